//
// Generated by NVIDIA NVVM Compiler
//
// Compiler Build ID: CL-36424714
// Cuda compilation tools, release 13.0, V13.0.88
// Based on NVVM 20.0.0
//

.version 9.0
.target sm_100
.address_size 64

	// .globl	_Z17computeHistKernelPjiS_ii
// _ZZN3cub18CUB_300001_SM_10006detail10radix_sort31DeviceRadixSortSingleTileKernelINS1_5radix10policy_hubIjNS0_8NullTypeEyE10Policy1000ELNS0_9SortOrderE0EjS6_yNS1_21identity_decomposer_tEEEvPKT1_PSB_PKT2_PSF_T3_iiT4_E12temp_storage has been demoted
// _ZZN3cub18CUB_300001_SM_10006detail10radix_sort30DeviceRadixSortHistogramKernelINS1_5radix10policy_hubIjNS0_8NullTypeEyE10Policy1000ELNS0_9SortOrderE0EjyNS1_21identity_decomposer_tEEEvPT2_PKT1_SB_iiT3_E12temp_storage has been demoted
// _ZZN3cub18CUB_300001_SM_10006detail10radix_sort33DeviceRadixSortExclusiveSumKernelINS1_5radix10policy_hubIjNS0_8NullTypeEyE10Policy1000EyEEvPT0_E12temp_storage has been demoted
// _ZZN3cub18CUB_300001_SM_10006detail10radix_sort29DeviceRadixSortOnesweepKernelINS1_5radix10policy_hubIjNS0_8NullTypeEyE10Policy1000ELNS0_9SortOrderE0EjS6_yiiNS1_21identity_decomposer_tEEEvPT5_SC_PT3_PKSD_PT1_PKSH_PT2_PKSL_T4_iiT6_E1s has been demoted
.global .align 1 .b8 _ZN34_INTERNAL_fa9bf9eb_4_k_cu_e1258c594cuda3std3__45__cpo5beginE[1];
.global .align 1 .b8 _ZN34_INTERNAL_fa9bf9eb_4_k_cu_e1258c594cuda3std3__45__cpo3endE[1];
.global .align 1 .b8 _ZN34_INTERNAL_fa9bf9eb_4_k_cu_e1258c594cuda3std3__45__cpo6cbeginE[1];
.global .align 1 .b8 _ZN34_INTERNAL_fa9bf9eb_4_k_cu_e1258c594cuda3std3__45__cpo4cendE[1];
.global .align 1 .b8 _ZN34_INTERNAL_fa9bf9eb_4_k_cu_e1258c594cuda3std3__45__cpo6rbeginE[1];
.global .align 1 .b8 _ZN34_INTERNAL_fa9bf9eb_4_k_cu_e1258c594cuda3std3__45__cpo4rendE[1];
.global .align 1 .b8 _ZN34_INTERNAL_fa9bf9eb_4_k_cu_e1258c594cuda3std3__45__cpo7crbeginE[1];
.global .align 1 .b8 _ZN34_INTERNAL_fa9bf9eb_4_k_cu_e1258c594cuda3std3__45__cpo5crendE[1];
.global .align 1 .b8 _ZN34_INTERNAL_fa9bf9eb_4_k_cu_e1258c594cuda3std3__436_GLOBAL__N__fa9bf9eb_4_k_cu_e1258c596ignoreE[1];
.global .align 1 .b8 _ZN34_INTERNAL_fa9bf9eb_4_k_cu_e1258c594cuda3std3__419piecewise_constructE[1];
.global .align 1 .b8 _ZN34_INTERNAL_fa9bf9eb_4_k_cu_e1258c594cuda3std3__48in_placeE[1];
.global .align 1 .b8 _ZN34_INTERNAL_fa9bf9eb_4_k_cu_e1258c594cuda3std3__420unreachable_sentinelE[1];
.global .align 1 .b8 _ZN34_INTERNAL_fa9bf9eb_4_k_cu_e1258c594cuda3std3__47nulloptE[1];
.global .align 1 .b8 _ZN34_INTERNAL_fa9bf9eb_4_k_cu_e1258c594cuda3std3__48unexpectE[1];
.global .align 1 .b8 _ZN34_INTERNAL_fa9bf9eb_4_k_cu_e1258c594cuda3std6ranges3__45__cpo4swapE[1];
.global .align 1 .b8 _ZN34_INTERNAL_fa9bf9eb_4_k_cu_e1258c594cuda3std6ranges3__45__cpo9iter_moveE[1];
.global .align 1 .b8 _ZN34_INTERNAL_fa9bf9eb_4_k_cu_e1258c594cuda3std6ranges3__45__cpo5beginE[1];
.global .align 1 .b8 _ZN34_INTERNAL_fa9bf9eb_4_k_cu_e1258c594cuda3std6ranges3__45__cpo3endE[1];
.global .align 1 .b8 _ZN34_INTERNAL_fa9bf9eb_4_k_cu_e1258c594cuda3std6ranges3__45__cpo6cbeginE[1];
.global .align 1 .b8 _ZN34_INTERNAL_fa9bf9eb_4_k_cu_e1258c594cuda3std6ranges3__45__cpo4cendE[1];
.global .align 1 .b8 _ZN34_INTERNAL_fa9bf9eb_4_k_cu_e1258c594cuda3std6ranges3__45__cpo7advanceE[1];
.global .align 1 .b8 _ZN34_INTERNAL_fa9bf9eb_4_k_cu_e1258c594cuda3std6ranges3__45__cpo9iter_swapE[1];
.global .align 1 .b8 _ZN34_INTERNAL_fa9bf9eb_4_k_cu_e1258c594cuda3std6ranges3__45__cpo4nextE[1];
.global .align 1 .b8 _ZN34_INTERNAL_fa9bf9eb_4_k_cu_e1258c594cuda3std6ranges3__45__cpo4prevE[1];
.global .align 1 .b8 _ZN34_INTERNAL_fa9bf9eb_4_k_cu_e1258c594cuda3std6ranges3__45__cpo4dataE[1];
.global .align 1 .b8 _ZN34_INTERNAL_fa9bf9eb_4_k_cu_e1258c594cuda3std6ranges3__45__cpo5cdataE[1];
.global .align 1 .b8 _ZN34_INTERNAL_fa9bf9eb_4_k_cu_e1258c594cuda3std6ranges3__45__cpo4sizeE[1];
.global .align 1 .b8 _ZN34_INTERNAL_fa9bf9eb_4_k_cu_e1258c594cuda3std6ranges3__45__cpo5ssizeE[1];
.global .align 1 .b8 _ZN34_INTERNAL_fa9bf9eb_4_k_cu_e1258c594cuda3std6ranges3__45__cpo8distanceE[1];
.global .align 1 .b8 _ZN34_INTERNAL_fa9bf9eb_4_k_cu_e1258c596thrust24THRUST_300001_SM_1000_NS6system6detail10sequential3seqE[1];
.global .align 1 .b8 _ZN34_INTERNAL_fa9bf9eb_4_k_cu_e1258c596thrust24THRUST_300001_SM_1000_NS6system3cpp3parE[1];
.global .align 1 .b8 _ZN34_INTERNAL_fa9bf9eb_4_k_cu_e1258c596thrust24THRUST_300001_SM_1000_NS8cuda_cub3parE[1];
.global .align 1 .b8 _ZN34_INTERNAL_fa9bf9eb_4_k_cu_e1258c596thrust24THRUST_300001_SM_1000_NS8cuda_cub10par_nosyncE[1];
.global .align 1 .b8 _ZN34_INTERNAL_fa9bf9eb_4_k_cu_e1258c596thrust24THRUST_300001_SM_1000_NS12placeholders2_1E[1];
.global .align 1 .b8 _ZN34_INTERNAL_fa9bf9eb_4_k_cu_e1258c596thrust24THRUST_300001_SM_1000_NS12placeholders2_2E[1];
.global .align 1 .b8 _ZN34_INTERNAL_fa9bf9eb_4_k_cu_e1258c596thrust24THRUST_300001_SM_1000_NS12placeholders2_3E[1];
.global .align 1 .b8 _ZN34_INTERNAL_fa9bf9eb_4_k_cu_e1258c596thrust24THRUST_300001_SM_1000_NS12placeholders2_4E[1];
.global .align 1 .b8 _ZN34_INTERNAL_fa9bf9eb_4_k_cu_e1258c596thrust24THRUST_300001_SM_1000_NS12placeholders2_5E[1];
.global .align 1 .b8 _ZN34_INTERNAL_fa9bf9eb_4_k_cu_e1258c596thrust24THRUST_300001_SM_1000_NS12placeholders2_6E[1];
.global .align 1 .b8 _ZN34_INTERNAL_fa9bf9eb_4_k_cu_e1258c596thrust24THRUST_300001_SM_1000_NS12placeholders2_7E[1];
.global .align 1 .b8 _ZN34_INTERNAL_fa9bf9eb_4_k_cu_e1258c596thrust24THRUST_300001_SM_1000_NS12placeholders2_8E[1];
.global .align 1 .b8 _ZN34_INTERNAL_fa9bf9eb_4_k_cu_e1258c596thrust24THRUST_300001_SM_1000_NS12placeholders2_9E[1];
.global .align 1 .b8 _ZN34_INTERNAL_fa9bf9eb_4_k_cu_e1258c596thrust24THRUST_300001_SM_1000_NS12placeholders3_10E[1];
.global .align 1 .b8 _ZN34_INTERNAL_fa9bf9eb_4_k_cu_e1258c596thrust24THRUST_300001_SM_1000_NS3seqE[1];
.global .align 1 .b8 _ZN34_INTERNAL_fa9bf9eb_4_k_cu_e1258c596thrust24THRUST_300001_SM_1000_NS6deviceE[1];
.extern .shared .align 16 .b8 s_hist[];
.extern .shared .align 16 .b8 s_in[];
.extern .shared .align 16 .b8 s_data[];

.visible .entry _Z17computeHistKernelPjiS_ii(
	.param .u64 .ptr .align 1 _Z17computeHistKernelPjiS_ii_param_0,
	.param .u32 _Z17computeHistKernelPjiS_ii_param_1,
	.param .u64 .ptr .align 1 _Z17computeHistKernelPjiS_ii_param_2,
	.param .u32 _Z17computeHistKernelPjiS_ii_param_3,
	.param .u32 _Z17computeHistKernelPjiS_ii_param_4
)
{
	.reg .pred 	%p<6>;
	.reg .b32 	%r<32>;
	.reg .b64 	%rd<9>;

	ld.param.u64 	%rd2, [_Z17computeHistKernelPjiS_ii_param_0];
	ld.param.u32 	%r10, [_Z17computeHistKernelPjiS_ii_param_1];
	ld.param.u64 	%rd3, [_Z17computeHistKernelPjiS_ii_param_2];
	ld.param.u32 	%r11, [_Z17computeHistKernelPjiS_ii_param_3];
	ld.param.u32 	%r12, [_Z17computeHistKernelPjiS_ii_param_4];
	mov.u32 	%r1, %ctaid.x;
	mov.u32 	%r2, %ntid.x;
	mov.u32 	%r31, %tid.x;
	mad.lo.s32 	%r4, %r1, %r2, %r31;
	setp.ge.s32 	%p1, %r31, %r11;
	@%p1 bra 	$L__BB0_3;
	mov.u32 	%r30, %r31;
$L__BB0_2:
	shl.b32 	%r13, %r30, 2;
	mov.u32 	%r14, s_hist;
	add.s32 	%r15, %r14, %r13;
	mov.b32 	%r16, 0;
	st.shared.u32 	[%r15], %r16;
	add.s32 	%r30, %r30, %r2;
	setp.lt.s32 	%p2, %r30, %r11;
	@%p2 bra 	$L__BB0_2;
$L__BB0_3:
	bar.sync 	0;
	setp.ge.s32 	%p3, %r4, %r10;
	@%p3 bra 	$L__BB0_5;
	cvta.to.global.u64 	%rd4, %rd2;
	mul.wide.s32 	%rd5, %r4, 4;
	add.s64 	%rd6, %rd4, %rd5;
	ld.global.u32 	%r17, [%rd6];
	shr.u32 	%r18, %r17, %r12;
	add.s32 	%r19, %r11, -1;
	and.b32  	%r20, %r18, %r19;
	shl.b32 	%r21, %r20, 2;
	mov.u32 	%r22, s_hist;
	add.s32 	%r23, %r22, %r21;
	atom.shared.add.u32 	%r24, [%r23], 1;
$L__BB0_5:
	setp.ge.s32 	%p4, %r31, %r11;
	bar.sync 	0;
	@%p4 bra 	$L__BB0_8;
	mov.u32 	%r7, %nctaid.x;
	cvta.to.global.u64 	%rd1, %rd3;
	mov.u32 	%r26, s_hist;
$L__BB0_7:
	shl.b32 	%r25, %r31, 2;
	add.s32 	%r27, %r26, %r25;
	ld.shared.u32 	%r28, [%r27];
	mad.lo.s32 	%r29, %r31, %r7, %r1;
	mul.wide.u32 	%rd7, %r29, 4;
	add.s64 	%rd8, %rd1, %rd7;
	st.global.u32 	[%rd8], %r28;
	add.s32 	%r31, %r31, %r2;
	setp.lt.s32 	%p5, %r31, %r11;
	@%p5 bra 	$L__BB0_7;
$L__BB0_8:
	ret;

}
	// .globl	_Z13scanBlkKernelPjiS_S_
.visible .entry _Z13scanBlkKernelPjiS_S_(
	.param .u64 .ptr .align 1 _Z13scanBlkKernelPjiS_S__param_0,
	.param .u32 _Z13scanBlkKernelPjiS_S__param_1,
	.param .u64 .ptr .align 1 _Z13scanBlkKernelPjiS_S__param_2,
	.param .u64 .ptr .align 1 _Z13scanBlkKernelPjiS_S__param_3
)
{
	.reg .pred 	%p<9>;
	.reg .b32 	%r<29>;
	.reg .b64 	%rd<13>;

	ld.param.u64 	%rd1, [_Z13scanBlkKernelPjiS_S__param_0];
	ld.param.u32 	%r12, [_Z13scanBlkKernelPjiS_S__param_1];
	ld.param.u64 	%rd2, [_Z13scanBlkKernelPjiS_S__param_2];
	ld.param.u64 	%rd3, [_Z13scanBlkKernelPjiS_S__param_3];
	mov.u32 	%r1, %ctaid.x;
	mov.u32 	%r2, %ntid.x;
	mov.u32 	%r3, %tid.x;
	mad.lo.s32 	%r4, %r1, %r2, %r3;
	setp.ge.s32 	%p1, %r4, %r12;
	@%p1 bra 	$L__BB1_11;
	cvta.to.global.u64 	%rd4, %rd1;
	mul.wide.s32 	%rd5, %r4, 4;
	add.s64 	%rd6, %rd4, %rd5;
	ld.global.u32 	%r13, [%rd6];
	shl.b32 	%r14, %r3, 2;
	mov.u32 	%r15, s_in;
	add.s32 	%r5, %r15, %r14;
	st.shared.u32 	[%r5], %r13;
	bar.sync 	0;
	setp.lt.u32 	%p2, %r2, 2;
	@%p2 bra 	$L__BB1_8;
	mov.b32 	%r27, 1;
$L__BB1_3:
	setp.lt.u32 	%p3, %r3, %r27;
	@%p3 bra 	$L__BB1_5;
	sub.s32 	%r18, %r3, %r27;
	shl.b32 	%r19, %r18, 2;
	add.s32 	%r21, %r15, %r19;
	ld.shared.u32 	%r28, [%r21];
$L__BB1_5:
	setp.lt.u32 	%p4, %r3, %r27;
	bar.sync 	0;
	@%p4 bra 	$L__BB1_7;
	ld.shared.u32 	%r22, [%r5];
	add.s32 	%r23, %r22, %r28;
	st.shared.u32 	[%r5], %r23;
$L__BB1_7:
	bar.sync 	0;
	shl.b32 	%r27, %r27, 1;
	setp.lt.u32 	%p5, %r27, %r2;
	@%p5 bra 	$L__BB1_3;
$L__BB1_8:
	setp.eq.s64 	%p6, %rd3, 0;
	add.s32 	%r24, %r2, -1;
	setp.ne.s32 	%p7, %r3, %r24;
	ld.shared.u32 	%r11, [%r5];
	or.pred  	%p8, %p6, %p7;
	@%p8 bra 	$L__BB1_10;
	cvta.to.global.u64 	%rd7, %rd3;
	mul.wide.u32 	%rd8, %r1, 4;
	add.s64 	%rd9, %rd7, %rd8;
	st.global.u32 	[%rd9], %r11;
$L__BB1_10:
	cvta.to.global.u64 	%rd10, %rd2;
	add.s64 	%rd12, %rd10, %rd5;
	st.global.u32 	[%rd12], %r11;
$L__BB1_11:
	ret;

}
	// .globl	_Z10addBlkSumsPjiS_
.visible .entry _Z10addBlkSumsPjiS_(
	.param .u64 .ptr .align 1 _Z10addBlkSumsPjiS__param_0,
	.param .u32 _Z10addBlkSumsPjiS__param_1,
	.param .u64 .ptr .align 1 _Z10addBlkSumsPjiS__param_2
)
{
	.reg .pred 	%p<2>;
	.reg .b32 	%r<9>;
	.reg .b64 	%rd<9>;

	ld.param.u64 	%rd1, [_Z10addBlkSumsPjiS__param_0];
	ld.param.u32 	%r3, [_Z10addBlkSumsPjiS__param_1];
	ld.param.u64 	%rd2, [_Z10addBlkSumsPjiS__param_2];
	mov.u32 	%r1, %ctaid.x;
	mov.u32 	%r4, %ntid.x;
	mov.u32 	%r5, %tid.x;
	mad.lo.s32 	%r2, %r1, %r4, %r5;
	setp.ge.s32 	%p1, %r2, %r3;
	@%p1 bra 	$L__BB2_2;
	cvta.to.global.u64 	%rd3, %rd2;
	cvta.to.global.u64 	%rd4, %rd1;
	mul.wide.u32 	%rd5, %r1, 4;
	add.s64 	%rd6, %rd3, %rd5;
	ld.global.u32 	%r6, [%rd6];
	mul.wide.s32 	%rd7, %r2, 4;
	add.s64 	%rd8, %rd4, %rd7;
	ld.global.u32 	%r7, [%rd8];
	add.s32 	%r8, %r7, %r6;
	st.global.u32 	[%rd8], %r8;
$L__BB2_2:
	ret;

}
	// .globl	_Z7scatterPjiPKjS_iii
.visible .entry _Z7scatterPjiPKjS_iii(
	.param .u64 .ptr .align 1 _Z7scatterPjiPKjS_iii_param_0,
	.param .u32 _Z7scatterPjiPKjS_iii_param_1,
	.param .u64 .ptr .align 1 _Z7scatterPjiPKjS_iii_param_2,
	.param .u64 .ptr .align 1 _Z7scatterPjiPKjS_iii_param_3,
	.param .u32 _Z7scatterPjiPKjS_iii_param_4,
	.param .u32 _Z7scatterPjiPKjS_iii_param_5,
	.param .u32 _Z7scatterPjiPKjS_iii_param_6
)
{
	.reg .pred 	%p<47>;
	.reg .b32 	%r<435>;
	.reg .b64 	%rd<20>;

	ld.param.u64 	%rd5, [_Z7scatterPjiPKjS_iii_param_0];
	ld.param.u32 	%r135, [_Z7scatterPjiPKjS_iii_param_1];
	ld.param.u64 	%rd6, [_Z7scatterPjiPKjS_iii_param_3];
	ld.param.u32 	%r136, [_Z7scatterPjiPKjS_iii_param_4];
	ld.param.u32 	%r137, [_Z7scatterPjiPKjS_iii_param_5];
	ld.param.u32 	%r138, [_Z7scatterPjiPKjS_iii_param_6];
	cvta.to.global.u64 	%rd1, %rd6;
	cvta.to.global.u64 	%rd2, %rd5;
	mov.u32 	%r1, %ctaid.x;
	mov.u32 	%r2, %ntid.x;
	mul.lo.s32 	%r139, %r1, %r2;
	shl.b32 	%r140, %r139, 1;
	mov.u32 	%r3, %tid.x;
	add.s32 	%r4, %r140, %r3;
	add.s32 	%r5, %r4, %r2;
	shl.b32 	%r6, %r2, 1;
	setp.ge.s32 	%p1, %r4, %r135;
	shl.b32 	%r141, %r3, 2;
	mov.u32 	%r142, s_data;
	add.s32 	%r7, %r142, %r141;
	@%p1 bra 	$L__BB3_2;
	mul.wide.s32 	%rd7, %r4, 4;
	add.s64 	%rd8, %rd2, %rd7;
	ld.global.u32 	%r143, [%rd8];
	st.shared.u32 	[%r7], %r143;
	shr.u32 	%r144, %r143, %r137;
	add.s32 	%r145, %r136, -1;
	and.b32  	%r402, %r144, %r145;
	bra.uni 	$L__BB3_3;
$L__BB3_2:
	add.s32 	%r402, %r136, -1;
$L__BB3_3:
	shl.b32 	%r146, %r6, 2;
	add.s32 	%r11, %r142, %r146;
	add.s32 	%r12, %r11, %r141;
	st.shared.u32 	[%r12], %r402;
	setp.ge.s32 	%p2, %r5, %r135;
	@%p2 bra 	$L__BB3_5;
	mul.wide.s32 	%rd9, %r5, 4;
	add.s64 	%rd10, %rd2, %rd9;
	ld.global.u32 	%r152, [%rd10];
	shl.b32 	%r153, %r2, 2;
	add.s32 	%r154, %r7, %r153;
	st.shared.u32 	[%r154], %r152;
	shr.u32 	%r155, %r152, %r137;
	add.s32 	%r156, %r136, -1;
	and.b32  	%r157, %r155, %r156;
	add.s32 	%r158, %r12, %r153;
	st.shared.u32 	[%r158], %r157;
	bra.uni 	$L__BB3_6;
$L__BB3_5:
	add.s32 	%r149, %r136, -1;
	shl.b32 	%r150, %r2, 2;
	add.s32 	%r151, %r12, %r150;
	st.shared.u32 	[%r151], %r149;
$L__BB3_6:
	add.s32 	%r13, %r11, %r146;
	add.s32 	%r14, %r13, %r146;
	add.s32 	%r15, %r14, %r146;
	bar.sync 	0;
	setp.lt.s32 	%p3, %r138, 1;
	@%p3 bra 	$L__BB3_24;
	add.s32 	%r16, %r13, %r141;
	add.s32 	%r17, %r3, %r2;
	shl.b32 	%r18, %r2, 2;
	add.s32 	%r19, %r12, %r18;
	add.s32 	%r20, %r16, %r18;
	sub.s32 	%r21, %r14, %r18;
	max.u32 	%r163, %r6, %r17;
	setp.lt.u32 	%p4, %r17, %r6;
	selp.u32 	%r164, 1, 0, %p4;
	add.s32 	%r165, %r17, %r164;
	sub.s32 	%r166, %r163, %r165;
	div.u32 	%r167, %r166, %r2;
	add.s32 	%r22, %r167, %r164;
	add.s32 	%r168, %r22, 1;
	and.b32  	%r23, %r168, 3;
	add.s32 	%r24, %r7, %r18;
	add.s32 	%r25, %r17, %r2;
	add.s32 	%r26, %r15, %r141;
	add.s32 	%r27, %r14, %r141;
	add.s32 	%r28, %r26, %r18;
	mov.b32 	%r409, 0;
$L__BB3_8:
	setp.eq.s32 	%p5, %r3, 0;
	mov.b32 	%r410, 0;
	@%p5 bra 	$L__BB3_10;
	ld.shared.u32 	%r170, [%r12+-4];
	shr.u32 	%r171, %r170, %r409;
	and.b32  	%r410, %r171, 1;
$L__BB3_10:
	setp.ge.u32 	%p6, %r3, %r6;
	st.shared.u32 	[%r16], %r410;
	ld.shared.u32 	%r172, [%r19+-4];
	shr.u32 	%r173, %r172, %r409;
	and.b32  	%r174, %r173, 1;
	st.shared.u32 	[%r20], %r174;
	bar.sync 	0;
	@%p6 bra 	$L__BB3_20;
	mov.u32 	%r412, %r3;
$L__BB3_12:
	setp.lt.u32 	%p7, %r2, 2;
	@%p7 bra 	$L__BB3_19;
	shl.b32 	%r176, %r412, 2;
	add.s32 	%r60, %r13, %r176;
	mov.b32 	%r414, 1;
$L__BB3_14:
	setp.lt.u32 	%p8, %r3, %r414;
	@%p8 bra 	$L__BB3_16;
	sub.s32 	%r177, %r412, %r414;
	shl.b32 	%r178, %r177, 2;
	add.s32 	%r179, %r13, %r178;
	ld.shared.u32 	%r415, [%r179];
$L__BB3_16:
	bar.sync 	0;
	@%p8 bra 	$L__BB3_18;
	ld.shared.u32 	%r180, [%r60];
	add.s32 	%r181, %r180, %r415;
	st.shared.u32 	[%r60], %r181;
$L__BB3_18:
	bar.sync 	0;
	shl.b32 	%r414, %r414, 1;
	setp.lt.u32 	%p10, %r414, %r2;
	@%p10 bra 	$L__BB3_14;
$L__BB3_19:
	add.s32 	%r412, %r412, %r2;
	setp.lt.u32 	%p11, %r412, %r6;
	@%p11 bra 	$L__BB3_12;
$L__BB3_20:
	ld.shared.u32 	%r182, [%r21+-4];
	ld.shared.u32 	%r183, [%r20];
	add.s32 	%r184, %r183, %r182;
	st.shared.u32 	[%r20], %r184;
	bar.sync 	0;
	@%p6 bra 	$L__BB3_60;
	setp.eq.s32 	%p13, %r23, 0;
	mov.b32 	%r185, 1;
	shl.b32 	%r69, %r185, %r409;
	mov.u32 	%r421, %r3;
	@%p13 bra 	$L__BB3_46;
	ld.shared.u32 	%r70, [%r12];
	and.b32  	%r186, %r70, %r69;
	setp.eq.s32 	%p14, %r186, 0;
	@%p14 bra 	$L__BB3_36;
	ld.shared.u32 	%r187, [%r14+-4];
	ld.shared.u32 	%r188, [%r13+-4];
	shr.u32 	%r189, %r188, %r409;
	and.b32  	%r190, %r189, 1;
	ld.shared.u32 	%r191, [%r16];
	add.s32 	%r192, %r6, %r191;
	add.s32 	%r193, %r187, %r190;
	sub.s32 	%r418, %r192, %r193;
	bra.uni 	$L__BB3_37;
$L__BB3_24:
	shl.b32 	%r339, %r6, 2;
	add.s32 	%r29, %r15, %r339;
	setp.ge.u32 	%p32, %r3, %r6;
	@%p32 bra 	$L__BB3_77;
	add.s32 	%r340, %r3, %r2;
	max.u32 	%r341, %r6, %r340;
	setp.lt.u32 	%p33, %r340, %r6;
	selp.u32 	%r342, 1, 0, %p33;
	add.s32 	%r343, %r340, %r342;
	sub.s32 	%r344, %r341, %r343;
	div.u32 	%r345, %r344, %r2;
	add.s32 	%r30, %r345, %r342;
	and.b32  	%r346, %r30, 3;
	setp.eq.s32 	%p34, %r346, 3;
	mov.u32 	%r407, %r3;
	@%p34 bra 	$L__BB3_32;
	shl.b32 	%r347, %r2, 3;
	shl.b32 	%r348, %r3, 2;
	add.s32 	%r349, %r347, %r348;
	mov.u32 	%r350, s_data;
	add.s32 	%r404, %r350, %r349;
	shl.b32 	%r32, %r2, 2;
	add.s32 	%r351, %r30, 1;
	and.b32  	%r352, %r351, 3;
	neg.s32 	%r403, %r352;
	mov.u32 	%r407, %r3;
$L__BB3_27:
	.pragma "nounroll";
	setp.ne.s32 	%p35, %r407, 0;
	@%p35 bra 	$L__BB3_29;
	ld.shared.u32 	%r406, [%r11];
	bra.uni 	$L__BB3_30;
$L__BB3_29:
	ld.shared.u32 	%r406, [%r404];
	ld.shared.u32 	%r353, [%r404+-4];
	setp.eq.s32 	%p36, %r406, %r353;
	@%p36 bra 	$L__BB3_31;
$L__BB3_30:
	shl.b32 	%r354, %r406, 2;
	add.s32 	%r355, %r29, %r354;
	st.shared.u32 	[%r355], %r407;
$L__BB3_31:
	add.s32 	%r407, %r407, %r2;
	add.s32 	%r404, %r404, %r32;
	add.s32 	%r403, %r403, 1;
	setp.ne.s32 	%p37, %r403, 0;
	@%p37 bra 	$L__BB3_27;
$L__BB3_32:
	setp.lt.u32 	%p38, %r30, 3;
	@%p38 bra 	$L__BB3_77;
	add.s32 	%r432, %r407, %r6;
	shl.b32 	%r45, %r2, 2;
	mad.lo.s32 	%r431, %r2, 3, %r407;
	add.s32 	%r430, %r2, %r407;
	shl.b32 	%r356, %r2, 3;
	add.s32 	%r48, %r356, -4;
	shl.b32 	%r357, %r407, 2;
	mov.u32 	%r358, s_data;
	add.s32 	%r429, %r358, %r357;
	shl.b32 	%r50, %r2, 4;
	mul.lo.s32 	%r51, %r2, 12;
	mad.lo.s32 	%r52, %r2, 20, -4;
	add.s32 	%r53, %r50, -4;
$L__BB3_34:
	setp.ne.s32 	%p39, %r407, 0;
	@%p39 bra 	$L__BB3_68;
	ld.shared.u32 	%r434, [%r11];
	bra.uni 	$L__BB3_69;
$L__BB3_36:
	ld.shared.u32 	%r194, [%r16];
	sub.s32 	%r418, %r3, %r194;
$L__BB3_37:
	setp.eq.s32 	%p15, %r23, 1;
	shl.b32 	%r195, %r418, 2;
	add.s32 	%r196, %r15, %r195;
	st.shared.u32 	[%r196], %r70;
	ld.shared.u32 	%r197, [%r7];
	add.s32 	%r198, %r14, %r195;
	st.shared.u32 	[%r198], %r197;
	mov.u32 	%r421, %r17;
	@%p15 bra 	$L__BB3_46;
	ld.shared.u32 	%r74, [%r19];
	and.b32  	%r199, %r74, %r69;
	setp.eq.s32 	%p16, %r199, 0;
	@%p16 bra 	$L__BB3_40;
	ld.shared.u32 	%r200, [%r14+-4];
	ld.shared.u32 	%r201, [%r13+-4];
	shr.u32 	%r202, %r201, %r409;
	and.b32  	%r203, %r202, 1;
	ld.shared.u32 	%r204, [%r20];
	add.s32 	%r205, %r6, %r204;
	add.s32 	%r206, %r200, %r203;
	sub.s32 	%r419, %r205, %r206;
	bra.uni 	$L__BB3_41;
$L__BB3_40:
	ld.shared.u32 	%r207, [%r20];
	sub.s32 	%r419, %r17, %r207;
$L__BB3_41:
	setp.eq.s32 	%p17, %r23, 2;
	shl.b32 	%r208, %r419, 2;
	add.s32 	%r209, %r15, %r208;
	st.shared.u32 	[%r209], %r74;
	ld.shared.u32 	%r210, [%r24];
	add.s32 	%r211, %r14, %r208;
	st.shared.u32 	[%r211], %r210;
	mov.u32 	%r421, %r25;
	@%p17 bra 	$L__BB3_46;
	add.s32 	%r212, %r19, %r18;
	ld.shared.u32 	%r78, [%r212];
	and.b32  	%r213, %r78, %r69;
	setp.eq.s32 	%p18, %r213, 0;
	@%p18 bra 	$L__BB3_44;
	ld.shared.u32 	%r214, [%r14+-4];
	ld.shared.u32 	%r215, [%r13+-4];
	shr.u32 	%r216, %r215, %r409;
	and.b32  	%r217, %r216, 1;
	shl.b32 	%r218, %r3, 2;
	add.s32 	%r219, %r14, %r218;
	ld.shared.u32 	%r220, [%r219];
	add.s32 	%r221, %r6, %r220;
	add.s32 	%r222, %r214, %r217;
	sub.s32 	%r420, %r221, %r222;
	bra.uni 	$L__BB3_45;
$L__BB3_44:
	shl.b32 	%r223, %r3, 2;
	add.s32 	%r224, %r14, %r223;
	ld.shared.u32 	%r225, [%r224];
	sub.s32 	%r420, %r25, %r225;
$L__BB3_45:
	add.s32 	%r421, %r25, %r2;
	shl.b32 	%r226, %r420, 2;
	add.s32 	%r227, %r15, %r226;
	st.shared.u32 	[%r227], %r78;
	add.s32 	%r228, %r24, %r18;
	ld.shared.u32 	%r229, [%r228];
	add.s32 	%r230, %r14, %r226;
	st.shared.u32 	[%r230], %r229;
$L__BB3_46:
	setp.lt.u32 	%p19, %r22, 3;
	@%p19 bra 	$L__BB3_60;
$L__BB3_47:
	shl.b32 	%r231, %r421, 2;
	add.s32 	%r85, %r11, %r231;
	ld.shared.u32 	%r86, [%r85];
	and.b32  	%r232, %r86, %r69;
	setp.eq.s32 	%p20, %r232, 0;
	@%p20 bra 	$L__BB3_49;
	ld.shared.u32 	%r233, [%r14+-4];
	ld.shared.u32 	%r234, [%r13+-4];
	shr.u32 	%r235, %r234, %r409;
	and.b32  	%r236, %r235, 1;
	shl.b32 	%r237, %r421, 2;
	add.s32 	%r238, %r13, %r237;
	ld.shared.u32 	%r239, [%r238];
	add.s32 	%r240, %r6, %r239;
	add.s32 	%r241, %r233, %r236;
	sub.s32 	%r423, %r240, %r241;
	bra.uni 	$L__BB3_50;
$L__BB3_49:
	shl.b32 	%r242, %r421, 2;
	add.s32 	%r243, %r13, %r242;
	ld.shared.u32 	%r244, [%r243];
	sub.s32 	%r423, %r421, %r244;
$L__BB3_50:
	shl.b32 	%r245, %r423, 2;
	add.s32 	%r246, %r15, %r245;
	st.shared.u32 	[%r246], %r86;
	shl.b32 	%r247, %r421, 2;
	mov.u32 	%r248, s_data;
	add.s32 	%r90, %r248, %r247;
	ld.shared.u32 	%r249, [%r90];
	add.s32 	%r250, %r14, %r245;
	st.shared.u32 	[%r250], %r249;
	add.s32 	%r91, %r421, %r2;
	add.s32 	%r92, %r85, %r18;
	ld.shared.u32 	%r93, [%r92];
	and.b32  	%r251, %r93, %r69;
	setp.eq.s32 	%p21, %r251, 0;
	@%p21 bra 	$L__BB3_52;
	ld.shared.u32 	%r252, [%r14+-4];
	ld.shared.u32 	%r253, [%r13+-4];
	shr.u32 	%r254, %r253, %r409;
	and.b32  	%r255, %r254, 1;
	shl.b32 	%r256, %r421, 2;
	add.s32 	%r257, %r21, %r256;
	ld.shared.u32 	%r258, [%r257];
	add.s32 	%r259, %r6, %r258;
	add.s32 	%r260, %r252, %r255;
	sub.s32 	%r424, %r259, %r260;
	bra.uni 	$L__BB3_53;
$L__BB3_52:
	shl.b32 	%r261, %r421, 2;
	add.s32 	%r262, %r21, %r261;
	ld.shared.u32 	%r263, [%r262];
	sub.s32 	%r424, %r91, %r263;
$L__BB3_53:
	shl.b32 	%r264, %r424, 2;
	add.s32 	%r265, %r15, %r264;
	st.shared.u32 	[%r265], %r93;
	add.s32 	%r97, %r90, %r18;
	ld.shared.u32 	%r266, [%r97];
	add.s32 	%r267, %r14, %r264;
	st.shared.u32 	[%r267], %r266;
	add.s32 	%r98, %r92, %r18;
	ld.shared.u32 	%r99, [%r98];
	and.b32  	%r268, %r99, %r69;
	setp.eq.s32 	%p22, %r268, 0;
	@%p22 bra 	$L__BB3_55;
	ld.shared.u32 	%r269, [%r14+-4];
	ld.shared.u32 	%r270, [%r13+-4];
	shr.u32 	%r271, %r270, %r409;
	and.b32  	%r272, %r271, 1;
	shl.b32 	%r273, %r421, 2;
	add.s32 	%r274, %r14, %r273;
	ld.shared.u32 	%r275, [%r274];
	add.s32 	%r276, %r6, %r275;
	add.s32 	%r277, %r269, %r272;
	sub.s32 	%r425, %r276, %r277;
	bra.uni 	$L__BB3_56;
$L__BB3_55:
	shl.b32 	%r278, %r421, 2;
	add.s32 	%r279, %r14, %r278;
	ld.shared.u32 	%r280, [%r279];
	add.s32 	%r281, %r91, %r2;
	sub.s32 	%r425, %r281, %r280;
$L__BB3_56:
	shl.b32 	%r282, %r425, 2;
	add.s32 	%r283, %r15, %r282;
	st.shared.u32 	[%r283], %r99;
	add.s32 	%r103, %r97, %r18;
	ld.shared.u32 	%r284, [%r103];
	add.s32 	%r285, %r14, %r282;
	st.shared.u32 	[%r285], %r284;
	add.s32 	%r286, %r91, %r2;
	add.s32 	%r104, %r286, %r2;
	add.s32 	%r287, %r98, %r18;
	ld.shared.u32 	%r105, [%r287];
	and.b32  	%r288, %r105, %r69;
	setp.eq.s32 	%p23, %r288, 0;
	@%p23 bra 	$L__BB3_58;
	ld.shared.u32 	%r289, [%r14+-4];
	ld.shared.u32 	%r290, [%r13+-4];
	shr.u32 	%r291, %r290, %r409;
	and.b32  	%r292, %r291, 1;
	shl.b32 	%r293, %r91, 2;
	add.s32 	%r294, %r14, %r293;
	ld.shared.u32 	%r295, [%r294];
	add.s32 	%r296, %r6, %r295;
	add.s32 	%r297, %r289, %r292;
	sub.s32 	%r426, %r296, %r297;
	bra.uni 	$L__BB3_59;
$L__BB3_58:
	shl.b32 	%r298, %r91, 2;
	add.s32 	%r299, %r14, %r298;
	ld.shared.u32 	%r300, [%r299];
	sub.s32 	%r426, %r104, %r300;
$L__BB3_59:
	shl.b32 	%r301, %r426, 2;
	add.s32 	%r302, %r15, %r301;
	st.shared.u32 	[%r302], %r105;
	add.s32 	%r303, %r103, %r18;
	ld.shared.u32 	%r304, [%r303];
	add.s32 	%r305, %r14, %r301;
	st.shared.u32 	[%r305], %r304;
	add.s32 	%r421, %r104, %r2;
	setp.lt.u32 	%p24, %r421, %r6;
	@%p24 bra 	$L__BB3_47;
$L__BB3_60:
	bar.sync 	0;
	@%p6 bra 	$L__BB3_67;
	setp.eq.s32 	%p26, %r23, 0;
	mov.u32 	%r427, %r3;
	@%p26 bra 	$L__BB3_65;
	setp.eq.s32 	%p27, %r23, 1;
	ld.shared.u32 	%r110, [%r26];
	st.shared.u32 	[%r12], %r110;
	ld.shared.u32 	%r306, [%r27];
	st.shared.u32 	[%r7], %r306;
	mov.u32 	%r427, %r17;
	@%p27 bra 	$L__BB3_65;
	setp.eq.s32 	%p28, %r23, 2;
	ld.shared.u32 	%r307, [%r28];
	st.shared.u32 	[%r19], %r307;
	add.s32 	%r308, %r27, %r18;
	ld.shared.u32 	%r309, [%r308];
	st.shared.u32 	[%r24], %r309;
	mov.u32 	%r427, %r25;
	@%p28 bra 	$L__BB3_65;
	add.s32 	%r427, %r25, %r2;
	add.s32 	%r310, %r28, %r18;
	ld.shared.u32 	%r311, [%r310];
	add.s32 	%r312, %r19, %r18;
	st.shared.u32 	[%r312], %r311;
	add.s32 	%r313, %r24, %r18;
	st.shared.u32 	[%r313], %r110;
$L__BB3_65:
	setp.lt.u32 	%p29, %r22, 3;
	@%p29 bra 	$L__BB3_67;
$L__BB3_66:
	shl.b32 	%r314, %r427, 2;
	add.s32 	%r315, %r15, %r314;
	ld.shared.u32 	%r316, [%r315];
	add.s32 	%r317, %r11, %r314;
	st.shared.u32 	[%r317], %r316;
	add.s32 	%r318, %r14, %r314;
	ld.shared.u32 	%r319, [%r318];
	mov.u32 	%r320, s_data;
	add.s32 	%r321, %r320, %r314;
	st.shared.u32 	[%r321], %r319;
	add.s32 	%r322, %r315, %r18;
	ld.shared.u32 	%r323, [%r322];
	add.s32 	%r324, %r317, %r18;
	st.shared.u32 	[%r324], %r323;
	add.s32 	%r325, %r318, %r18;
	ld.shared.u32 	%r326, [%r325];
	add.s32 	%r327, %r321, %r18;
	st.shared.u32 	[%r327], %r326;
	add.s32 	%r328, %r322, %r18;
	ld.shared.u32 	%r329, [%r328];
	add.s32 	%r330, %r324, %r18;
	st.shared.u32 	[%r330], %r329;
	add.s32 	%r331, %r325, %r18;
	add.s32 	%r332, %r327, %r18;
	st.shared.u32 	[%r332], %r316;
	add.s32 	%r333, %r328, %r18;
	ld.shared.u32 	%r334, [%r333];
	add.s32 	%r335, %r330, %r18;
	st.shared.u32 	[%r335], %r334;
	add.s32 	%r336, %r331, %r18;
	ld.shared.u32 	%r337, [%r336];
	add.s32 	%r338, %r332, %r18;
	st.shared.u32 	[%r338], %r337;
	add.s32 	%r427, %r18, %r427;
	setp.lt.u32 	%p30, %r427, %r6;
	@%p30 bra 	$L__BB3_66;
$L__BB3_67:
	bar.sync 	0;
	add.s32 	%r409, %r409, 1;
	setp.eq.s32 	%p31, %r409, %r138;
	@%p31 bra 	$L__BB3_24;
	bra.uni 	$L__BB3_8;
$L__BB3_68:
	add.s32 	%r359, %r429, %r48;
	ld.shared.u32 	%r434, [%r359+4];
	ld.shared.u32 	%r360, [%r359];
	setp.eq.s32 	%p40, %r434, %r360;
	@%p40 bra 	$L__BB3_70;
$L__BB3_69:
	shl.b32 	%r361, %r434, 2;
	add.s32 	%r362, %r29, %r361;
	st.shared.u32 	[%r362], %r407;
$L__BB3_70:
	add.s32 	%r363, %r429, %r51;
	ld.shared.u32 	%r124, [%r363];
	ld.shared.u32 	%r364, [%r363+-4];
	setp.eq.s32 	%p41, %r124, %r364;
	@%p41 bra 	$L__BB3_72;
	shl.b32 	%r365, %r124, 2;
	add.s32 	%r366, %r29, %r365;
	st.shared.u32 	[%r366], %r430;
$L__BB3_72:
	add.s32 	%r125, %r407, %r2;
	add.s32 	%r367, %r429, %r53;
	ld.shared.u32 	%r126, [%r367+4];
	ld.shared.u32 	%r368, [%r367];
	setp.eq.s32 	%p42, %r126, %r368;
	@%p42 bra 	$L__BB3_74;
	shl.b32 	%r369, %r126, 2;
	add.s32 	%r370, %r29, %r369;
	st.shared.u32 	[%r370], %r432;
$L__BB3_74:
	add.s32 	%r127, %r125, %r2;
	add.s32 	%r371, %r429, %r52;
	ld.shared.u32 	%r128, [%r371+4];
	ld.shared.u32 	%r372, [%r371];
	setp.eq.s32 	%p43, %r128, %r372;
	@%p43 bra 	$L__BB3_76;
	shl.b32 	%r373, %r128, 2;
	add.s32 	%r374, %r29, %r373;
	st.shared.u32 	[%r374], %r431;
$L__BB3_76:
	add.s32 	%r375, %r127, %r2;
	add.s32 	%r407, %r375, %r2;
	add.s32 	%r432, %r432, %r45;
	add.s32 	%r431, %r431, %r45;
	add.s32 	%r430, %r430, %r45;
	add.s32 	%r429, %r429, %r50;
	setp.lt.u32 	%p44, %r407, %r6;
	@%p44 bra 	$L__BB3_34;
$L__BB3_77:
	setp.ge.s32 	%p45, %r4, %r135;
	bar.sync 	0;
	@%p45 bra 	$L__BB3_80;
	ld.param.u64 	%rd19, [_Z7scatterPjiPKjS_iii_param_2];
	mul.lo.s32 	%r376, %r1, %r2;
	shl.b32 	%r377, %r376, 1;
	add.s32 	%r378, %r377, %r3;
	add.s32 	%r379, %r378, %r2;
	setp.ge.s32 	%p46, %r379, %r135;
	ld.shared.u32 	%r380, [%r12];
	shl.b32 	%r381, %r380, 2;
	add.s32 	%r382, %r29, %r381;
	ld.shared.u32 	%r383, [%r382];
	sub.s32 	%r384, %r3, %r383;
	mov.u32 	%r134, %nctaid.x;
	mad.lo.s32 	%r385, %r380, %r134, %r1;
	cvta.to.global.u64 	%rd3, %rd19;
	mul.wide.u32 	%rd11, %r385, 4;
	add.s64 	%rd12, %rd3, %rd11;
	ld.global.u32 	%r386, [%rd12];
	add.s32 	%r387, %r384, %r386;
	ld.shared.u32 	%r388, [%r7];
	mul.wide.u32 	%rd13, %r387, 4;
	add.s64 	%rd14, %rd1, %rd13;
	st.global.u32 	[%rd14], %r388;
	@%p46 bra 	$L__BB3_80;
	add.s32 	%r389, %r3, %r2;
	shl.b32 	%r390, %r2, 2;
	add.s32 	%r391, %r12, %r390;
	ld.shared.u32 	%r392, [%r391];
	shl.b32 	%r393, %r392, 2;
	add.s32 	%r394, %r29, %r393;
	ld.shared.u32 	%r395, [%r394];
	sub.s32 	%r396, %r389, %r395;
	mad.lo.s32 	%r397, %r392, %r134, %r1;
	mul.wide.u32 	%rd15, %r397, 4;
	add.s64 	%rd16, %rd3, %rd15;
	ld.global.u32 	%r398, [%rd16];
	add.s32 	%r399, %r396, %r398;
	add.s32 	%r400, %r7, %r390;
	ld.shared.u32 	%r401, [%r400];
	mul.wide.u32 	%rd17, %r399, 4;
	add.s64 	%rd18, %rd1, %rd17;
	st.global.u32 	[%rd18], %r401;
$L__BB3_80:
	ret;

}
	// .globl	_ZN3cub18CUB_300001_SM_10006detail11EmptyKernelIvEEvv
.visible .entry _ZN3cub18CUB_300001_SM_10006detail11EmptyKernelIvEEvv()
{


	ret;

}
	// .globl	_ZN3cub18CUB_300001_SM_10006detail10radix_sort31DeviceRadixSortSingleTileKernelINS1_5radix10policy_hubIjNS0_8NullTypeEyE10Policy1000ELNS0_9SortOrderE0EjS6_yNS1_21identity_decomposer_tEEEvPKT1_PSB_PKT2_PSF_T3_iiT4_
.visible .entry _ZN3cub18CUB_300001_SM_10006detail10radix_sort31DeviceRadixSortSingleTileKernelINS1_5radix10policy_hubIjNS0_8NullTypeEyE10Policy1000ELNS0_9SortOrderE0EjS6_yNS1_21identity_decomposer_tEEEvPKT1_PSB_PKT2_PSF_T3_iiT4_(
	.param .u64 .ptr .align 1 _ZN3cub18CUB_300001_SM_10006detail10radix_sort31DeviceRadixSortSingleTileKernelINS1_5radix10policy_hubIjNS0_8NullTypeEyE10Policy1000ELNS0_9SortOrderE0EjS6_yNS1_21identity_decomposer_tEEEvPKT1_PSB_PKT2_PSF_T3_iiT4__param_0,
	.param .u64 .ptr .align 1 _ZN3cub18CUB_300001_SM_10006detail10radix_sort31DeviceRadixSortSingleTileKernelINS1_5radix10policy_hubIjNS0_8NullTypeEyE10Policy1000ELNS0_9SortOrderE0EjS6_yNS1_21identity_decomposer_tEEEvPKT1_PSB_PKT2_PSF_T3_iiT4__param_1,
	.param .u64 .ptr .align 1 _ZN3cub18CUB_300001_SM_10006detail10radix_sort31DeviceRadixSortSingleTileKernelINS1_5radix10policy_hubIjNS0_8NullTypeEyE10Policy1000ELNS0_9SortOrderE0EjS6_yNS1_21identity_decomposer_tEEEvPKT1_PSB_PKT2_PSF_T3_iiT4__param_2,
	.param .u64 .ptr .align 1 _ZN3cub18CUB_300001_SM_10006detail10radix_sort31DeviceRadixSortSingleTileKernelINS1_5radix10policy_hubIjNS0_8NullTypeEyE10Policy1000ELNS0_9SortOrderE0EjS6_yNS1_21identity_decomposer_tEEEvPKT1_PSB_PKT2_PSF_T3_iiT4__param_3,
	.param .u64 _ZN3cub18CUB_300001_SM_10006detail10radix_sort31DeviceRadixSortSingleTileKernelINS1_5radix10policy_hubIjNS0_8NullTypeEyE10Policy1000ELNS0_9SortOrderE0EjS6_yNS1_21identity_decomposer_tEEEvPKT1_PSB_PKT2_PSF_T3_iiT4__param_4,
	.param .u32 _ZN3cub18CUB_300001_SM_10006detail10radix_sort31DeviceRadixSortSingleTileKernelINS1_5radix10policy_hubIjNS0_8NullTypeEyE10Policy1000ELNS0_9SortOrderE0EjS6_yNS1_21identity_decomposer_tEEEvPKT1_PSB_PKT2_PSF_T3_iiT4__param_5,
	.param .u32 _ZN3cub18CUB_300001_SM_10006detail10radix_sort31DeviceRadixSortSingleTileKernelINS1_5radix10policy_hubIjNS0_8NullTypeEyE10Policy1000ELNS0_9SortOrderE0EjS6_yNS1_21identity_decomposer_tEEEvPKT1_PSB_PKT2_PSF_T3_iiT4__param_6,
	.param .align 1 .b8 _ZN3cub18CUB_300001_SM_10006detail10radix_sort31DeviceRadixSortSingleTileKernelINS1_5radix10policy_hubIjNS0_8NullTypeEyE10Policy1000ELNS0_9SortOrderE0EjS6_yNS1_21identity_decomposer_tEEEvPKT1_PSB_PKT2_PSF_T3_iiT4__param_7[1]
)
.maxntid 256
.minnctapersm 1
{
	.reg .pred 	%p<52>;
	.reg .b16 	%rs<39>;
	.reg .b32 	%r<706>;
	.reg .b64 	%rd<29>;
	// demoted variable
	.shared .align 16 .b8 _ZZN3cub18CUB_300001_SM_10006detail10radix_sort31DeviceRadixSortSingleTileKernelINS1_5radix10policy_hubIjNS0_8NullTypeEyE10Policy1000ELNS0_9SortOrderE0EjS6_yNS1_21identity_decomposer_tEEEvPKT1_PSB_PKT2_PSF_T3_iiT4_E12temp_storage[33856];
	ld.param.u64 	%rd5, [_ZN3cub18CUB_300001_SM_10006detail10radix_sort31DeviceRadixSortSingleTileKernelINS1_5radix10policy_hubIjNS0_8NullTypeEyE10Policy1000ELNS0_9SortOrderE0EjS6_yNS1_21identity_decomposer_tEEEvPKT1_PSB_PKT2_PSF_T3_iiT4__param_0];
	ld.param.u64 	%rd3, [_ZN3cub18CUB_300001_SM_10006detail10radix_sort31DeviceRadixSortSingleTileKernelINS1_5radix10policy_hubIjNS0_8NullTypeEyE10Policy1000ELNS0_9SortOrderE0EjS6_yNS1_21identity_decomposer_tEEEvPKT1_PSB_PKT2_PSF_T3_iiT4__param_1];
	ld.param.u64 	%rd4, [_ZN3cub18CUB_300001_SM_10006detail10radix_sort31DeviceRadixSortSingleTileKernelINS1_5radix10policy_hubIjNS0_8NullTypeEyE10Policy1000ELNS0_9SortOrderE0EjS6_yNS1_21identity_decomposer_tEEEvPKT1_PSB_PKT2_PSF_T3_iiT4__param_4];
	ld.param.u32 	%r189, [_ZN3cub18CUB_300001_SM_10006detail10radix_sort31DeviceRadixSortSingleTileKernelINS1_5radix10policy_hubIjNS0_8NullTypeEyE10Policy1000ELNS0_9SortOrderE0EjS6_yNS1_21identity_decomposer_tEEEvPKT1_PSB_PKT2_PSF_T3_iiT4__param_5];
	ld.param.u32 	%r190, [_ZN3cub18CUB_300001_SM_10006detail10radix_sort31DeviceRadixSortSingleTileKernelINS1_5radix10policy_hubIjNS0_8NullTypeEyE10Policy1000ELNS0_9SortOrderE0EjS6_yNS1_21identity_decomposer_tEEEvPKT1_PSB_PKT2_PSF_T3_iiT4__param_6];
	cvta.to.global.u64 	%rd6, %rd5;
	cvt.u32.u64 	%r1, %rd4;
	mov.u32 	%r2, %tid.x;
	mul.lo.s32 	%r3, %r2, 19;
	setp.ge.s32 	%p1, %r3, %r1;
	mul.wide.u32 	%rd7, %r3, 4;
	add.s64 	%rd1, %rd6, %rd7;
	mov.b32 	%r703, -1;
	@%p1 bra 	$L__BB5_2;
	ld.global.u32 	%r703, [%rd1];
$L__BB5_2:
	add.s32 	%r193, %r3, 1;
	setp.ge.s32 	%p2, %r193, %r1;
	mov.b32 	%r702, -1;
	@%p2 bra 	$L__BB5_4;
	ld.global.u32 	%r702, [%rd1+4];
$L__BB5_4:
	add.s32 	%r195, %r3, 2;
	setp.ge.s32 	%p3, %r195, %r1;
	mov.b32 	%r701, -1;
	@%p3 bra 	$L__BB5_6;
	ld.global.u32 	%r701, [%rd1+8];
$L__BB5_6:
	add.s32 	%r197, %r3, 3;
	setp.ge.s32 	%p4, %r197, %r1;
	mov.b32 	%r700, -1;
	@%p4 bra 	$L__BB5_8;
	ld.global.u32 	%r700, [%rd1+12];
$L__BB5_8:
	add.s32 	%r199, %r3, 4;
	setp.ge.s32 	%p5, %r199, %r1;
	mov.b32 	%r699, -1;
	@%p5 bra 	$L__BB5_10;
	ld.global.u32 	%r699, [%rd1+16];
$L__BB5_10:
	add.s32 	%r201, %r3, 5;
	setp.ge.s32 	%p6, %r201, %r1;
	mov.b32 	%r698, -1;
	@%p6 bra 	$L__BB5_12;
	ld.global.u32 	%r698, [%rd1+20];
$L__BB5_12:
	add.s32 	%r203, %r3, 6;
	setp.ge.s32 	%p7, %r203, %r1;
	mov.b32 	%r697, -1;
	@%p7 bra 	$L__BB5_14;
	ld.global.u32 	%r697, [%rd1+24];
$L__BB5_14:
	add.s32 	%r205, %r3, 7;
	setp.ge.s32 	%p8, %r205, %r1;
	mov.b32 	%r696, -1;
	@%p8 bra 	$L__BB5_16;
	ld.global.u32 	%r696, [%rd1+28];
$L__BB5_16:
	add.s32 	%r207, %r3, 8;
	setp.ge.s32 	%p9, %r207, %r1;
	mov.b32 	%r695, -1;
	@%p9 bra 	$L__BB5_18;
	ld.global.u32 	%r695, [%rd1+32];
$L__BB5_18:
	add.s32 	%r209, %r3, 9;
	setp.ge.s32 	%p10, %r209, %r1;
	mov.b32 	%r694, -1;
	@%p10 bra 	$L__BB5_20;
	ld.global.u32 	%r694, [%rd1+36];
$L__BB5_20:
	add.s32 	%r211, %r3, 10;
	setp.ge.s32 	%p11, %r211, %r1;
	mov.b32 	%r693, -1;
	@%p11 bra 	$L__BB5_22;
	ld.global.u32 	%r693, [%rd1+40];
$L__BB5_22:
	add.s32 	%r213, %r3, 11;
	setp.ge.s32 	%p12, %r213, %r1;
	mov.b32 	%r692, -1;
	@%p12 bra 	$L__BB5_24;
	ld.global.u32 	%r692, [%rd1+44];
$L__BB5_24:
	add.s32 	%r215, %r3, 12;
	setp.ge.s32 	%p13, %r215, %r1;
	mov.b32 	%r691, -1;
	@%p13 bra 	$L__BB5_26;
	ld.global.u32 	%r691, [%rd1+48];
$L__BB5_26:
	add.s32 	%r217, %r3, 13;
	setp.ge.s32 	%p14, %r217, %r1;
	mov.b32 	%r690, -1;
	@%p14 bra 	$L__BB5_28;
	ld.global.u32 	%r690, [%rd1+52];
$L__BB5_28:
	add.s32 	%r219, %r3, 14;
	setp.ge.s32 	%p15, %r219, %r1;
	mov.b32 	%r689, -1;
	@%p15 bra 	$L__BB5_30;
	ld.global.u32 	%r689, [%rd1+56];
$L__BB5_30:
	add.s32 	%r221, %r3, 15;
	setp.ge.s32 	%p16, %r221, %r1;
	mov.b32 	%r688, -1;
	@%p16 bra 	$L__BB5_32;
	ld.global.u32 	%r688, [%rd1+60];
$L__BB5_32:
	add.s32 	%r223, %r3, 16;
	setp.ge.s32 	%p17, %r223, %r1;
	mov.b32 	%r687, -1;
	@%p17 bra 	$L__BB5_34;
	ld.global.u32 	%r687, [%rd1+64];
$L__BB5_34:
	add.s32 	%r225, %r3, 17;
	setp.ge.s32 	%p18, %r225, %r1;
	mov.b32 	%r686, -1;
	@%p18 bra 	$L__BB5_36;
	ld.global.u32 	%r686, [%rd1+68];
$L__BB5_36:
	add.s32 	%r227, %r3, 18;
	setp.ge.s32 	%p19, %r227, %r1;
	mov.b32 	%r685, -1;
	@%p19 bra 	$L__BB5_38;
	ld.global.u32 	%r685, [%rd1+72];
$L__BB5_38:
	bar.sync 	0;
	shr.u32 	%r42, %r2, 5;
	shl.b32 	%r229, %r2, 2;
	mov.u32 	%r230, _ZZN3cub18CUB_300001_SM_10006detail10radix_sort31DeviceRadixSortSingleTileKernelINS1_5radix10policy_hubIjNS0_8NullTypeEyE10Policy1000ELNS0_9SortOrderE0EjS6_yNS1_21identity_decomposer_tEEEvPKT1_PSB_PKT2_PSF_T3_iiT4_E12temp_storage;
	add.s32 	%r43, %r230, %r229;
	shl.b32 	%r231, %r2, 7;
	add.s32 	%r44, %r43, %r231;
	shl.b32 	%r232, %r42, 2;
	add.s32 	%r233, %r230, %r232;
	add.s32 	%r45, %r233, 33792;
	mad.lo.s32 	%r46, %r2, -56, %r44;
	add.s32 	%r684, %r189, 6;
	sub.s32 	%r683, %r190, %r189;
$L__BB5_39:
	add.s32 	%r293, %r684, -6;
	min.s32 	%r236, %r683, 6;
	mov.b32 	%r322, 0;
	st.shared.u32 	[%r43], %r322;
	st.shared.u32 	[%r43+1024], %r322;
	st.shared.u32 	[%r43+2048], %r322;
	st.shared.u32 	[%r43+3072], %r322;
	st.shared.u32 	[%r43+4096], %r322;
	st.shared.u32 	[%r43+5120], %r322;
	st.shared.u32 	[%r43+6144], %r322;
	st.shared.u32 	[%r43+7168], %r322;
	st.shared.u32 	[%r43+8192], %r322;
	st.shared.u32 	[%r43+9216], %r322;
	st.shared.u32 	[%r43+10240], %r322;
	st.shared.u32 	[%r43+11264], %r322;
	st.shared.u32 	[%r43+12288], %r322;
	st.shared.u32 	[%r43+13312], %r322;
	st.shared.u32 	[%r43+14336], %r322;
	st.shared.u32 	[%r43+15360], %r322;
	st.shared.u32 	[%r43+16384], %r322;
	st.shared.u32 	[%r43+17408], %r322;
	st.shared.u32 	[%r43+18432], %r322;
	st.shared.u32 	[%r43+19456], %r322;
	st.shared.u32 	[%r43+20480], %r322;
	st.shared.u32 	[%r43+21504], %r322;
	st.shared.u32 	[%r43+22528], %r322;
	st.shared.u32 	[%r43+23552], %r322;
	st.shared.u32 	[%r43+24576], %r322;
	st.shared.u32 	[%r43+25600], %r322;
	st.shared.u32 	[%r43+26624], %r322;
	st.shared.u32 	[%r43+27648], %r322;
	st.shared.u32 	[%r43+28672], %r322;
	st.shared.u32 	[%r43+29696], %r322;
	st.shared.u32 	[%r43+30720], %r322;
	st.shared.u32 	[%r43+31744], %r322;
	st.shared.u32 	[%r43+32768], %r322;
	// begin inline asm
	bmsk.clamp.b32 %r234, %r322, %r236;
	// end inline asm
	// begin inline asm
	shr.b32 %r237, %r703, %r293;
	// end inline asm
	and.b32  	%r325, %r234, %r237;
	shl.b32 	%r326, %r325, 10;
	and.b32  	%r327, %r326, 31744;
	add.s32 	%r328, %r43, %r327;
	shr.u32 	%r329, %r325, 4;
	and.b32  	%r330, %r329, 268435454;
	add.s32 	%r71, %r328, %r330;
	ld.shared.u16 	%rs1, [%r71];
	add.s16 	%rs20, %rs1, 1;
	st.shared.u16 	[%r71], %rs20;
	// begin inline asm
	shr.b32 %r240, %r702, %r293;
	// end inline asm
	and.b32  	%r331, %r234, %r240;
	shl.b32 	%r332, %r331, 10;
	and.b32  	%r333, %r332, 31744;
	add.s32 	%r334, %r43, %r333;
	shr.u32 	%r335, %r331, 4;
	and.b32  	%r336, %r335, 268435454;
	add.s32 	%r72, %r334, %r336;
	ld.shared.u16 	%rs2, [%r72];
	add.s16 	%rs21, %rs2, 1;
	st.shared.u16 	[%r72], %rs21;
	// begin inline asm
	shr.b32 %r243, %r701, %r293;
	// end inline asm
	and.b32  	%r337, %r234, %r243;
	shl.b32 	%r338, %r337, 10;
	and.b32  	%r339, %r338, 31744;
	add.s32 	%r340, %r43, %r339;
	shr.u32 	%r341, %r337, 4;
	and.b32  	%r342, %r341, 268435454;
	add.s32 	%r73, %r340, %r342;
	ld.shared.u16 	%rs3, [%r73];
	add.s16 	%rs22, %rs3, 1;
	st.shared.u16 	[%r73], %rs22;
	// begin inline asm
	shr.b32 %r246, %r700, %r293;
	// end inline asm
	and.b32  	%r343, %r234, %r246;
	shl.b32 	%r344, %r343, 10;
	and.b32  	%r345, %r344, 31744;
	add.s32 	%r346, %r43, %r345;
	shr.u32 	%r347, %r343, 4;
	and.b32  	%r348, %r347, 268435454;
	add.s32 	%r74, %r346, %r348;
	ld.shared.u16 	%rs4, [%r74];
	add.s16 	%rs23, %rs4, 1;
	st.shared.u16 	[%r74], %rs23;
	// begin inline asm
	shr.b32 %r249, %r699, %r293;
	// end inline asm
	and.b32  	%r349, %r234, %r249;
	shl.b32 	%r350, %r349, 10;
	and.b32  	%r351, %r350, 31744;
	add.s32 	%r352, %r43, %r351;
	shr.u32 	%r353, %r349, 4;
	and.b32  	%r354, %r353, 268435454;
	add.s32 	%r75, %r352, %r354;
	ld.shared.u16 	%rs5, [%r75];
	add.s16 	%rs24, %rs5, 1;
	st.shared.u16 	[%r75], %rs24;
	// begin inline asm
	shr.b32 %r252, %r698, %r293;
	// end inline asm
	and.b32  	%r355, %r234, %r252;
	shl.b32 	%r356, %r355, 10;
	and.b32  	%r357, %r356, 31744;
	add.s32 	%r358, %r43, %r357;
	shr.u32 	%r359, %r355, 4;
	and.b32  	%r360, %r359, 268435454;
	add.s32 	%r76, %r358, %r360;
	ld.shared.u16 	%rs6, [%r76];
	add.s16 	%rs25, %rs6, 1;
	st.shared.u16 	[%r76], %rs25;
	// begin inline asm
	shr.b32 %r255, %r697, %r293;
	// end inline asm
	and.b32  	%r361, %r234, %r255;
	shl.b32 	%r362, %r361, 10;
	and.b32  	%r363, %r362, 31744;
	add.s32 	%r364, %r43, %r363;
	shr.u32 	%r365, %r361, 4;
	and.b32  	%r366, %r365, 268435454;
	add.s32 	%r77, %r364, %r366;
	ld.shared.u16 	%rs7, [%r77];
	add.s16 	%rs26, %rs7, 1;
	st.shared.u16 	[%r77], %rs26;
	// begin inline asm
	shr.b32 %r258, %r696, %r293;
	// end inline asm
	and.b32  	%r367, %r234, %r258;
	shl.b32 	%r368, %r367, 10;
	and.b32  	%r369, %r368, 31744;
	add.s32 	%r370, %r43, %r369;
	shr.u32 	%r371, %r367, 4;
	and.b32  	%r372, %r371, 268435454;
	add.s32 	%r78, %r370, %r372;
	ld.shared.u16 	%rs8, [%r78];
	add.s16 	%rs27, %rs8, 1;
	st.shared.u16 	[%r78], %rs27;
	// begin inline asm
	shr.b32 %r261, %r695, %r293;
	// end inline asm
	and.b32  	%r373, %r234, %r261;
	shl.b32 	%r374, %r373, 10;
	and.b32  	%r375, %r374, 31744;
	add.s32 	%r376, %r43, %r375;
	shr.u32 	%r377, %r373, 4;
	and.b32  	%r378, %r377, 268435454;
	add.s32 	%r79, %r376, %r378;
	ld.shared.u16 	%rs9, [%r79];
	add.s16 	%rs28, %rs9, 1;
	st.shared.u16 	[%r79], %rs28;
	// begin inline asm
	shr.b32 %r264, %r694, %r293;
	// end inline asm
	and.b32  	%r379, %r234, %r264;
	shl.b32 	%r380, %r379, 10;
	and.b32  	%r381, %r380, 31744;
	add.s32 	%r382, %r43, %r381;
	shr.u32 	%r383, %r379, 4;
	and.b32  	%r384, %r383, 268435454;
	add.s32 	%r80, %r382, %r384;
	ld.shared.u16 	%rs10, [%r80];
	add.s16 	%rs29, %rs10, 1;
	st.shared.u16 	[%r80], %rs29;
	// begin inline asm
	shr.b32 %r267, %r693, %r293;
	// end inline asm
	and.b32  	%r385, %r234, %r267;
	shl.b32 	%r386, %r385, 10;
	and.b32  	%r387, %r386, 31744;
	add.s32 	%r388, %r43, %r387;
	shr.u32 	%r389, %r385, 4;
	and.b32  	%r390, %r389, 268435454;
	add.s32 	%r81, %r388, %r390;
	ld.shared.u16 	%rs11, [%r81];
	add.s16 	%rs30, %rs11, 1;
	st.shared.u16 	[%r81], %rs30;
	// begin inline asm
	shr.b32 %r270, %r692, %r293;
	// end inline asm
	and.b32  	%r391, %r234, %r270;
	shl.b32 	%r392, %r391, 10;
	and.b32  	%r393, %r392, 31744;
	add.s32 	%r394, %r43, %r393;
	shr.u32 	%r395, %r391, 4;
	and.b32  	%r396, %r395, 268435454;
	add.s32 	%r82, %r394, %r396;
	ld.shared.u16 	%rs12, [%r82];
	add.s16 	%rs31, %rs12, 1;
	st.shared.u16 	[%r82], %rs31;
	// begin inline asm
	shr.b32 %r273, %r691, %r293;
	// end inline asm
	and.b32  	%r397, %r234, %r273;
	shl.b32 	%r398, %r397, 10;
	and.b32  	%r399, %r398, 31744;
	add.s32 	%r400, %r43, %r399;
	shr.u32 	%r401, %r397, 4;
	and.b32  	%r402, %r401, 268435454;
	add.s32 	%r83, %r400, %r402;
	ld.shared.u16 	%rs13, [%r83];
	add.s16 	%rs32, %rs13, 1;
	st.shared.u16 	[%r83], %rs32;
	// begin inline asm
	shr.b32 %r276, %r690, %r293;
	// end inline asm
	and.b32  	%r403, %r234, %r276;
	shl.b32 	%r404, %r403, 10;
	and.b32  	%r405, %r404, 31744;
	add.s32 	%r406, %r43, %r405;
	shr.u32 	%r407, %r403, 4;
	and.b32  	%r408, %r407, 268435454;
	add.s32 	%r84, %r406, %r408;
	ld.shared.u16 	%rs14, [%r84];
	add.s16 	%rs33, %rs14, 1;
	st.shared.u16 	[%r84], %rs33;
	// begin inline asm
	shr.b32 %r279, %r689, %r293;
	// end inline asm
	and.b32  	%r409, %r234, %r279;
	shl.b32 	%r410, %r409, 10;
	and.b32  	%r411, %r410, 31744;
	add.s32 	%r412, %r43, %r411;
	shr.u32 	%r413, %r409, 4;
	and.b32  	%r414, %r413, 268435454;
	add.s32 	%r85, %r412, %r414;
	ld.shared.u16 	%rs15, [%r85];
	add.s16 	%rs34, %rs15, 1;
	st.shared.u16 	[%r85], %rs34;
	// begin inline asm
	shr.b32 %r282, %r688, %r293;
	// end inline asm
	and.b32  	%r415, %r234, %r282;
	shl.b32 	%r416, %r415, 10;
	and.b32  	%r417, %r416, 31744;
	add.s32 	%r418, %r43, %r417;
	shr.u32 	%r419, %r415, 4;
	and.b32  	%r420, %r419, 268435454;
	add.s32 	%r86, %r418, %r420;
	ld.shared.u16 	%rs16, [%r86];
	add.s16 	%rs35, %rs16, 1;
	st.shared.u16 	[%r86], %rs35;
	// begin inline asm
	shr.b32 %r285, %r687, %r293;
	// end inline asm
	and.b32  	%r421, %r234, %r285;
	shl.b32 	%r422, %r421, 10;
	and.b32  	%r423, %r422, 31744;
	add.s32 	%r424, %r43, %r423;
	shr.u32 	%r425, %r421, 4;
	and.b32  	%r426, %r425, 268435454;
	add.s32 	%r87, %r424, %r426;
	ld.shared.u16 	%rs17, [%r87];
	add.s16 	%rs36, %rs17, 1;
	st.shared.u16 	[%r87], %rs36;
	// begin inline asm
	shr.b32 %r288, %r686, %r293;
	// end inline asm
	and.b32  	%r427, %r234, %r288;
	shl.b32 	%r428, %r427, 10;
	and.b32  	%r429, %r428, 31744;
	add.s32 	%r430, %r43, %r429;
	shr.u32 	%r431, %r427, 4;
	and.b32  	%r432, %r431, 268435454;
	add.s32 	%r88, %r430, %r432;
	ld.shared.u16 	%rs18, [%r88];
	add.s16 	%rs37, %rs18, 1;
	st.shared.u16 	[%r88], %rs37;
	// begin inline asm
	shr.b32 %r291, %r685, %r293;
	// end inline asm
	and.b32  	%r433, %r234, %r291;
	shl.b32 	%r434, %r433, 10;
	and.b32  	%r435, %r434, 31744;
	add.s32 	%r436, %r43, %r435;
	shr.u32 	%r437, %r433, 4;
	and.b32  	%r438, %r437, 268435454;
	add.s32 	%r89, %r436, %r438;
	ld.shared.u16 	%rs19, [%r89];
	add.s16 	%rs38, %rs19, 1;
	st.shared.u16 	[%r89], %rs38;
	bar.sync 	0;
	ld.shared.u32 	%r90, [%r44];
	ld.shared.u32 	%r439, [%r44+4];
	ld.shared.u32 	%r440, [%r44+8];
	ld.shared.u32 	%r441, [%r44+12];
	ld.shared.u32 	%r442, [%r44+16];
	ld.shared.u32 	%r443, [%r44+20];
	ld.shared.u32 	%r444, [%r44+24];
	ld.shared.u32 	%r445, [%r44+28];
	ld.shared.u32 	%r446, [%r44+32];
	ld.shared.u32 	%r447, [%r44+36];
	ld.shared.u32 	%r448, [%r44+40];
	ld.shared.u32 	%r449, [%r44+44];
	ld.shared.u32 	%r450, [%r44+48];
	ld.shared.u32 	%r451, [%r44+52];
	ld.shared.u32 	%r452, [%r44+56];
	ld.shared.u32 	%r453, [%r44+60];
	ld.shared.u32 	%r454, [%r44+64];
	ld.shared.u32 	%r455, [%r44+68];
	ld.shared.u32 	%r456, [%r44+72];
	ld.shared.u32 	%r457, [%r44+76];
	ld.shared.u32 	%r458, [%r44+80];
	ld.shared.u32 	%r459, [%r44+84];
	ld.shared.u32 	%r460, [%r44+88];
	ld.shared.u32 	%r461, [%r44+92];
	ld.shared.u32 	%r462, [%r44+96];
	ld.shared.u32 	%r463, [%r44+100];
	ld.shared.u32 	%r464, [%r44+104];
	ld.shared.u32 	%r465, [%r44+108];
	ld.shared.u32 	%r466, [%r44+112];
	ld.shared.u32 	%r467, [%r44+116];
	ld.shared.u32 	%r468, [%r44+120];
	ld.shared.u32 	%r469, [%r44+124];
	ld.shared.u32 	%r470, [%r44+128];
	add.s32 	%r91, %r439, %r90;
	add.s32 	%r92, %r440, %r91;
	add.s32 	%r93, %r441, %r92;
	add.s32 	%r94, %r442, %r93;
	add.s32 	%r95, %r443, %r94;
	add.s32 	%r96, %r444, %r95;
	add.s32 	%r97, %r445, %r96;
	add.s32 	%r98, %r446, %r97;
	add.s32 	%r99, %r447, %r98;
	add.s32 	%r100, %r448, %r99;
	add.s32 	%r101, %r449, %r100;
	add.s32 	%r102, %r450, %r101;
	add.s32 	%r103, %r451, %r102;
	add.s32 	%r104, %r452, %r103;
	add.s32 	%r105, %r453, %r104;
	add.s32 	%r106, %r454, %r105;
	add.s32 	%r107, %r455, %r106;
	add.s32 	%r108, %r456, %r107;
	add.s32 	%r109, %r457, %r108;
	add.s32 	%r110, %r458, %r109;
	add.s32 	%r111, %r459, %r110;
	add.s32 	%r112, %r460, %r111;
	add.s32 	%r113, %r461, %r112;
	add.s32 	%r114, %r462, %r113;
	add.s32 	%r115, %r463, %r114;
	add.s32 	%r116, %r464, %r115;
	add.s32 	%r117, %r465, %r116;
	add.s32 	%r118, %r466, %r117;
	add.s32 	%r119, %r467, %r118;
	add.s32 	%r120, %r468, %r119;
	add.s32 	%r121, %r469, %r120;
	add.s32 	%r299, %r470, %r121;
	// begin inline asm
	mov.u32 %r294, %laneid;
	// end inline asm
	mov.b32 	%r297, 1;
	mov.b32 	%r324, -1;
	// begin inline asm
	{  .reg .u32 r0;  .reg .pred p;  shfl.sync.up.b32 r0|p, %r299, %r297, %r322, %r324;  @p add.u32 r0, r0, %r299;  mov.u32 %r295, r0;}
	// end inline asm
	mov.b32 	%r303, 2;
	// begin inline asm
	{  .reg .u32 r0;  .reg .pred p;  shfl.sync.up.b32 r0|p, %r295, %r303, %r322, %r324;  @p add.u32 r0, r0, %r295;  mov.u32 %r301, r0;}
	// end inline asm
	mov.b32 	%r309, 4;
	// begin inline asm
	{  .reg .u32 r0;  .reg .pred p;  shfl.sync.up.b32 r0|p, %r301, %r309, %r322, %r324;  @p add.u32 r0, r0, %r301;  mov.u32 %r307, r0;}
	// end inline asm
	mov.b32 	%r315, 8;
	// begin inline asm
	{  .reg .u32 r0;  .reg .pred p;  shfl.sync.up.b32 r0|p, %r307, %r315, %r322, %r324;  @p add.u32 r0, r0, %r307;  mov.u32 %r313, r0;}
	// end inline asm
	mov.b32 	%r321, 16;
	// begin inline asm
	{  .reg .u32 r0;  .reg .pred p;  shfl.sync.up.b32 r0|p, %r313, %r321, %r322, %r324;  @p add.u32 r0, r0, %r313;  mov.u32 %r319, r0;}
	// end inline asm
	setp.ne.s32 	%p20, %r294, 31;
	@%p20 bra 	$L__BB5_41;
	st.shared.u32 	[%r45], %r319;
$L__BB5_41:
	sub.s32 	%r471, %r319, %r299;
	setp.gt.u32 	%p21, %r2, 31;
	setp.eq.s32 	%p22, %r42, 7;
	setp.eq.s32 	%p23, %r42, 6;
	setp.eq.s32 	%p24, %r42, 5;
	setp.eq.s32 	%p25, %r42, 4;
	setp.eq.s32 	%p26, %r42, 3;
	setp.eq.s32 	%p27, %r42, 2;
	setp.eq.s32 	%p28, %r42, 1;
	bar.sync 	0;
	ld.shared.v4.u32 	{%r472, %r473, %r474, %r475}, [_ZZN3cub18CUB_300001_SM_10006detail10radix_sort31DeviceRadixSortSingleTileKernelINS1_5radix10policy_hubIjNS0_8NullTypeEyE10Policy1000ELNS0_9SortOrderE0EjS6_yNS1_21identity_decomposer_tEEEvPKT1_PSB_PKT2_PSF_T3_iiT4_E12temp_storage+33792];
	selp.b32 	%r476, %r472, %r704, %p28;
	add.s32 	%r477, %r473, %r472;
	selp.b32 	%r478, %r477, %r476, %p27;
	add.s32 	%r479, %r477, %r474;
	selp.b32 	%r480, %r479, %r478, %p26;
	add.s32 	%r481, %r479, %r475;
	selp.b32 	%r482, %r481, %r480, %p25;
	ld.shared.v4.u32 	{%r483, %r484, %r485, %r486}, [_ZZN3cub18CUB_300001_SM_10006detail10radix_sort31DeviceRadixSortSingleTileKernelINS1_5radix10policy_hubIjNS0_8NullTypeEyE10Policy1000ELNS0_9SortOrderE0EjS6_yNS1_21identity_decomposer_tEEEvPKT1_PSB_PKT2_PSF_T3_iiT4_E12temp_storage+33808];
	add.s32 	%r487, %r481, %r483;
	selp.b32 	%r488, %r487, %r482, %p24;
	add.s32 	%r489, %r487, %r484;
	selp.b32 	%r490, %r489, %r488, %p23;
	add.s32 	%r491, %r489, %r485;
	selp.b32 	%r704, %r491, %r490, %p22;
	add.s32 	%r126, %r491, %r486;
	setp.ne.s32 	%p29, %r294, 0;
	selp.b32 	%r492, %r471, 0, %p29;
	add.s32 	%r493, %r704, %r492;
	or.pred  	%p30, %p21, %p29;
	selp.b32 	%r705, %r493, %r471, %p21;
	@%p30 bra 	$L__BB5_43;
	shl.b32 	%r705, %r126, 16;
	st.shared.u32 	[_ZZN3cub18CUB_300001_SM_10006detail10radix_sort31DeviceRadixSortSingleTileKernelINS1_5radix10policy_hubIjNS0_8NullTypeEyE10Policy1000ELNS0_9SortOrderE0EjS6_yNS1_21identity_decomposer_tEEEvPKT1_PSB_PKT2_PSF_T3_iiT4_E12temp_storage+33832], %r705;
$L__BB5_43:
	setp.eq.s32 	%p31, %r2, 0;
	bar.sync 	0;
	ld.shared.u32 	%r494, [_ZZN3cub18CUB_300001_SM_10006detail10radix_sort31DeviceRadixSortSingleTileKernelINS1_5radix10policy_hubIjNS0_8NullTypeEyE10Policy1000ELNS0_9SortOrderE0EjS6_yNS1_21identity_decomposer_tEEEvPKT1_PSB_PKT2_PSF_T3_iiT4_E12temp_storage+33832];
	selp.b32 	%r495, 0, %r494, %p31;
	add.s32 	%r496, %r705, %r495;
	add.s32 	%r497, %r90, %r496;
	add.s32 	%r498, %r91, %r496;
	add.s32 	%r499, %r92, %r496;
	add.s32 	%r500, %r93, %r496;
	add.s32 	%r501, %r94, %r496;
	add.s32 	%r502, %r95, %r496;
	add.s32 	%r503, %r96, %r496;
	add.s32 	%r504, %r97, %r496;
	add.s32 	%r505, %r98, %r496;
	add.s32 	%r506, %r99, %r496;
	add.s32 	%r507, %r100, %r496;
	add.s32 	%r508, %r101, %r496;
	add.s32 	%r509, %r102, %r496;
	add.s32 	%r510, %r103, %r496;
	add.s32 	%r511, %r104, %r496;
	add.s32 	%r512, %r105, %r496;
	add.s32 	%r513, %r106, %r496;
	add.s32 	%r514, %r107, %r496;
	add.s32 	%r515, %r108, %r496;
	add.s32 	%r516, %r109, %r496;
	add.s32 	%r517, %r110, %r496;
	add.s32 	%r518, %r111, %r496;
	add.s32 	%r519, %r112, %r496;
	add.s32 	%r520, %r113, %r496;
	add.s32 	%r521, %r114, %r496;
	add.s32 	%r522, %r115, %r496;
	add.s32 	%r523, %r116, %r496;
	add.s32 	%r524, %r117, %r496;
	add.s32 	%r525, %r118, %r496;
	add.s32 	%r526, %r119, %r496;
	add.s32 	%r527, %r120, %r496;
	add.s32 	%r528, %r121, %r496;
	st.shared.u32 	[%r44], %r496;
	st.shared.u32 	[%r44+4], %r497;
	st.shared.u32 	[%r44+8], %r498;
	st.shared.u32 	[%r44+12], %r499;
	st.shared.u32 	[%r44+16], %r500;
	st.shared.u32 	[%r44+20], %r501;
	st.shared.u32 	[%r44+24], %r502;
	st.shared.u32 	[%r44+28], %r503;
	st.shared.u32 	[%r44+32], %r504;
	st.shared.u32 	[%r44+36], %r505;
	st.shared.u32 	[%r44+40], %r506;
	st.shared.u32 	[%r44+44], %r507;
	st.shared.u32 	[%r44+48], %r508;
	st.shared.u32 	[%r44+52], %r509;
	st.shared.u32 	[%r44+56], %r510;
	st.shared.u32 	[%r44+60], %r511;
	st.shared.u32 	[%r44+64], %r512;
	st.shared.u32 	[%r44+68], %r513;
	st.shared.u32 	[%r44+72], %r514;
	st.shared.u32 	[%r44+76], %r515;
	st.shared.u32 	[%r44+80], %r516;
	st.shared.u32 	[%r44+84], %r517;
	st.shared.u32 	[%r44+88], %r518;
	st.shared.u32 	[%r44+92], %r519;
	st.shared.u32 	[%r44+96], %r520;
	st.shared.u32 	[%r44+100], %r521;
	st.shared.u32 	[%r44+104], %r522;
	st.shared.u32 	[%r44+108], %r523;
	st.shared.u32 	[%r44+112], %r524;
	st.shared.u32 	[%r44+116], %r525;
	st.shared.u32 	[%r44+120], %r526;
	st.shared.u32 	[%r44+124], %r527;
	st.shared.u32 	[%r44+128], %r528;
	bar.sync 	0;
	cvt.u32.u16 	%r529, %rs1;
	ld.shared.u16 	%r530, [%r71];
	add.s32 	%r130, %r530, %r529;
	cvt.u32.u16 	%r531, %rs2;
	ld.shared.u16 	%r532, [%r72];
	add.s32 	%r131, %r532, %r531;
	cvt.u32.u16 	%r533, %rs3;
	ld.shared.u16 	%r534, [%r73];
	add.s32 	%r132, %r534, %r533;
	cvt.u32.u16 	%r535, %rs4;
	ld.shared.u16 	%r536, [%r74];
	add.s32 	%r133, %r536, %r535;
	cvt.u32.u16 	%r537, %rs5;
	ld.shared.u16 	%r538, [%r75];
	add.s32 	%r134, %r538, %r537;
	cvt.u32.u16 	%r539, %rs6;
	ld.shared.u16 	%r540, [%r76];
	add.s32 	%r135, %r540, %r539;
	cvt.u32.u16 	%r541, %rs7;
	ld.shared.u16 	%r542, [%r77];
	add.s32 	%r136, %r542, %r541;
	cvt.u32.u16 	%r543, %rs8;
	ld.shared.u16 	%r544, [%r78];
	add.s32 	%r137, %r544, %r543;
	cvt.u32.u16 	%r545, %rs9;
	ld.shared.u16 	%r546, [%r79];
	add.s32 	%r138, %r546, %r545;
	cvt.u32.u16 	%r547, %rs10;
	ld.shared.u16 	%r548, [%r80];
	add.s32 	%r139, %r548, %r547;
	cvt.u32.u16 	%r549, %rs11;
	ld.shared.u16 	%r550, [%r81];
	add.s32 	%r140, %r550, %r549;
	cvt.u32.u16 	%r551, %rs12;
	ld.shared.u16 	%r552, [%r82];
	add.s32 	%r141, %r552, %r551;
	cvt.u32.u16 	%r553, %rs13;
	ld.shared.u16 	%r554, [%r83];
	add.s32 	%r142, %r554, %r553;
	cvt.u32.u16 	%r555, %rs14;
	ld.shared.u16 	%r556, [%r84];
	add.s32 	%r143, %r556, %r555;
	cvt.u32.u16 	%r557, %rs15;
	ld.shared.u16 	%r558, [%r85];
	add.s32 	%r144, %r558, %r557;
	cvt.u32.u16 	%r559, %rs16;
	ld.shared.u16 	%r560, [%r86];
	add.s32 	%r145, %r560, %r559;
	cvt.u32.u16 	%r561, %rs17;
	ld.shared.u16 	%r562, [%r87];
	add.s32 	%r146, %r562, %r561;
	cvt.u32.u16 	%r563, %rs18;
	ld.shared.u16 	%r564, [%r88];
	add.s32 	%r147, %r564, %r563;
	cvt.u32.u16 	%r565, %rs19;
	ld.shared.u16 	%r566, [%r89];
	add.s32 	%r148, %r566, %r565;
	bar.sync 	0;
	setp.lt.s32 	%p32, %r684, %r190;
	@%p32 bra 	$L__BB5_83;
	cvt.u64.u32 	%rd8, %r2;
	shl.b32 	%r567, %r130, 2;
	mov.u32 	%r568, _ZZN3cub18CUB_300001_SM_10006detail10radix_sort31DeviceRadixSortSingleTileKernelINS1_5radix10policy_hubIjNS0_8NullTypeEyE10Policy1000ELNS0_9SortOrderE0EjS6_yNS1_21identity_decomposer_tEEEvPKT1_PSB_PKT2_PSF_T3_iiT4_E12temp_storage;
	add.s32 	%r569, %r568, %r567;
	st.shared.u32 	[%r569], %r703;
	shl.b32 	%r570, %r131, 2;
	add.s32 	%r571, %r568, %r570;
	st.shared.u32 	[%r571], %r702;
	shl.b32 	%r572, %r132, 2;
	add.s32 	%r573, %r568, %r572;
	st.shared.u32 	[%r573], %r701;
	shl.b32 	%r574, %r133, 2;
	add.s32 	%r575, %r568, %r574;
	st.shared.u32 	[%r575], %r700;
	shl.b32 	%r576, %r134, 2;
	add.s32 	%r577, %r568, %r576;
	st.shared.u32 	[%r577], %r699;
	shl.b32 	%r578, %r135, 2;
	add.s32 	%r579, %r568, %r578;
	st.shared.u32 	[%r579], %r698;
	shl.b32 	%r580, %r136, 2;
	add.s32 	%r581, %r568, %r580;
	st.shared.u32 	[%r581], %r697;
	shl.b32 	%r582, %r137, 2;
	add.s32 	%r583, %r568, %r582;
	st.shared.u32 	[%r583], %r696;
	shl.b32 	%r584, %r138, 2;
	add.s32 	%r585, %r568, %r584;
	st.shared.u32 	[%r585], %r695;
	shl.b32 	%r586, %r139, 2;
	add.s32 	%r587, %r568, %r586;
	st.shared.u32 	[%r587], %r694;
	shl.b32 	%r588, %r140, 2;
	add.s32 	%r589, %r568, %r588;
	st.shared.u32 	[%r589], %r693;
	shl.b32 	%r590, %r141, 2;
	add.s32 	%r591, %r568, %r590;
	st.shared.u32 	[%r591], %r692;
	shl.b32 	%r592, %r142, 2;
	add.s32 	%r593, %r568, %r592;
	st.shared.u32 	[%r593], %r691;
	shl.b32 	%r594, %r143, 2;
	add.s32 	%r595, %r568, %r594;
	st.shared.u32 	[%r595], %r690;
	shl.b32 	%r596, %r144, 2;
	add.s32 	%r597, %r568, %r596;
	st.shared.u32 	[%r597], %r689;
	shl.b32 	%r598, %r145, 2;
	add.s32 	%r599, %r568, %r598;
	st.shared.u32 	[%r599], %r688;
	shl.b32 	%r600, %r146, 2;
	add.s32 	%r601, %r568, %r600;
	st.shared.u32 	[%r601], %r687;
	shl.b32 	%r602, %r147, 2;
	add.s32 	%r603, %r568, %r602;
	st.shared.u32 	[%r603], %r686;
	shl.b32 	%r604, %r148, 2;
	add.s32 	%r605, %r568, %r604;
	st.shared.u32 	[%r605], %r685;
	bar.sync 	0;
	mad.lo.s32 	%r149, %r2, -72, %r46;
	ld.shared.u32 	%r150, [%r149+1024];
	ld.shared.u32 	%r151, [%r149+2048];
	ld.shared.u32 	%r152, [%r149+3072];
	ld.shared.u32 	%r153, [%r149+4096];
	ld.shared.u32 	%r154, [%r149+5120];
	ld.shared.u32 	%r155, [%r149+6144];
	ld.shared.u32 	%r156, [%r149+7168];
	ld.shared.u32 	%r157, [%r149+8192];
	ld.shared.u32 	%r158, [%r149+9216];
	ld.shared.u32 	%r159, [%r149+10240];
	ld.shared.u32 	%r160, [%r149+11264];
	ld.shared.u32 	%r161, [%r149+12288];
	ld.shared.u32 	%r162, [%r149+13312];
	ld.shared.u32 	%r163, [%r149+14336];
	ld.shared.u32 	%r164, [%r149+15360];
	ld.shared.u32 	%r165, [%r149+16384];
	ld.shared.u32 	%r166, [%r149+17408];
	ld.shared.u32 	%r167, [%r149+18432];
	setp.gt.u64 	%p33, %rd4, %rd8;
	cvta.to.global.u64 	%rd9, %rd3;
	mul.wide.u32 	%rd10, %r2, 4;
	add.s64 	%rd2, %rd9, %rd10;
	@%p33 bra 	$L__BB5_45;
	bra.uni 	$L__BB5_46;
$L__BB5_45:
	ld.shared.u32 	%r606, [%r149];
	st.global.u32 	[%rd2], %r606;
$L__BB5_46:
	add.s32 	%r607, %r2, 256;
	cvt.u64.u32 	%rd11, %r607;
	setp.le.u64 	%p34, %rd4, %rd11;
	@%p34 bra 	$L__BB5_48;
	st.global.u32 	[%rd2+1024], %r150;
$L__BB5_48:
	add.s32 	%r608, %r2, 512;
	cvt.u64.u32 	%rd12, %r608;
	setp.le.u64 	%p35, %rd4, %rd12;
	@%p35 bra 	$L__BB5_50;
	st.global.u32 	[%rd2+2048], %r151;
$L__BB5_50:
	add.s32 	%r609, %r2, 768;
	cvt.u64.u32 	%rd13, %r609;
	setp.le.u64 	%p36, %rd4, %rd13;
	@%p36 bra 	$L__BB5_52;
	st.global.u32 	[%rd2+3072], %r152;
$L__BB5_52:
	or.b32  	%r610, %r2, 1024;
	cvt.u64.u32 	%rd14, %r610;
	setp.le.u64 	%p37, %rd4, %rd14;
	@%p37 bra 	$L__BB5_54;
	st.global.u32 	[%rd2+4096], %r153;
$L__BB5_54:
	add.s32 	%r611, %r2, 1280;
	cvt.u64.u32 	%rd15, %r611;
	setp.le.u64 	%p38, %rd4, %rd15;
	@%p38 bra 	$L__BB5_56;
	st.global.u32 	[%rd2+5120], %r154;
$L__BB5_56:
	add.s32 	%r612, %r2, 1536;
	cvt.u64.u32 	%rd16, %r612;
	setp.le.u64 	%p39, %rd4, %rd16;
	@%p39 bra 	$L__BB5_58;
	st.global.u32 	[%rd2+6144], %r155;
$L__BB5_58:
	add.s32 	%r613, %r2, 1792;
	cvt.u64.u32 	%rd17, %r613;
	setp.le.u64 	%p40, %rd4, %rd17;
	@%p40 bra 	$L__BB5_60;
	st.global.u32 	[%rd2+7168], %r156;
$L__BB5_60:
	or.b32  	%r614, %r2, 2048;
	cvt.u64.u32 	%rd18, %r614;
	setp.le.u64 	%p41, %rd4, %rd18;
	@%p41 bra 	$L__BB5_62;
	st.global.u32 	[%rd2+8192], %r157;
$L__BB5_62:
	add.s32 	%r615, %r2, 2304;
	cvt.u64.u32 	%rd19, %r615;
	setp.le.u64 	%p42, %rd4, %rd19;
	@%p42 bra 	$L__BB5_64;
	st.global.u32 	[%rd2+9216], %r158;
$L__BB5_64:
	add.s32 	%r616, %r2, 2560;
	cvt.u64.u32 	%rd20, %r616;
	setp.le.u64 	%p43, %rd4, %rd20;
	@%p43 bra 	$L__BB5_66;
	st.global.u32 	[%rd2+10240], %r159;
$L__BB5_66:
	add.s32 	%r617, %r2, 2816;
	cvt.u64.u32 	%rd21, %r617;
	setp.le.u64 	%p44, %rd4, %rd21;
	@%p44 bra 	$L__BB5_68;
	st.global.u32 	[%rd2+11264], %r160;
$L__BB5_68:
	or.b32  	%r618, %r2, 3072;
	cvt.u64.u32 	%rd22, %r618;
	setp.le.u64 	%p45, %rd4, %rd22;
	@%p45 bra 	$L__BB5_70;
	st.global.u32 	[%rd2+12288], %r161;
$L__BB5_70:
	add.s32 	%r619, %r2, 3328;
	cvt.u64.u32 	%rd23, %r619;
	setp.le.u64 	%p46, %rd4, %rd23;
	@%p46 bra 	$L__BB5_72;
	st.global.u32 	[%rd2+13312], %r162;
$L__BB5_72:
	add.s32 	%r620, %r2, 3584;
	cvt.u64.u32 	%rd24, %r620;
	setp.le.u64 	%p47, %rd4, %rd24;
	@%p47 bra 	$L__BB5_74;
	st.global.u32 	[%rd2+14336], %r163;
$L__BB5_74:
	add.s32 	%r621, %r2, 3840;
	cvt.u64.u32 	%rd25, %r621;
	setp.le.u64 	%p48, %rd4, %rd25;
	@%p48 bra 	$L__BB5_76;
	st.global.u32 	[%rd2+15360], %r164;
$L__BB5_76:
	or.b32  	%r622, %r2, 4096;
	cvt.u64.u32 	%rd26, %r622;
	setp.le.u64 	%p49, %rd4, %rd26;
	@%p49 bra 	$L__BB5_78;
	st.global.u32 	[%rd2+16384], %r165;
$L__BB5_78:
	add.s32 	%r623, %r2, 4352;
	cvt.u64.u32 	%rd27, %r623;
	setp.le.u64 	%p50, %rd4, %rd27;
	@%p50 bra 	$L__BB5_80;
	st.global.u32 	[%rd2+17408], %r166;
$L__BB5_80:
	add.s32 	%r624, %r2, 4608;
	cvt.u64.u32 	%rd28, %r624;
	setp.le.u64 	%p51, %rd4, %rd28;
	@%p51 bra 	$L__BB5_82;
	st.global.u32 	[%rd2+18432], %r167;
$L__BB5_82:
	ret;
$L__BB5_83:
	shl.b32 	%r625, %r130, 2;
	mov.u32 	%r626, _ZZN3cub18CUB_300001_SM_10006detail10radix_sort31DeviceRadixSortSingleTileKernelINS1_5radix10policy_hubIjNS0_8NullTypeEyE10Policy1000ELNS0_9SortOrderE0EjS6_yNS1_21identity_decomposer_tEEEvPKT1_PSB_PKT2_PSF_T3_iiT4_E12temp_storage;
	add.s32 	%r627, %r626, %r625;
	st.shared.u32 	[%r627], %r703;
	shl.b32 	%r628, %r131, 2;
	add.s32 	%r629, %r626, %r628;
	st.shared.u32 	[%r629], %r702;
	shl.b32 	%r630, %r132, 2;
	add.s32 	%r631, %r626, %r630;
	st.shared.u32 	[%r631], %r701;
	shl.b32 	%r632, %r133, 2;
	add.s32 	%r633, %r626, %r632;
	st.shared.u32 	[%r633], %r700;
	shl.b32 	%r634, %r134, 2;
	add.s32 	%r635, %r626, %r634;
	st.shared.u32 	[%r635], %r699;
	shl.b32 	%r636, %r135, 2;
	add.s32 	%r637, %r626, %r636;
	st.shared.u32 	[%r637], %r698;
	shl.b32 	%r638, %r136, 2;
	add.s32 	%r639, %r626, %r638;
	st.shared.u32 	[%r639], %r697;
	shl.b32 	%r640, %r137, 2;
	add.s32 	%r641, %r626, %r640;
	st.shared.u32 	[%r641], %r696;
	shl.b32 	%r642, %r138, 2;
	add.s32 	%r643, %r626, %r642;
	st.shared.u32 	[%r643], %r695;
	shl.b32 	%r644, %r139, 2;
	add.s32 	%r645, %r626, %r644;
	st.shared.u32 	[%r645], %r694;
	shl.b32 	%r646, %r140, 2;
	add.s32 	%r647, %r626, %r646;
	st.shared.u32 	[%r647], %r693;
	shl.b32 	%r648, %r141, 2;
	add.s32 	%r649, %r626, %r648;
	st.shared.u32 	[%r649], %r692;
	shl.b32 	%r650, %r142, 2;
	add.s32 	%r651, %r626, %r650;
	st.shared.u32 	[%r651], %r691;
	shl.b32 	%r652, %r143, 2;
	add.s32 	%r653, %r626, %r652;
	st.shared.u32 	[%r653], %r690;
	shl.b32 	%r654, %r144, 2;
	add.s32 	%r655, %r626, %r654;
	st.shared.u32 	[%r655], %r689;
	shl.b32 	%r656, %r145, 2;
	add.s32 	%r657, %r626, %r656;
	st.shared.u32 	[%r657], %r688;
	shl.b32 	%r658, %r146, 2;
	add.s32 	%r659, %r626, %r658;
	st.shared.u32 	[%r659], %r687;
	shl.b32 	%r660, %r147, 2;
	add.s32 	%r661, %r626, %r660;
	st.shared.u32 	[%r661], %r686;
	shl.b32 	%r662, %r148, 2;
	add.s32 	%r663, %r626, %r662;
	st.shared.u32 	[%r663], %r685;
	bar.sync 	0;
	ld.shared.u32 	%r703, [%r46];
	ld.shared.u32 	%r702, [%r46+4];
	ld.shared.u32 	%r701, [%r46+8];
	ld.shared.u32 	%r700, [%r46+12];
	ld.shared.u32 	%r699, [%r46+16];
	ld.shared.u32 	%r698, [%r46+20];
	ld.shared.u32 	%r697, [%r46+24];
	ld.shared.u32 	%r696, [%r46+28];
	ld.shared.u32 	%r695, [%r46+32];
	ld.shared.u32 	%r694, [%r46+36];
	ld.shared.u32 	%r693, [%r46+40];
	ld.shared.u32 	%r692, [%r46+44];
	ld.shared.u32 	%r691, [%r46+48];
	ld.shared.u32 	%r690, [%r46+52];
	ld.shared.u32 	%r689, [%r46+56];
	ld.shared.u32 	%r688, [%r46+60];
	ld.shared.u32 	%r687, [%r46+64];
	ld.shared.u32 	%r686, [%r46+68];
	ld.shared.u32 	%r685, [%r46+72];
	bar.sync 	0;
	add.s32 	%r684, %r684, 6;
	add.s32 	%r683, %r683, -6;
	bra.uni 	$L__BB5_39;

}
	// .globl	_ZN3cub18CUB_300001_SM_10006detail10radix_sort30DeviceRadixSortHistogramKernelINS1_5radix10policy_hubIjNS0_8NullTypeEyE10Policy1000ELNS0_9SortOrderE0EjyNS1_21identity_decomposer_tEEEvPT2_PKT1_SB_iiT3_
.visible .entry _ZN3cub18CUB_300001_SM_10006detail10radix_sort30DeviceRadixSortHistogramKernelINS1_5radix10policy_hubIjNS0_8NullTypeEyE10Policy1000ELNS0_9SortOrderE0EjyNS1_21identity_decomposer_tEEEvPT2_PKT1_SB_iiT3_(
	.param .u64 .ptr .align 1 _ZN3cub18CUB_300001_SM_10006detail10radix_sort30DeviceRadixSortHistogramKernelINS1_5radix10policy_hubIjNS0_8NullTypeEyE10Policy1000ELNS0_9SortOrderE0EjyNS1_21identity_decomposer_tEEEvPT2_PKT1_SB_iiT3__param_0,
	.param .u64 .ptr .align 1 _ZN3cub18CUB_300001_SM_10006detail10radix_sort30DeviceRadixSortHistogramKernelINS1_5radix10policy_hubIjNS0_8NullTypeEyE10Policy1000ELNS0_9SortOrderE0EjyNS1_21identity_decomposer_tEEEvPT2_PKT1_SB_iiT3__param_1,
	.param .u64 _ZN3cub18CUB_300001_SM_10006detail10radix_sort30DeviceRadixSortHistogramKernelINS1_5radix10policy_hubIjNS0_8NullTypeEyE10Policy1000ELNS0_9SortOrderE0EjyNS1_21identity_decomposer_tEEEvPT2_PKT1_SB_iiT3__param_2,
	.param .u32 _ZN3cub18CUB_300001_SM_10006detail10radix_sort30DeviceRadixSortHistogramKernelINS1_5radix10policy_hubIjNS0_8NullTypeEyE10Policy1000ELNS0_9SortOrderE0EjyNS1_21identity_decomposer_tEEEvPT2_PKT1_SB_iiT3__param_3,
	.param .u32 _ZN3cub18CUB_300001_SM_10006detail10radix_sort30DeviceRadixSortHistogramKernelINS1_5radix10policy_hubIjNS0_8NullTypeEyE10Policy1000ELNS0_9SortOrderE0EjyNS1_21identity_decomposer_tEEEvPT2_PKT1_SB_iiT3__param_4,
	.param .align 1 .b8 _ZN3cub18CUB_300001_SM_10006detail10radix_sort30DeviceRadixSortHistogramKernelINS1_5radix10policy_hubIjNS0_8NullTypeEyE10Policy1000ELNS0_9SortOrderE0EjyNS1_21identity_decomposer_tEEEvPT2_PKT1_SB_iiT3__param_5[1]
)
.maxntid 128
{
	.reg .pred 	%p<91>;
	.reg .b32 	%r<470>;
	.reg .b64 	%rd<137>;
	// demoted variable
	.shared .align 4 .b8 _ZZN3cub18CUB_300001_SM_10006detail10radix_sort30DeviceRadixSortHistogramKernelINS1_5radix10policy_hubIjNS0_8NullTypeEyE10Policy1000ELNS0_9SortOrderE0EjyNS1_21identity_decomposer_tEEEvPT2_PKT1_SB_iiT3_E12temp_storage[4096];
	ld.param.u64 	%rd18, [_ZN3cub18CUB_300001_SM_10006detail10radix_sort30DeviceRadixSortHistogramKernelINS1_5radix10policy_hubIjNS0_8NullTypeEyE10Policy1000ELNS0_9SortOrderE0EjyNS1_21identity_decomposer_tEEEvPT2_PKT1_SB_iiT3__param_0];
	ld.param.u64 	%rd19, [_ZN3cub18CUB_300001_SM_10006detail10radix_sort30DeviceRadixSortHistogramKernelINS1_5radix10policy_hubIjNS0_8NullTypeEyE10Policy1000ELNS0_9SortOrderE0EjyNS1_21identity_decomposer_tEEEvPT2_PKT1_SB_iiT3__param_1];
	ld.param.u64 	%rd17, [_ZN3cub18CUB_300001_SM_10006detail10radix_sort30DeviceRadixSortHistogramKernelINS1_5radix10policy_hubIjNS0_8NullTypeEyE10Policy1000ELNS0_9SortOrderE0EjyNS1_21identity_decomposer_tEEEvPT2_PKT1_SB_iiT3__param_2];
	ld.param.u32 	%r158, [_ZN3cub18CUB_300001_SM_10006detail10radix_sort30DeviceRadixSortHistogramKernelINS1_5radix10policy_hubIjNS0_8NullTypeEyE10Policy1000ELNS0_9SortOrderE0EjyNS1_21identity_decomposer_tEEEvPT2_PKT1_SB_iiT3__param_3];
	ld.param.u32 	%r159, [_ZN3cub18CUB_300001_SM_10006detail10radix_sort30DeviceRadixSortHistogramKernelINS1_5radix10policy_hubIjNS0_8NullTypeEyE10Policy1000ELNS0_9SortOrderE0EjyNS1_21identity_decomposer_tEEEvPT2_PKT1_SB_iiT3__param_4];
	cvta.to.global.u64 	%rd1, %rd19;
	cvta.to.global.u64 	%rd2, %rd18;
	setp.eq.s64 	%p2, %rd17, 0;
	@%p2 bra 	$L__BB6_153;
	sub.s32 	%r160, %r159, %r158;
	add.s32 	%r161, %r160, 7;
	shr.s32 	%r162, %r161, 31;
	shr.u32 	%r163, %r162, 29;
	add.s32 	%r164, %r161, %r163;
	shr.s32 	%r165, %r164, 3;
	mov.u32 	%r166, %tid.x;
	setp.gt.u32 	%p3, %r166, 255;
	setp.lt.s32 	%p4, %r161, 8;
	mov.u32 	%r167, %ctaid.x;
	shl.b32 	%r168, %r167, 11;
	cvt.u64.u32 	%rd3, %r168;
	mov.u32 	%r169, %nctaid.x;
	shl.b32 	%r170, %r169, 11;
	cvt.u64.u32 	%rd4, %r170;
	add.s32 	%r1, %r165, -1;
	and.b32  	%r2, %r165, 15;
	and.b32  	%r3, %r165, 7;
	add.s32 	%r4, %r3, -1;
	and.b32  	%r5, %r165, 3;
	or.pred  	%p1, %p3, %p4;
	shl.b32 	%r171, %r166, 2;
	mov.u32 	%r172, _ZZN3cub18CUB_300001_SM_10006detail10radix_sort30DeviceRadixSortHistogramKernelINS1_5radix10policy_hubIjNS0_8NullTypeEyE10Policy1000ELNS0_9SortOrderE0EjyNS1_21identity_decomposer_tEEEvPT2_PKT1_SB_iiT3_E12temp_storage;
	add.s32 	%r6, %r172, %r171;
	and.b32  	%r7, %r165, 268435440;
	cvt.u64.u32 	%rd5, %r166;
	add.s32 	%r8, %r166, 128;
	add.s32 	%r9, %r166, 256;
	add.s32 	%r10, %r166, 384;
	add.s32 	%r11, %r166, 512;
	add.s32 	%r12, %r166, 640;
	add.s32 	%r13, %r166, 768;
	add.s32 	%r14, %r166, 1280;
	add.s32 	%r15, %r166, 1920;
	and.b32  	%r16, %r165, 268435448;
	and.b32  	%r17, %r165, 1;
	neg.s32 	%r18, %r7;
	add.s32 	%r19, %r6, 8192;
	add.s64 	%rd21, %rd17, -1;
	shr.u64 	%rd22, %rd21, 30;
	add.s64 	%rd23, %rd22, 1;
	min.u64 	%rd6, %rd23, %rd17;
	mov.b64 	%rd135, 0;
$L__BB6_2:
	@%p1 bra 	$L__BB6_30;
	setp.lt.u32 	%p5, %r1, 15;
	mov.b32 	%r423, 0;
	@%p5 bra 	$L__BB6_6;
	mov.u32 	%r420, %r19;
	mov.u32 	%r421, %r18;
$L__BB6_5:
	.pragma "nounroll";
	mov.b32 	%r174, 0;
	st.shared.u32 	[%r420+-8192], %r174;
	st.shared.u32 	[%r420+-7168], %r174;
	st.shared.u32 	[%r420+-6144], %r174;
	st.shared.u32 	[%r420+-5120], %r174;
	st.shared.u32 	[%r420+-4096], %r174;
	st.shared.u32 	[%r420+-3072], %r174;
	st.shared.u32 	[%r420+-2048], %r174;
	st.shared.u32 	[%r420+-1024], %r174;
	st.shared.u32 	[%r420], %r174;
	st.shared.u32 	[%r420+1024], %r174;
	st.shared.u32 	[%r420+2048], %r174;
	st.shared.u32 	[%r420+3072], %r174;
	st.shared.u32 	[%r420+4096], %r174;
	st.shared.u32 	[%r420+5120], %r174;
	st.shared.u32 	[%r420+6144], %r174;
	st.shared.u32 	[%r420+7168], %r174;
	add.s32 	%r421, %r421, 16;
	add.s32 	%r420, %r420, 16384;
	setp.ne.s32 	%p6, %r421, 0;
	mov.u32 	%r423, %r7;
	@%p6 bra 	$L__BB6_5;
$L__BB6_6:
	add.s32 	%r25, %r2, -1;
	setp.eq.s32 	%p7, %r2, 0;
	@%p7 bra 	$L__BB6_16;
	setp.lt.u32 	%p8, %r25, 7;
	@%p8 bra 	$L__BB6_9;
	shl.b32 	%r175, %r423, 10;
	add.s32 	%r176, %r6, %r175;
	mov.b32 	%r177, 0;
	st.shared.u32 	[%r176], %r177;
	st.shared.u32 	[%r176+1024], %r177;
	st.shared.u32 	[%r176+2048], %r177;
	st.shared.u32 	[%r176+3072], %r177;
	st.shared.u32 	[%r176+4096], %r177;
	st.shared.u32 	[%r176+5120], %r177;
	st.shared.u32 	[%r176+6144], %r177;
	st.shared.u32 	[%r176+7168], %r177;
	add.s32 	%r423, %r423, 8;
$L__BB6_9:
	setp.eq.s32 	%p9, %r3, 0;
	@%p9 bra 	$L__BB6_16;
	setp.lt.u32 	%p10, %r4, 3;
	@%p10 bra 	$L__BB6_12;
	shl.b32 	%r178, %r423, 10;
	add.s32 	%r179, %r6, %r178;
	mov.b32 	%r180, 0;
	st.shared.u32 	[%r179], %r180;
	st.shared.u32 	[%r179+1024], %r180;
	st.shared.u32 	[%r179+2048], %r180;
	st.shared.u32 	[%r179+3072], %r180;
	add.s32 	%r423, %r423, 4;
$L__BB6_12:
	setp.eq.s32 	%p11, %r5, 0;
	@%p11 bra 	$L__BB6_16;
	setp.eq.s32 	%p12, %r5, 1;
	shl.b32 	%r181, %r423, 10;
	add.s32 	%r30, %r6, %r181;
	mov.b32 	%r182, 0;
	st.shared.u32 	[%r30], %r182;
	@%p12 bra 	$L__BB6_16;
	setp.eq.s32 	%p13, %r5, 2;
	mov.b32 	%r183, 0;
	st.shared.u32 	[%r30+1024], %r183;
	@%p13 bra 	$L__BB6_16;
	mov.b32 	%r184, 0;
	st.shared.u32 	[%r30+2048], %r184;
$L__BB6_16:
	cvt.u32.u64 	%r185, %rd5;
	setp.gt.u32 	%p14, %r185, 127;
	@%p14 bra 	$L__BB6_30;
	setp.lt.u32 	%p15, %r1, 15;
	mov.b32 	%r427, 0;
	@%p15 bra 	$L__BB6_20;
	mov.b32 	%r425, 0;
$L__BB6_19:
	.pragma "nounroll";
	shl.b32 	%r188, %r425, 10;
	add.s32 	%r189, %r6, %r188;
	mov.b32 	%r190, 0;
	st.shared.u32 	[%r189+512], %r190;
	st.shared.u32 	[%r189+1536], %r190;
	st.shared.u32 	[%r189+2560], %r190;
	st.shared.u32 	[%r189+3584], %r190;
	st.shared.u32 	[%r189+4608], %r190;
	st.shared.u32 	[%r189+5632], %r190;
	st.shared.u32 	[%r189+6656], %r190;
	st.shared.u32 	[%r189+7680], %r190;
	st.shared.u32 	[%r189+8704], %r190;
	st.shared.u32 	[%r189+9728], %r190;
	st.shared.u32 	[%r189+10752], %r190;
	st.shared.u32 	[%r189+11776], %r190;
	st.shared.u32 	[%r189+12800], %r190;
	st.shared.u32 	[%r189+13824], %r190;
	st.shared.u32 	[%r189+14848], %r190;
	st.shared.u32 	[%r189+15872], %r190;
	add.s32 	%r425, %r425, 16;
	setp.ne.s32 	%p16, %r425, %r7;
	mov.u32 	%r427, %r7;
	@%p16 bra 	$L__BB6_19;
$L__BB6_20:
	setp.eq.s32 	%p17, %r2, 0;
	@%p17 bra 	$L__BB6_30;
	setp.lt.u32 	%p18, %r25, 7;
	@%p18 bra 	$L__BB6_23;
	shl.b32 	%r191, %r427, 10;
	add.s32 	%r192, %r6, %r191;
	mov.b32 	%r193, 0;
	st.shared.u32 	[%r192+512], %r193;
	st.shared.u32 	[%r192+1536], %r193;
	st.shared.u32 	[%r192+2560], %r193;
	st.shared.u32 	[%r192+3584], %r193;
	st.shared.u32 	[%r192+4608], %r193;
	st.shared.u32 	[%r192+5632], %r193;
	st.shared.u32 	[%r192+6656], %r193;
	st.shared.u32 	[%r192+7680], %r193;
	add.s32 	%r427, %r427, 8;
$L__BB6_23:
	setp.eq.s32 	%p19, %r3, 0;
	@%p19 bra 	$L__BB6_30;
	setp.lt.u32 	%p20, %r4, 3;
	@%p20 bra 	$L__BB6_26;
	shl.b32 	%r194, %r427, 10;
	add.s32 	%r195, %r6, %r194;
	mov.b32 	%r196, 0;
	st.shared.u32 	[%r195+512], %r196;
	st.shared.u32 	[%r195+1536], %r196;
	st.shared.u32 	[%r195+2560], %r196;
	st.shared.u32 	[%r195+3584], %r196;
	add.s32 	%r427, %r427, 4;
$L__BB6_26:
	setp.eq.s32 	%p21, %r5, 0;
	@%p21 bra 	$L__BB6_30;
	setp.eq.s32 	%p22, %r5, 1;
	shl.b32 	%r197, %r427, 10;
	add.s32 	%r38, %r6, %r197;
	mov.b32 	%r198, 0;
	st.shared.u32 	[%r38+512], %r198;
	@%p22 bra 	$L__BB6_30;
	setp.eq.s32 	%p23, %r5, 2;
	mov.b32 	%r199, 0;
	st.shared.u32 	[%r38+1536], %r199;
	@%p23 bra 	$L__BB6_30;
	mov.b32 	%r200, 0;
	st.shared.u32 	[%r38+2560], %r200;
$L__BB6_30:
	bar.sync 	0;
	bar.sync 	0;
	shl.b64 	%rd8, %rd135, 30;
	sub.s64 	%rd24, %rd17, %rd8;
	min.u64 	%rd9, %rd24, 1073741824;
	setp.le.u64 	%p24, %rd9, %rd3;
	@%p24 bra 	$L__BB6_70;
	mov.u64 	%rd136, %rd3;
$L__BB6_32:
	add.s64 	%rd11, %rd136, %rd8;
	sub.s64 	%rd12, %rd17, %rd11;
	setp.lt.u64 	%p25, %rd12, 2048;
	@%p25 bra 	$L__BB6_34;
	add.s64 	%rd27, %rd11, %rd5;
	shl.b64 	%rd28, %rd27, 2;
	add.s64 	%rd29, %rd1, %rd28;
	ld.global.u32 	%r459, [%rd29];
	ld.global.u32 	%r458, [%rd29+512];
	ld.global.u32 	%r457, [%rd29+1024];
	ld.global.u32 	%r456, [%rd29+1536];
	ld.global.u32 	%r455, [%rd29+2048];
	ld.global.u32 	%r454, [%rd29+2560];
	ld.global.u32 	%r453, [%rd29+3072];
	ld.global.u32 	%r452, [%rd29+3584];
	ld.global.u32 	%r451, [%rd29+4096];
	ld.global.u32 	%r450, [%rd29+4608];
	ld.global.u32 	%r449, [%rd29+5120];
	ld.global.u32 	%r448, [%rd29+5632];
	ld.global.u32 	%r447, [%rd29+6144];
	ld.global.u32 	%r446, [%rd29+6656];
	ld.global.u32 	%r445, [%rd29+7168];
	ld.global.u32 	%r444, [%rd29+7680];
	bra.uni 	$L__BB6_66;
$L__BB6_34:
	cvt.u32.u64 	%r202, %rd5;
	cvt.u32.u64 	%r55, %rd12;
	setp.ge.s32 	%p26, %r202, %r55;
	add.s64 	%rd25, %rd11, %rd5;
	shl.b64 	%rd26, %rd25, 2;
	add.s64 	%rd13, %rd1, %rd26;
	mov.b32 	%r459, -1;
	@%p26 bra 	$L__BB6_36;
	ld.global.u32 	%r459, [%rd13];
$L__BB6_36:
	setp.ge.s32 	%p27, %r8, %r55;
	mov.b32 	%r458, -1;
	@%p27 bra 	$L__BB6_38;
	ld.global.u32 	%r458, [%rd13+512];
$L__BB6_38:
	setp.ge.s32 	%p28, %r9, %r55;
	mov.b32 	%r457, -1;
	@%p28 bra 	$L__BB6_40;
	ld.global.u32 	%r457, [%rd13+1024];
$L__BB6_40:
	setp.ge.s32 	%p29, %r10, %r55;
	mov.b32 	%r456, -1;
	@%p29 bra 	$L__BB6_42;
	ld.global.u32 	%r456, [%rd13+1536];
$L__BB6_42:
	setp.ge.s32 	%p30, %r11, %r55;
	mov.b32 	%r455, -1;
	@%p30 bra 	$L__BB6_44;
	ld.global.u32 	%r455, [%rd13+2048];
$L__BB6_44:
	setp.ge.s32 	%p31, %r12, %r55;
	mov.b32 	%r454, -1;
	@%p31 bra 	$L__BB6_46;
	ld.global.u32 	%r454, [%rd13+2560];
$L__BB6_46:
	setp.ge.s32 	%p32, %r13, %r55;
	mov.b32 	%r453, -1;
	@%p32 bra 	$L__BB6_48;
	ld.global.u32 	%r453, [%rd13+3072];
$L__BB6_48:
	mov.u32 	%r210, %tid.x;
	add.s32 	%r211, %r210, 896;
	setp.ge.s32 	%p33, %r211, %r55;
	mov.b32 	%r452, -1;
	@%p33 bra 	$L__BB6_50;
	ld.global.u32 	%r452, [%rd13+3584];
$L__BB6_50:
	or.b32  	%r214, %r210, 1024;
	setp.ge.s32 	%p34, %r214, %r55;
	mov.b32 	%r451, -1;
	@%p34 bra 	$L__BB6_52;
	ld.global.u32 	%r451, [%rd13+4096];
$L__BB6_52:
	add.s32 	%r217, %r210, 1152;
	setp.ge.s32 	%p35, %r217, %r55;
	mov.b32 	%r450, -1;
	@%p35 bra 	$L__BB6_54;
	ld.global.u32 	%r450, [%rd13+4608];
$L__BB6_54:
	setp.ge.s32 	%p36, %r14, %r55;
	mov.b32 	%r449, -1;
	@%p36 bra 	$L__BB6_56;
	ld.global.u32 	%r449, [%rd13+5120];
$L__BB6_56:
	add.s32 	%r221, %r210, 1408;
	setp.ge.s32 	%p37, %r221, %r55;
	mov.b32 	%r448, -1;
	@%p37 bra 	$L__BB6_58;
	ld.global.u32 	%r448, [%rd13+5632];
$L__BB6_58:
	add.s32 	%r224, %r210, 1536;
	setp.ge.s32 	%p38, %r224, %r55;
	mov.b32 	%r447, -1;
	@%p38 bra 	$L__BB6_60;
	ld.global.u32 	%r447, [%rd13+6144];
$L__BB6_60:
	add.s32 	%r227, %r210, 1664;
	setp.ge.s32 	%p39, %r227, %r55;
	mov.b32 	%r446, -1;
	@%p39 bra 	$L__BB6_62;
	ld.global.u32 	%r446, [%rd13+6656];
$L__BB6_62:
	add.s32 	%r230, %r210, 1792;
	setp.ge.s32 	%p40, %r230, %r55;
	mov.b32 	%r445, -1;
	@%p40 bra 	$L__BB6_64;
	ld.global.u32 	%r445, [%rd13+7168];
$L__BB6_64:
	setp.ge.s32 	%p41, %r15, %r55;
	mov.b32 	%r444, -1;
	@%p41 bra 	$L__BB6_66;
	ld.global.u32 	%r444, [%rd13+7680];
$L__BB6_66:
	setp.le.s32 	%p42, %r159, %r158;
	@%p42 bra 	$L__BB6_69;
	mov.b32 	%r460, 0;
	mov.u32 	%r461, %r158;
$L__BB6_68:
	sub.s32 	%r233, %r159, %r461;
	shl.b32 	%r234, %r460, 10;
	mov.u32 	%r235, _ZZN3cub18CUB_300001_SM_10006detail10radix_sort30DeviceRadixSortHistogramKernelINS1_5radix10policy_hubIjNS0_8NullTypeEyE10Policy1000ELNS0_9SortOrderE0EjyNS1_21identity_decomposer_tEEEvPT2_PKT1_SB_iiT3_E12temp_storage;
	add.s32 	%r236, %r235, %r234;
	min.s32 	%r237, %r233, 8;
	mov.b32 	%r238, -1;
	shl.b32 	%r239, %r238, %r237;
	not.b32 	%r240, %r239;
	shr.u32 	%r241, %r459, %r461;
	and.b32  	%r242, %r241, %r240;
	shl.b32 	%r243, %r242, 2;
	add.s32 	%r244, %r236, %r243;
	atom.shared.add.u32 	%r245, [%r244], 1;
	shr.u32 	%r246, %r458, %r461;
	and.b32  	%r247, %r246, %r240;
	shl.b32 	%r248, %r247, 2;
	add.s32 	%r249, %r236, %r248;
	atom.shared.add.u32 	%r250, [%r249], 1;
	shr.u32 	%r251, %r457, %r461;
	and.b32  	%r252, %r251, %r240;
	shl.b32 	%r253, %r252, 2;
	add.s32 	%r254, %r236, %r253;
	atom.shared.add.u32 	%r255, [%r254], 1;
	shr.u32 	%r256, %r456, %r461;
	and.b32  	%r257, %r256, %r240;
	shl.b32 	%r258, %r257, 2;
	add.s32 	%r259, %r236, %r258;
	atom.shared.add.u32 	%r260, [%r259], 1;
	shr.u32 	%r261, %r455, %r461;
	and.b32  	%r262, %r261, %r240;
	shl.b32 	%r263, %r262, 2;
	add.s32 	%r264, %r236, %r263;
	atom.shared.add.u32 	%r265, [%r264], 1;
	shr.u32 	%r266, %r454, %r461;
	and.b32  	%r267, %r266, %r240;
	shl.b32 	%r268, %r267, 2;
	add.s32 	%r269, %r236, %r268;
	atom.shared.add.u32 	%r270, [%r269], 1;
	shr.u32 	%r271, %r453, %r461;
	and.b32  	%r272, %r271, %r240;
	shl.b32 	%r273, %r272, 2;
	add.s32 	%r274, %r236, %r273;
	atom.shared.add.u32 	%r275, [%r274], 1;
	shr.u32 	%r276, %r452, %r461;
	and.b32  	%r277, %r276, %r240;
	shl.b32 	%r278, %r277, 2;
	add.s32 	%r279, %r236, %r278;
	atom.shared.add.u32 	%r280, [%r279], 1;
	shr.u32 	%r281, %r451, %r461;
	and.b32  	%r282, %r281, %r240;
	shl.b32 	%r283, %r282, 2;
	add.s32 	%r284, %r236, %r283;
	atom.shared.add.u32 	%r285, [%r284], 1;
	shr.u32 	%r286, %r450, %r461;
	and.b32  	%r287, %r286, %r240;
	shl.b32 	%r288, %r287, 2;
	add.s32 	%r289, %r236, %r288;
	atom.shared.add.u32 	%r290, [%r289], 1;
	shr.u32 	%r291, %r449, %r461;
	and.b32  	%r292, %r291, %r240;
	shl.b32 	%r293, %r292, 2;
	add.s32 	%r294, %r236, %r293;
	atom.shared.add.u32 	%r295, [%r294], 1;
	shr.u32 	%r296, %r448, %r461;
	and.b32  	%r297, %r296, %r240;
	shl.b32 	%r298, %r297, 2;
	add.s32 	%r299, %r236, %r298;
	atom.shared.add.u32 	%r300, [%r299], 1;
	shr.u32 	%r301, %r447, %r461;
	and.b32  	%r302, %r301, %r240;
	shl.b32 	%r303, %r302, 2;
	add.s32 	%r304, %r236, %r303;
	atom.shared.add.u32 	%r305, [%r304], 1;
	shr.u32 	%r306, %r446, %r461;
	and.b32  	%r307, %r306, %r240;
	shl.b32 	%r308, %r307, 2;
	add.s32 	%r309, %r236, %r308;
	atom.shared.add.u32 	%r310, [%r309], 1;
	shr.u32 	%r311, %r445, %r461;
	and.b32  	%r312, %r311, %r240;
	shl.b32 	%r313, %r312, 2;
	add.s32 	%r314, %r236, %r313;
	atom.shared.add.u32 	%r315, [%r314], 1;
	shr.u32 	%r316, %r444, %r461;
	and.b32  	%r317, %r316, %r240;
	shl.b32 	%r318, %r317, 2;
	add.s32 	%r319, %r236, %r318;
	atom.shared.add.u32 	%r320, [%r319], 1;
	add.s32 	%r461, %r461, 8;
	add.s32 	%r460, %r460, 1;
	setp.lt.s32 	%p43, %r461, %r159;
	@%p43 bra 	$L__BB6_68;
$L__BB6_69:
	add.s64 	%rd136, %rd136, %rd4;
	setp.lt.u64 	%p44, %rd136, %rd9;
	@%p44 bra 	$L__BB6_32;
$L__BB6_70:
	bar.sync 	0;
	@%p1 bra 	$L__BB6_152;
	setp.lt.u32 	%p45, %r1, 7;
	mov.b32 	%r464, 0;
	@%p45 bra 	$L__BB6_90;
	mov.b32 	%r462, 0;
$L__BB6_73:
	.pragma "nounroll";
	shl.b32 	%r323, %r462, 10;
	add.s32 	%r108, %r6, %r323;
	ld.shared.u32 	%r109, [%r108];
	setp.eq.s32 	%p46, %r109, 0;
	@%p46 bra 	$L__BB6_75;
	cvt.u32.u64 	%r324, %rd5;
	shl.b32 	%r325, %r462, 8;
	add.s32 	%r326, %r325, %r324;
	mul.wide.u32 	%rd30, %r326, 8;
	add.s64 	%rd31, %rd2, %rd30;
	cvt.u64.u32 	%rd32, %r109;
	atom.global.add.u64 	%rd33, [%rd31], %rd32;
$L__BB6_75:
	ld.shared.u32 	%r110, [%r108+1024];
	setp.eq.s32 	%p47, %r110, 0;
	@%p47 bra 	$L__BB6_77;
	cvt.u32.u64 	%r327, %rd5;
	shl.b32 	%r328, %r462, 8;
	add.s32 	%r329, %r328, %r327;
	add.s32 	%r330, %r329, 256;
	mul.wide.u32 	%rd34, %r330, 8;
	add.s64 	%rd35, %rd2, %rd34;
	cvt.u64.u32 	%rd36, %r110;
	atom.global.add.u64 	%rd37, [%rd35], %rd36;
$L__BB6_77:
	ld.shared.u32 	%r111, [%r108+2048];
	setp.eq.s32 	%p48, %r111, 0;
	@%p48 bra 	$L__BB6_79;
	cvt.u32.u64 	%r331, %rd5;
	shl.b32 	%r332, %r462, 8;
	add.s32 	%r333, %r332, %r331;
	add.s32 	%r334, %r333, 512;
	mul.wide.u32 	%rd38, %r334, 8;
	add.s64 	%rd39, %rd2, %rd38;
	cvt.u64.u32 	%rd40, %r111;
	atom.global.add.u64 	%rd41, [%rd39], %rd40;
$L__BB6_79:
	ld.shared.u32 	%r112, [%r108+3072];
	setp.eq.s32 	%p49, %r112, 0;
	@%p49 bra 	$L__BB6_81;
	cvt.u32.u64 	%r335, %rd5;
	shl.b32 	%r336, %r462, 8;
	add.s32 	%r337, %r336, %r335;
	add.s32 	%r338, %r337, 768;
	mul.wide.u32 	%rd42, %r338, 8;
	add.s64 	%rd43, %rd2, %rd42;
	cvt.u64.u32 	%rd44, %r112;
	atom.global.add.u64 	%rd45, [%rd43], %rd44;
$L__BB6_81:
	ld.shared.u32 	%r113, [%r108+4096];
	setp.eq.s32 	%p50, %r113, 0;
	@%p50 bra 	$L__BB6_83;
	cvt.u32.u64 	%r339, %rd5;
	shl.b32 	%r340, %r462, 8;
	add.s32 	%r341, %r340, %r339;
	add.s32 	%r342, %r341, 1024;
	mul.wide.u32 	%rd46, %r342, 8;
	add.s64 	%rd47, %rd2, %rd46;
	cvt.u64.u32 	%rd48, %r113;
	atom.global.add.u64 	%rd49, [%rd47], %rd48;
$L__BB6_83:
	ld.shared.u32 	%r114, [%r108+5120];
	setp.eq.s32 	%p51, %r114, 0;
	@%p51 bra 	$L__BB6_85;
	cvt.u32.u64 	%r343, %rd5;
	shl.b32 	%r344, %r462, 8;
	add.s32 	%r345, %r344, %r343;
	add.s32 	%r346, %r345, 1280;
	mul.wide.u32 	%rd50, %r346, 8;
	add.s64 	%rd51, %rd2, %rd50;
	cvt.u64.u32 	%rd52, %r114;
	atom.global.add.u64 	%rd53, [%rd51], %rd52;
$L__BB6_85:
	ld.shared.u32 	%r115, [%r108+6144];
	setp.eq.s32 	%p52, %r115, 0;
	@%p52 bra 	$L__BB6_87;
	cvt.u32.u64 	%r347, %rd5;
	shl.b32 	%r348, %r462, 8;
	add.s32 	%r349, %r348, %r347;
	add.s32 	%r350, %r349, 1536;
	mul.wide.u32 	%rd54, %r350, 8;
	add.s64 	%rd55, %rd2, %rd54;
	cvt.u64.u32 	%rd56, %r115;
	atom.global.add.u64 	%rd57, [%rd55], %rd56;
$L__BB6_87:
	ld.shared.u32 	%r116, [%r108+7168];
	setp.eq.s32 	%p53, %r116, 0;
	@%p53 bra 	$L__BB6_89;
	cvt.u32.u64 	%r351, %rd5;
	shl.b32 	%r352, %r462, 8;
	add.s32 	%r353, %r352, %r351;
	add.s32 	%r354, %r353, 1792;
	mul.wide.u32 	%rd58, %r354, 8;
	add.s64 	%rd59, %rd2, %rd58;
	cvt.u64.u32 	%rd60, %r116;
	atom.global.add.u64 	%rd61, [%rd59], %rd60;
$L__BB6_89:
	add.s32 	%r462, %r462, 8;
	setp.ne.s32 	%p54, %r462, %r16;
	mov.u32 	%r464, %r16;
	@%p54 bra 	$L__BB6_73;
$L__BB6_90:
	add.s32 	%r119, %r5, -1;
	setp.eq.s32 	%p55, %r3, 0;
	@%p55 bra 	$L__BB6_111;
	setp.lt.u32 	%p56, %r4, 3;
	@%p56 bra 	$L__BB6_101;
	shl.b32 	%r355, %r464, 10;
	add.s32 	%r120, %r6, %r355;
	ld.shared.u32 	%r121, [%r120];
	setp.eq.s32 	%p57, %r121, 0;
	@%p57 bra 	$L__BB6_94;
	cvt.u32.u64 	%r356, %rd5;
	shl.b32 	%r357, %r464, 8;
	add.s32 	%r358, %r357, %r356;
	mul.wide.u32 	%rd62, %r358, 8;
	add.s64 	%rd63, %rd2, %rd62;
	cvt.u64.u32 	%rd64, %r121;
	atom.global.add.u64 	%rd65, [%rd63], %rd64;
$L__BB6_94:
	ld.shared.u32 	%r122, [%r120+1024];
	setp.eq.s32 	%p58, %r122, 0;
	@%p58 bra 	$L__BB6_96;
	cvt.u32.u64 	%r359, %rd5;
	shl.b32 	%r360, %r464, 8;
	add.s32 	%r361, %r360, %r359;
	add.s32 	%r362, %r361, 256;
	mul.wide.u32 	%rd66, %r362, 8;
	add.s64 	%rd67, %rd2, %rd66;
	cvt.u64.u32 	%rd68, %r122;
	atom.global.add.u64 	%rd69, [%rd67], %rd68;
$L__BB6_96:
	ld.shared.u32 	%r123, [%r120+2048];
	setp.eq.s32 	%p59, %r123, 0;
	@%p59 bra 	$L__BB6_98;
	cvt.u32.u64 	%r363, %rd5;
	shl.b32 	%r364, %r464, 8;
	add.s32 	%r365, %r364, %r363;
	add.s32 	%r366, %r365, 512;
	mul.wide.u32 	%rd70, %r366, 8;
	add.s64 	%rd71, %rd2, %rd70;
	cvt.u64.u32 	%rd72, %r123;
	atom.global.add.u64 	%rd73, [%rd71], %rd72;
$L__BB6_98:
	ld.shared.u32 	%r124, [%r120+3072];
	setp.eq.s32 	%p60, %r124, 0;
	@%p60 bra 	$L__BB6_100;
	cvt.u32.u64 	%r367, %rd5;
	shl.b32 	%r368, %r464, 8;
	add.s32 	%r369, %r368, %r367;
	add.s32 	%r370, %r369, 768;
	mul.wide.u32 	%rd74, %r370, 8;
	add.s64 	%rd75, %rd2, %rd74;
	cvt.u64.u32 	%rd76, %r124;
	atom.global.add.u64 	%rd77, [%rd75], %rd76;
$L__BB6_100:
	add.s32 	%r464, %r464, 4;
$L__BB6_101:
	setp.eq.s32 	%p61, %r5, 0;
	@%p61 bra 	$L__BB6_111;
	setp.eq.s32 	%p62, %r119, 0;
	@%p62 bra 	$L__BB6_108;
	shl.b32 	%r371, %r464, 10;
	add.s32 	%r127, %r6, %r371;
	ld.shared.u32 	%r128, [%r127];
	setp.eq.s32 	%p63, %r128, 0;
	@%p63 bra 	$L__BB6_105;
	cvt.u32.u64 	%r372, %rd5;
	shl.b32 	%r373, %r464, 8;
	add.s32 	%r374, %r373, %r372;
	mul.wide.u32 	%rd78, %r374, 8;
	add.s64 	%rd79, %rd2, %rd78;
	cvt.u64.u32 	%rd80, %r128;
	atom.global.add.u64 	%rd81, [%rd79], %rd80;
$L__BB6_105:
	ld.shared.u32 	%r129, [%r127+1024];
	setp.eq.s32 	%p64, %r129, 0;
	@%p64 bra 	$L__BB6_107;
	cvt.u32.u64 	%r375, %rd5;
	shl.b32 	%r376, %r464, 8;
	add.s32 	%r377, %r376, %r375;
	add.s32 	%r378, %r377, 256;
	mul.wide.u32 	%rd82, %r378, 8;
	add.s64 	%rd83, %rd2, %rd82;
	cvt.u64.u32 	%rd84, %r129;
	atom.global.add.u64 	%rd85, [%rd83], %rd84;
$L__BB6_107:
	add.s32 	%r464, %r464, 2;
$L__BB6_108:
	setp.eq.s32 	%p65, %r17, 0;
	@%p65 bra 	$L__BB6_111;
	shl.b32 	%r379, %r464, 10;
	add.s32 	%r380, %r6, %r379;
	ld.shared.u32 	%r132, [%r380];
	setp.eq.s32 	%p66, %r132, 0;
	@%p66 bra 	$L__BB6_111;
	cvt.u32.u64 	%r381, %rd5;
	shl.b32 	%r382, %r464, 8;
	add.s32 	%r383, %r382, %r381;
	mul.wide.u32 	%rd86, %r383, 8;
	add.s64 	%rd87, %rd2, %rd86;
	cvt.u64.u32 	%rd88, %r132;
	atom.global.add.u64 	%rd89, [%rd87], %rd88;
$L__BB6_111:
	cvt.u32.u64 	%r384, %rd5;
	setp.gt.u32 	%p67, %r384, 127;
	@%p67 bra 	$L__BB6_152;
	setp.lt.u32 	%p68, %r1, 7;
	mov.b32 	%r468, 0;
	@%p68 bra 	$L__BB6_131;
	mov.b32 	%r466, 0;
$L__BB6_114:
	.pragma "nounroll";
	shl.b32 	%r388, %r466, 10;
	add.s32 	%r134, %r6, %r388;
	ld.shared.u32 	%r135, [%r134+512];
	setp.eq.s32 	%p69, %r135, 0;
	shl.b32 	%r389, %r466, 8;
	add.s32 	%r390, %r389, %r384;
	mul.wide.u32 	%rd90, %r390, 8;
	add.s64 	%rd15, %rd2, %rd90;
	@%p69 bra 	$L__BB6_116;
	cvt.u64.u32 	%rd91, %r135;
	atom.global.add.u64 	%rd92, [%rd15+1024], %rd91;
$L__BB6_116:
	ld.shared.u32 	%r136, [%r134+1536];
	setp.eq.s32 	%p70, %r136, 0;
	@%p70 bra 	$L__BB6_118;
	cvt.u64.u32 	%rd93, %r136;
	atom.global.add.u64 	%rd94, [%rd15+3072], %rd93;
$L__BB6_118:
	ld.shared.u32 	%r137, [%r134+2560];
	setp.eq.s32 	%p71, %r137, 0;
	@%p71 bra 	$L__BB6_120;
	cvt.u64.u32 	%rd95, %r137;
	atom.global.add.u64 	%rd96, [%rd15+5120], %rd95;
$L__BB6_120:
	ld.shared.u32 	%r138, [%r134+3584];
	setp.eq.s32 	%p72, %r138, 0;
	@%p72 bra 	$L__BB6_122;
	cvt.u64.u32 	%rd97, %r138;
	atom.global.add.u64 	%rd98, [%rd15+7168], %rd97;
$L__BB6_122:
	ld.shared.u32 	%r139, [%r134+4608];
	setp.eq.s32 	%p73, %r139, 0;
	@%p73 bra 	$L__BB6_124;
	cvt.u64.u32 	%rd99, %r139;
	atom.global.add.u64 	%rd100, [%rd15+9216], %rd99;
$L__BB6_124:
	ld.shared.u32 	%r140, [%r134+5632];
	setp.eq.s32 	%p74, %r140, 0;
	@%p74 bra 	$L__BB6_126;
	cvt.u64.u32 	%rd101, %r140;
	atom.global.add.u64 	%rd102, [%rd15+11264], %rd101;
$L__BB6_126:
	ld.shared.u32 	%r141, [%r134+6656];
	setp.eq.s32 	%p75, %r141, 0;
	@%p75 bra 	$L__BB6_128;
	cvt.u64.u32 	%rd103, %r141;
	atom.global.add.u64 	%rd104, [%rd15+13312], %rd103;
$L__BB6_128:
	ld.shared.u32 	%r142, [%r134+7680];
	setp.eq.s32 	%p76, %r142, 0;
	@%p76 bra 	$L__BB6_130;
	cvt.u64.u32 	%rd105, %r142;
	atom.global.add.u64 	%rd106, [%rd15+15360], %rd105;
$L__BB6_130:
	add.s32 	%r466, %r466, 8;
	setp.ne.s32 	%p77, %r466, %r16;
	mov.u32 	%r468, %r16;
	@%p77 bra 	$L__BB6_114;
$L__BB6_131:
	setp.eq.s32 	%p78, %r3, 0;
	@%p78 bra 	$L__BB6_152;
	setp.lt.u32 	%p79, %r4, 3;
	@%p79 bra 	$L__BB6_142;
	shl.b32 	%r391, %r468, 10;
	add.s32 	%r145, %r6, %r391;
	ld.shared.u32 	%r146, [%r145+512];
	setp.eq.s32 	%p80, %r146, 0;
	@%p80 bra 	$L__BB6_135;
	shl.b32 	%r393, %r468, 8;
	add.s32 	%r394, %r393, %r384;
	mul.wide.u32 	%rd107, %r394, 8;
	add.s64 	%rd108, %rd2, %rd107;
	cvt.u64.u32 	%rd109, %r146;
	atom.global.add.u64 	%rd110, [%rd108+1024], %rd109;
$L__BB6_135:
	ld.shared.u32 	%r147, [%r145+1536];
	setp.eq.s32 	%p81, %r147, 0;
	@%p81 bra 	$L__BB6_137;
	shl.b32 	%r396, %r468, 8;
	add.s32 	%r397, %r396, %r384;
	add.s32 	%r398, %r397, 256;
	mul.wide.u32 	%rd111, %r398, 8;
	add.s64 	%rd112, %rd2, %rd111;
	cvt.u64.u32 	%rd113, %r147;
	atom.global.add.u64 	%rd114, [%rd112+1024], %rd113;
$L__BB6_137:
	ld.shared.u32 	%r148, [%r145+2560];
	setp.eq.s32 	%p82, %r148, 0;
	@%p82 bra 	$L__BB6_139;
	shl.b32 	%r400, %r468, 8;
	add.s32 	%r401, %r400, %r384;
	add.s32 	%r402, %r401, 512;
	mul.wide.u32 	%rd115, %r402, 8;
	add.s64 	%rd116, %rd2, %rd115;
	cvt.u64.u32 	%rd117, %r148;
	atom.global.add.u64 	%rd118, [%rd116+1024], %rd117;
$L__BB6_139:
	ld.shared.u32 	%r149, [%r145+3584];
	setp.eq.s32 	%p83, %r149, 0;
	@%p83 bra 	$L__BB6_141;
	shl.b32 	%r404, %r468, 8;
	add.s32 	%r405, %r404, %r384;
	add.s32 	%r406, %r405, 768;
	mul.wide.u32 	%rd119, %r406, 8;
	add.s64 	%rd120, %rd2, %rd119;
	cvt.u64.u32 	%rd121, %r149;
	atom.global.add.u64 	%rd122, [%rd120+1024], %rd121;
$L__BB6_141:
	add.s32 	%r468, %r468, 4;
$L__BB6_142:
	setp.eq.s32 	%p84, %r5, 0;
	@%p84 bra 	$L__BB6_152;
	setp.eq.s32 	%p85, %r119, 0;
	@%p85 bra 	$L__BB6_149;
	shl.b32 	%r407, %r468, 10;
	add.s32 	%r152, %r6, %r407;
	ld.shared.u32 	%r153, [%r152+512];
	setp.eq.s32 	%p86, %r153, 0;
	@%p86 bra 	$L__BB6_146;
	shl.b32 	%r409, %r468, 8;
	add.s32 	%r410, %r409, %r384;
	mul.wide.u32 	%rd123, %r410, 8;
	add.s64 	%rd124, %rd2, %rd123;
	cvt.u64.u32 	%rd125, %r153;
	atom.global.add.u64 	%rd126, [%rd124+1024], %rd125;
$L__BB6_146:
	ld.shared.u32 	%r154, [%r152+1536];
	setp.eq.s32 	%p87, %r154, 0;
	@%p87 bra 	$L__BB6_148;
	shl.b32 	%r412, %r468, 8;
	add.s32 	%r413, %r412, %r384;
	add.s32 	%r414, %r413, 256;
	mul.wide.u32 	%rd127, %r414, 8;
	add.s64 	%rd128, %rd2, %rd127;
	cvt.u64.u32 	%rd129, %r154;
	atom.global.add.u64 	%rd130, [%rd128+1024], %rd129;
$L__BB6_148:
	add.s32 	%r468, %r468, 2;
$L__BB6_149:
	setp.eq.s32 	%p88, %r17, 0;
	@%p88 bra 	$L__BB6_152;
	shl.b32 	%r415, %r468, 10;
	add.s32 	%r416, %r6, %r415;
	ld.shared.u32 	%r157, [%r416+512];
	setp.eq.s32 	%p89, %r157, 0;
	@%p89 bra 	$L__BB6_152;
	shl.b32 	%r418, %r468, 8;
	add.s32 	%r419, %r418, %r384;
	mul.wide.u32 	%rd131, %r419, 8;
	add.s64 	%rd132, %rd2, %rd131;
	cvt.u64.u32 	%rd133, %r157;
	atom.global.add.u64 	%rd134, [%rd132+1024], %rd133;
$L__BB6_152:
	bar.sync 	0;
	add.s64 	%rd135, %rd135, 1;
	setp.ne.s64 	%p90, %rd135, %rd6;
	@%p90 bra 	$L__BB6_2;
$L__BB6_153:
	ret;

}
	// .globl	_ZN3cub18CUB_300001_SM_10006detail10radix_sort33DeviceRadixSortExclusiveSumKernelINS1_5radix10policy_hubIjNS0_8NullTypeEyE10Policy1000EyEEvPT0_
.visible .entry _ZN3cub18CUB_300001_SM_10006detail10radix_sort33DeviceRadixSortExclusiveSumKernelINS1_5radix10policy_hubIjNS0_8NullTypeEyE10Policy1000EyEEvPT0_(
	.param .u64 .ptr .align 1 _ZN3cub18CUB_300001_SM_10006detail10radix_sort33DeviceRadixSortExclusiveSumKernelINS1_5radix10policy_hubIjNS0_8NullTypeEyE10Policy1000EyEEvPT0__param_0
)
{
	.reg .pred 	%p<4>;
	.reg .b32 	%r<28>;
	.reg .b64 	%rd<54>;
	// demoted variable
	.shared .align 16 .b8 _ZZN3cub18CUB_300001_SM_10006detail10radix_sort33DeviceRadixSortExclusiveSumKernelINS1_5radix10policy_hubIjNS0_8NullTypeEyE10Policy1000EyEEvPT0_E12temp_storage[2336];
	ld.param.u64 	%rd5, [_ZN3cub18CUB_300001_SM_10006detail10radix_sort33DeviceRadixSortExclusiveSumKernelINS1_5radix10policy_hubIjNS0_8NullTypeEyE10Policy1000EyEEvPT0__param_0];
	cvta.to.global.u64 	%rd6, %rd5;
	mov.u32 	%r3, %ctaid.x;
	shl.b32 	%r4, %r3, 8;
	mov.u32 	%r1, %tid.x;
	setp.gt.u32 	%p1, %r1, 255;
	add.s32 	%r5, %r4, %r1;
	mul.wide.s32 	%rd7, %r5, 8;
	add.s64 	%rd1, %rd6, %rd7;
	@%p1 bra 	$L__BB7_2;
	ld.global.u64 	%rd53, [%rd1];
$L__BB7_2:
	shr.u32 	%r6, %r1, 3;
	add.s32 	%r7, %r6, %r1;
	shl.b32 	%r8, %r7, 3;
	mov.u32 	%r9, _ZZN3cub18CUB_300001_SM_10006detail10radix_sort33DeviceRadixSortExclusiveSumKernelINS1_5radix10policy_hubIjNS0_8NullTypeEyE10Policy1000EyEEvPT0_E12temp_storage;
	add.s32 	%r10, %r9, %r8;
	add.s32 	%r2, %r10, 16;
	st.shared.u64 	[%r10+16], %rd53;
	bar.sync 	0;
	setp.gt.u32 	%p2, %r1, 31;
	@%p2 bra 	$L__BB7_4;
	mad.lo.s32 	%r27, %r1, 72, %r9;
	ld.shared.u64 	%rd23, [%r27+16];
	ld.shared.u64 	%rd24, [%r27+24];
	ld.shared.u64 	%rd25, [%r27+32];
	ld.shared.u64 	%rd26, [%r27+40];
	ld.shared.u64 	%rd27, [%r27+48];
	ld.shared.u64 	%rd28, [%r27+56];
	ld.shared.u64 	%rd29, [%r27+64];
	ld.shared.u64 	%rd30, [%r27+72];
	add.s64 	%rd31, %rd24, %rd23;
	add.s64 	%rd32, %rd31, %rd25;
	add.s64 	%rd33, %rd32, %rd26;
	add.s64 	%rd34, %rd33, %rd27;
	add.s64 	%rd35, %rd34, %rd28;
	add.s64 	%rd36, %rd35, %rd29;
	add.s64 	%rd10, %rd36, %rd30;
	mov.b32 	%r11, 1;
	mov.b32 	%r24, 0;
	mov.b32 	%r25, -1;
	// begin inline asm
	{  .reg .u64 r0;  .reg .u32 lo;  .reg .u32 hi;  .reg .pred p;  mov.b64 {lo, hi}, %rd10;  shfl.sync.up.b32 lo|p, lo, %r11, %r24, %r25;  shfl.sync.up.b32 hi|p, hi, %r11, %r24, %r25;  mov.b64 r0, {lo, hi};  @p add.u64 r0, r0, %rd10;  mov.u64 %rd8, r0;}
	// end inline asm
	mov.b32 	%r14, 2;
	// begin inline asm
	{  .reg .u64 r0;  .reg .u32 lo;  .reg .u32 hi;  .reg .pred p;  mov.b64 {lo, hi}, %rd8;  shfl.sync.up.b32 lo|p, lo, %r14, %r24, %r25;  shfl.sync.up.b32 hi|p, hi, %r14, %r24, %r25;  mov.b64 r0, {lo, hi};  @p add.u64 r0, r0, %rd8;  mov.u64 %rd11, r0;}
	// end inline asm
	mov.b32 	%r17, 4;
	// begin inline asm
	{  .reg .u64 r0;  .reg .u32 lo;  .reg .u32 hi;  .reg .pred p;  mov.b64 {lo, hi}, %rd11;  shfl.sync.up.b32 lo|p, lo, %r17, %r24, %r25;  shfl.sync.up.b32 hi|p, hi, %r17, %r24, %r25;  mov.b64 r0, {lo, hi};  @p add.u64 r0, r0, %rd11;  mov.u64 %rd14, r0;}
	// end inline asm
	mov.b32 	%r20, 8;
	// begin inline asm
	{  .reg .u64 r0;  .reg .u32 lo;  .reg .u32 hi;  .reg .pred p;  mov.b64 {lo, hi}, %rd14;  shfl.sync.up.b32 lo|p, lo, %r20, %r24, %r25;  shfl.sync.up.b32 hi|p, hi, %r20, %r24, %r25;  mov.b64 r0, {lo, hi};  @p add.u64 r0, r0, %rd14;  mov.u64 %rd17, r0;}
	// end inline asm
	mov.b32 	%r23, 16;
	// begin inline asm
	{  .reg .u64 r0;  .reg .u32 lo;  .reg .u32 hi;  .reg .pred p;  mov.b64 {lo, hi}, %rd17;  shfl.sync.up.b32 lo|p, lo, %r23, %r24, %r25;  shfl.sync.up.b32 hi|p, hi, %r23, %r24, %r25;  mov.b64 r0, {lo, hi};  @p add.u64 r0, r0, %rd17;  mov.u64 %rd20, r0;}
	// end inline asm
	sub.s64 	%rd37, %rd20, %rd10;
	ld.shared.u64 	%rd38, [%r27+16];
	ld.shared.u64 	%rd39, [%r27+24];
	ld.shared.u64 	%rd40, [%r27+32];
	ld.shared.u64 	%rd41, [%r27+40];
	ld.shared.u64 	%rd42, [%r27+48];
	ld.shared.u64 	%rd43, [%r27+56];
	ld.shared.u64 	%rd44, [%r27+64];
	add.s64 	%rd45, %rd38, %rd37;
	add.s64 	%rd46, %rd39, %rd45;
	add.s64 	%rd47, %rd40, %rd46;
	add.s64 	%rd48, %rd41, %rd47;
	add.s64 	%rd49, %rd42, %rd48;
	add.s64 	%rd50, %rd43, %rd49;
	add.s64 	%rd51, %rd44, %rd50;
	st.shared.u64 	[%r27+16], %rd37;
	st.shared.u64 	[%r27+24], %rd45;
	st.shared.u64 	[%r27+32], %rd46;
	st.shared.u64 	[%r27+40], %rd47;
	st.shared.u64 	[%r27+48], %rd48;
	st.shared.u64 	[%r27+56], %rd49;
	st.shared.u64 	[%r27+64], %rd50;
	st.shared.u64 	[%r27+72], %rd51;
$L__BB7_4:
	setp.gt.u32 	%p3, %r1, 255;
	bar.sync 	0;
	@%p3 bra 	$L__BB7_6;
	ld.shared.u64 	%rd52, [%r2];
	st.global.u64 	[%rd1], %rd52;
$L__BB7_6:
	ret;

}
	// .globl	_ZN3cub18CUB_300001_SM_10006detail10radix_sort29DeviceRadixSortOnesweepKernelINS1_5radix10policy_hubIjNS0_8NullTypeEyE10Policy1000ELNS0_9SortOrderE0EjS6_yiiNS1_21identity_decomposer_tEEEvPT5_SC_PT3_PKSD_PT1_PKSH_PT2_PKSL_T4_iiT6_
.visible .entry _ZN3cub18CUB_300001_SM_10006detail10radix_sort29DeviceRadixSortOnesweepKernelINS1_5radix10policy_hubIjNS0_8NullTypeEyE10Policy1000ELNS0_9SortOrderE0EjS6_yiiNS1_21identity_decomposer_tEEEvPT5_SC_PT3_PKSD_PT1_PKSH_PT2_PKSL_T4_iiT6_(
	.param .u64 .ptr .align 1 _ZN3cub18CUB_300001_SM_10006detail10radix_sort29DeviceRadixSortOnesweepKernelINS1_5radix10policy_hubIjNS0_8NullTypeEyE10Policy1000ELNS0_9SortOrderE0EjS6_yiiNS1_21identity_decomposer_tEEEvPT5_SC_PT3_PKSD_PT1_PKSH_PT2_PKSL_T4_iiT6__param_0,
	.param .u64 .ptr .align 1 _ZN3cub18CUB_300001_SM_10006detail10radix_sort29DeviceRadixSortOnesweepKernelINS1_5radix10policy_hubIjNS0_8NullTypeEyE10Policy1000ELNS0_9SortOrderE0EjS6_yiiNS1_21identity_decomposer_tEEEvPT5_SC_PT3_PKSD_PT1_PKSH_PT2_PKSL_T4_iiT6__param_1,
	.param .u64 .ptr .align 1 _ZN3cub18CUB_300001_SM_10006detail10radix_sort29DeviceRadixSortOnesweepKernelINS1_5radix10policy_hubIjNS0_8NullTypeEyE10Policy1000ELNS0_9SortOrderE0EjS6_yiiNS1_21identity_decomposer_tEEEvPT5_SC_PT3_PKSD_PT1_PKSH_PT2_PKSL_T4_iiT6__param_2,
	.param .u64 .ptr .align 1 _ZN3cub18CUB_300001_SM_10006detail10radix_sort29DeviceRadixSortOnesweepKernelINS1_5radix10policy_hubIjNS0_8NullTypeEyE10Policy1000ELNS0_9SortOrderE0EjS6_yiiNS1_21identity_decomposer_tEEEvPT5_SC_PT3_PKSD_PT1_PKSH_PT2_PKSL_T4_iiT6__param_3,
	.param .u64 .ptr .align 1 _ZN3cub18CUB_300001_SM_10006detail10radix_sort29DeviceRadixSortOnesweepKernelINS1_5radix10policy_hubIjNS0_8NullTypeEyE10Policy1000ELNS0_9SortOrderE0EjS6_yiiNS1_21identity_decomposer_tEEEvPT5_SC_PT3_PKSD_PT1_PKSH_PT2_PKSL_T4_iiT6__param_4,
	.param .u64 .ptr .align 1 _ZN3cub18CUB_300001_SM_10006detail10radix_sort29DeviceRadixSortOnesweepKernelINS1_5radix10policy_hubIjNS0_8NullTypeEyE10Policy1000ELNS0_9SortOrderE0EjS6_yiiNS1_21identity_decomposer_tEEEvPT5_SC_PT3_PKSD_PT1_PKSH_PT2_PKSL_T4_iiT6__param_5,
	.param .u64 .ptr .align 1 _ZN3cub18CUB_300001_SM_10006detail10radix_sort29DeviceRadixSortOnesweepKernelINS1_5radix10policy_hubIjNS0_8NullTypeEyE10Policy1000ELNS0_9SortOrderE0EjS6_yiiNS1_21identity_decomposer_tEEEvPT5_SC_PT3_PKSD_PT1_PKSH_PT2_PKSL_T4_iiT6__param_6,
	.param .u64 .ptr .align 1 _ZN3cub18CUB_300001_SM_10006detail10radix_sort29DeviceRadixSortOnesweepKernelINS1_5radix10policy_hubIjNS0_8NullTypeEyE10Policy1000ELNS0_9SortOrderE0EjS6_yiiNS1_21identity_decomposer_tEEEvPT5_SC_PT3_PKSD_PT1_PKSH_PT2_PKSL_T4_iiT6__param_7,
	.param .u32 _ZN3cub18CUB_300001_SM_10006detail10radix_sort29DeviceRadixSortOnesweepKernelINS1_5radix10policy_hubIjNS0_8NullTypeEyE10Policy1000ELNS0_9SortOrderE0EjS6_yiiNS1_21identity_decomposer_tEEEvPT5_SC_PT3_PKSD_PT1_PKSH_PT2_PKSL_T4_iiT6__param_8,
	.param .u32 _ZN3cub18CUB_300001_SM_10006detail10radix_sort29DeviceRadixSortOnesweepKernelINS1_5radix10policy_hubIjNS0_8NullTypeEyE10Policy1000ELNS0_9SortOrderE0EjS6_yiiNS1_21identity_decomposer_tEEEvPT5_SC_PT3_PKSD_PT1_PKSH_PT2_PKSL_T4_iiT6__param_9,
	.param .u32 _ZN3cub18CUB_300001_SM_10006detail10radix_sort29DeviceRadixSortOnesweepKernelINS1_5radix10policy_hubIjNS0_8NullTypeEyE10Policy1000ELNS0_9SortOrderE0EjS6_yiiNS1_21identity_decomposer_tEEEvPT5_SC_PT3_PKSD_PT1_PKSH_PT2_PKSL_T4_iiT6__param_10,
	.param .align 1 .b8 _ZN3cub18CUB_300001_SM_10006detail10radix_sort29DeviceRadixSortOnesweepKernelINS1_5radix10policy_hubIjNS0_8NullTypeEyE10Policy1000ELNS0_9SortOrderE0EjS6_yiiNS1_21identity_decomposer_tEEEvPT5_SC_PT3_PKSD_PT1_PKSH_PT2_PKSL_T4_iiT6__param_11[1]
)
.maxntid 384
{
	.reg .pred 	%p<143>;
	.reg .b32 	%r<1708>;
	.reg .b64 	%rd<242>;
	// demoted variable
	.shared .align 16 .b8 _ZZN3cub18CUB_300001_SM_10006detail10radix_sort29DeviceRadixSortOnesweepKernelINS1_5radix10policy_hubIjNS0_8NullTypeEyE10Policy1000ELNS0_9SortOrderE0EjS6_yiiNS1_21identity_decomposer_tEEEvPT5_SC_PT3_PKSD_PT1_PKSH_PT2_PKSL_T4_iiT6_E1s[31232];
	ld.param.u64 	%rd18, [_ZN3cub18CUB_300001_SM_10006detail10radix_sort29DeviceRadixSortOnesweepKernelINS1_5radix10policy_hubIjNS0_8NullTypeEyE10Policy1000ELNS0_9SortOrderE0EjS6_yiiNS1_21identity_decomposer_tEEEvPT5_SC_PT3_PKSD_PT1_PKSH_PT2_PKSL_T4_iiT6__param_1];
	ld.param.u64 	%rd22, [_ZN3cub18CUB_300001_SM_10006detail10radix_sort29DeviceRadixSortOnesweepKernelINS1_5radix10policy_hubIjNS0_8NullTypeEyE10Policy1000ELNS0_9SortOrderE0EjS6_yiiNS1_21identity_decomposer_tEEEvPT5_SC_PT3_PKSD_PT1_PKSH_PT2_PKSL_T4_iiT6__param_5];
	ld.param.u32 	%r247, [_ZN3cub18CUB_300001_SM_10006detail10radix_sort29DeviceRadixSortOnesweepKernelINS1_5radix10policy_hubIjNS0_8NullTypeEyE10Policy1000ELNS0_9SortOrderE0EjS6_yiiNS1_21identity_decomposer_tEEEvPT5_SC_PT3_PKSD_PT1_PKSH_PT2_PKSL_T4_iiT6__param_10];
	cvta.to.global.u64 	%rd1, %rd22;
	mov.u32 	%r1, %tid.x;
	shr.u32 	%r2, %r1, 5;
	// begin inline asm
	mov.u32 %r248, %laneid;
	// end inline asm
	setp.ne.s32 	%p1, %r1, 0;
	@%p1 bra 	$L__BB8_2;
	cvta.to.global.u64 	%rd23, %rd18;
	atom.global.add.u32 	%r249, [%rd23], 1;
	st.shared.u32 	[_ZZN3cub18CUB_300001_SM_10006detail10radix_sort29DeviceRadixSortOnesweepKernelINS1_5radix10policy_hubIjNS0_8NullTypeEyE10Policy1000ELNS0_9SortOrderE0EjS6_yiiNS1_21identity_decomposer_tEEEvPT5_SC_PT3_PKSD_PT1_PKSH_PT2_PKSL_T4_iiT6_E1s+29184], %r249;
$L__BB8_2:
	ld.param.u32 	%r1582, [_ZN3cub18CUB_300001_SM_10006detail10radix_sort29DeviceRadixSortOnesweepKernelINS1_5radix10policy_hubIjNS0_8NullTypeEyE10Policy1000ELNS0_9SortOrderE0EjS6_yiiNS1_21identity_decomposer_tEEEvPT5_SC_PT3_PKSD_PT1_PKSH_PT2_PKSL_T4_iiT6__param_8];
	bar.sync 	0;
	ld.shared.u32 	%r4, [_ZZN3cub18CUB_300001_SM_10006detail10radix_sort29DeviceRadixSortOnesweepKernelINS1_5radix10policy_hubIjNS0_8NullTypeEyE10Policy1000ELNS0_9SortOrderE0EjS6_yiiNS1_21identity_decomposer_tEEEvPT5_SC_PT3_PKSD_PT1_PKSH_PT2_PKSL_T4_iiT6_E1s+29184];
	mul.lo.s32 	%r250, %r4, 7296;
	add.s32 	%r251, %r250, 7296;
	setp.gt.s32 	%p2, %r251, %r1582;
	cvt.s64.s32 	%rd2, %r250;
	@%p2 bra 	$L__BB8_4;
	and.b32  	%r252, %r1, 31;
	and.b32  	%r253, %r1, 992;
	mul.lo.s32 	%r254, %r253, 19;
	or.b32  	%r255, %r254, %r252;
	cvt.u64.u32 	%rd24, %r255;
	add.s64 	%rd25, %rd24, %rd2;
	shl.b64 	%rd26, %rd25, 2;
	add.s64 	%rd27, %rd1, %rd26;
	ld.global.u32 	%r1653, [%rd27];
	ld.global.u32 	%r1654, [%rd27+128];
	ld.global.u32 	%r1655, [%rd27+256];
	ld.global.u32 	%r1656, [%rd27+384];
	ld.global.u32 	%r1657, [%rd27+512];
	ld.global.u32 	%r1658, [%rd27+640];
	ld.global.u32 	%r1659, [%rd27+768];
	ld.global.u32 	%r1660, [%rd27+896];
	ld.global.u32 	%r1661, [%rd27+1024];
	ld.global.u32 	%r1662, [%rd27+1152];
	ld.global.u32 	%r1663, [%rd27+1280];
	ld.global.u32 	%r1664, [%rd27+1408];
	ld.global.u32 	%r1665, [%rd27+1536];
	ld.global.u32 	%r1666, [%rd27+1664];
	ld.global.u32 	%r1667, [%rd27+1792];
	ld.global.u32 	%r1668, [%rd27+1920];
	ld.global.u32 	%r1669, [%rd27+2048];
	ld.global.u32 	%r1670, [%rd27+2176];
	ld.global.u32 	%r1671, [%rd27+2304];
	bra.uni 	$L__BB8_42;
$L__BB8_4:
	ld.param.u32 	%r1583, [_ZN3cub18CUB_300001_SM_10006detail10radix_sort29DeviceRadixSortOnesweepKernelINS1_5radix10policy_hubIjNS0_8NullTypeEyE10Policy1000ELNS0_9SortOrderE0EjS6_yiiNS1_21identity_decomposer_tEEEvPT5_SC_PT3_PKSD_PT1_PKSH_PT2_PKSL_T4_iiT6__param_8];
	cvt.u32.u64 	%r257, %rd2;
	sub.s32 	%r24, %r1583, %r257;
	and.b32  	%r258, %r1, 31;
	and.b32  	%r259, %r1, 992;
	mul.lo.s32 	%r260, %r259, 19;
	or.b32  	%r25, %r260, %r258;
	setp.ge.s32 	%p3, %r25, %r24;
	cvt.u64.u32 	%rd28, %r25;
	add.s64 	%rd29, %rd28, %rd2;
	shl.b64 	%rd30, %rd29, 2;
	add.s64 	%rd3, %rd1, %rd30;
	mov.b32 	%r1653, -1;
	@%p3 bra 	$L__BB8_6;
	ld.global.u32 	%r1653, [%rd3];
$L__BB8_6:
	add.s32 	%r262, %r25, 32;
	setp.ge.s32 	%p4, %r262, %r24;
	mov.b32 	%r1654, -1;
	@%p4 bra 	$L__BB8_8;
	ld.global.u32 	%r1654, [%rd3+128];
$L__BB8_8:
	add.s32 	%r264, %r25, 64;
	setp.ge.s32 	%p5, %r264, %r24;
	mov.b32 	%r1655, -1;
	@%p5 bra 	$L__BB8_10;
	ld.global.u32 	%r1655, [%rd3+256];
$L__BB8_10:
	add.s32 	%r266, %r25, 96;
	setp.ge.s32 	%p6, %r266, %r24;
	mov.b32 	%r1656, -1;
	@%p6 bra 	$L__BB8_12;
	ld.global.u32 	%r1656, [%rd3+384];
$L__BB8_12:
	add.s32 	%r268, %r25, 128;
	setp.ge.s32 	%p7, %r268, %r24;
	mov.b32 	%r1657, -1;
	@%p7 bra 	$L__BB8_14;
	ld.global.u32 	%r1657, [%rd3+512];
$L__BB8_14:
	add.s32 	%r270, %r25, 160;
	setp.ge.s32 	%p8, %r270, %r24;
	mov.b32 	%r1658, -1;
	@%p8 bra 	$L__BB8_16;
	ld.global.u32 	%r1658, [%rd3+640];
$L__BB8_16:
	add.s32 	%r272, %r25, 192;
	setp.ge.s32 	%p9, %r272, %r24;
	mov.b32 	%r1659, -1;
	@%p9 bra 	$L__BB8_18;
	ld.global.u32 	%r1659, [%rd3+768];
$L__BB8_18:
	add.s32 	%r274, %r25, 224;
	setp.ge.s32 	%p10, %r274, %r24;
	mov.b32 	%r1660, -1;
	@%p10 bra 	$L__BB8_20;
	ld.global.u32 	%r1660, [%rd3+896];
$L__BB8_20:
	add.s32 	%r276, %r25, 256;
	setp.ge.s32 	%p11, %r276, %r24;
	mov.b32 	%r1661, -1;
	@%p11 bra 	$L__BB8_22;
	ld.global.u32 	%r1661, [%rd3+1024];
$L__BB8_22:
	add.s32 	%r278, %r25, 288;
	setp.ge.s32 	%p12, %r278, %r24;
	mov.b32 	%r1662, -1;
	@%p12 bra 	$L__BB8_24;
	ld.global.u32 	%r1662, [%rd3+1152];
$L__BB8_24:
	add.s32 	%r280, %r25, 320;
	setp.ge.s32 	%p13, %r280, %r24;
	mov.b32 	%r1663, -1;
	@%p13 bra 	$L__BB8_26;
	ld.global.u32 	%r1663, [%rd3+1280];
$L__BB8_26:
	add.s32 	%r282, %r25, 352;
	setp.ge.s32 	%p14, %r282, %r24;
	mov.b32 	%r1664, -1;
	@%p14 bra 	$L__BB8_28;
	ld.global.u32 	%r1664, [%rd3+1408];
$L__BB8_28:
	add.s32 	%r284, %r25, 384;
	setp.ge.s32 	%p15, %r284, %r24;
	mov.b32 	%r1665, -1;
	@%p15 bra 	$L__BB8_30;
	ld.global.u32 	%r1665, [%rd3+1536];
$L__BB8_30:
	add.s32 	%r286, %r25, 416;
	setp.ge.s32 	%p16, %r286, %r24;
	mov.b32 	%r1666, -1;
	@%p16 bra 	$L__BB8_32;
	ld.global.u32 	%r1666, [%rd3+1664];
$L__BB8_32:
	add.s32 	%r288, %r25, 448;
	setp.ge.s32 	%p17, %r288, %r24;
	mov.b32 	%r1667, -1;
	@%p17 bra 	$L__BB8_34;
	ld.global.u32 	%r1667, [%rd3+1792];
$L__BB8_34:
	add.s32 	%r290, %r25, 480;
	setp.ge.s32 	%p18, %r290, %r24;
	mov.b32 	%r1668, -1;
	@%p18 bra 	$L__BB8_36;
	ld.global.u32 	%r1668, [%rd3+1920];
$L__BB8_36:
	add.s32 	%r292, %r25, 512;
	setp.ge.s32 	%p19, %r292, %r24;
	mov.b32 	%r1669, -1;
	@%p19 bra 	$L__BB8_38;
	ld.global.u32 	%r1669, [%rd3+2048];
$L__BB8_38:
	add.s32 	%r294, %r25, 544;
	setp.ge.s32 	%p20, %r294, %r24;
	mov.b32 	%r1670, -1;
	@%p20 bra 	$L__BB8_40;
	ld.global.u32 	%r1670, [%rd3+2176];
$L__BB8_40:
	add.s32 	%r296, %r25, 576;
	setp.ge.s32 	%p21, %r296, %r24;
	mov.b32 	%r1671, -1;
	@%p21 bra 	$L__BB8_42;
	ld.global.u32 	%r1671, [%rd3+2304];
$L__BB8_42:
	mov.b32 	%r297, -1;
	shl.b32 	%r298, %r297, %r247;
	not.b32 	%r82, %r298;
	shl.b32 	%r299, %r2, 10;
	mov.u32 	%r300, _ZZN3cub18CUB_300001_SM_10006detail10radix_sort29DeviceRadixSortOnesweepKernelINS1_5radix10policy_hubIjNS0_8NullTypeEyE10Policy1000ELNS0_9SortOrderE0EjS6_yiiNS1_21identity_decomposer_tEEEvPT5_SC_PT3_PKSD_PT1_PKSH_PT2_PKSL_T4_iiT6_E1s;
	add.s32 	%r83, %r300, %r299;
	setp.gt.s32 	%p22, %r248, 255;
	@%p22 bra 	$L__BB8_55;
	max.s32 	%r301, %r248, 224;
	sub.s32 	%r302, %r301, %r248;
	add.s32 	%r303, %r302, 31;
	shr.u32 	%r304, %r303, 5;
	add.s32 	%r84, %r304, 1;
	and.b32  	%r85, %r84, 15;
	setp.lt.u32 	%p23, %r303, 480;
	mov.u32 	%r1675, %r248;
	@%p23 bra 	$L__BB8_46;
	and.b32  	%r305, %r84, 268435440;
	neg.s32 	%r1673, %r305;
	shl.b32 	%r307, %r248, 2;
	add.s32 	%r308, %r299, %r307;
	add.s32 	%r310, %r308, %r300;
	add.s32 	%r1672, %r310, 1024;
	mov.u32 	%r1675, %r248;
$L__BB8_45:
	.pragma "nounroll";
	mov.b32 	%r311, 0;
	st.shared.u32 	[%r1672+-1024], %r311;
	st.shared.u32 	[%r1672+-896], %r311;
	st.shared.u32 	[%r1672+-768], %r311;
	st.shared.u32 	[%r1672+-640], %r311;
	st.shared.u32 	[%r1672+-512], %r311;
	st.shared.u32 	[%r1672+-384], %r311;
	st.shared.u32 	[%r1672+-256], %r311;
	st.shared.u32 	[%r1672+-128], %r311;
	st.shared.u32 	[%r1672], %r311;
	st.shared.u32 	[%r1672+128], %r311;
	st.shared.u32 	[%r1672+256], %r311;
	st.shared.u32 	[%r1672+384], %r311;
	st.shared.u32 	[%r1672+512], %r311;
	st.shared.u32 	[%r1672+640], %r311;
	st.shared.u32 	[%r1672+768], %r311;
	st.shared.u32 	[%r1672+896], %r311;
	add.s32 	%r1675, %r1675, 512;
	add.s32 	%r1673, %r1673, 16;
	add.s32 	%r1672, %r1672, 2048;
	setp.ne.s32 	%p24, %r1673, 0;
	@%p24 bra 	$L__BB8_45;
$L__BB8_46:
	setp.eq.s32 	%p25, %r85, 0;
	@%p25 bra 	$L__BB8_55;
	and.b32  	%r95, %r84, 7;
	setp.lt.u32 	%p26, %r85, 8;
	@%p26 bra 	$L__BB8_49;
	shl.b32 	%r312, %r1675, 2;
	add.s32 	%r313, %r83, %r312;
	mov.b32 	%r314, 0;
	st.shared.u32 	[%r313], %r314;
	st.shared.u32 	[%r313+128], %r314;
	st.shared.u32 	[%r313+256], %r314;
	st.shared.u32 	[%r313+384], %r314;
	st.shared.u32 	[%r313+512], %r314;
	st.shared.u32 	[%r313+640], %r314;
	st.shared.u32 	[%r313+768], %r314;
	st.shared.u32 	[%r313+896], %r314;
	add.s32 	%r1675, %r1675, 256;
$L__BB8_49:
	setp.eq.s32 	%p27, %r95, 0;
	@%p27 bra 	$L__BB8_55;
	and.b32  	%r98, %r84, 3;
	setp.lt.u32 	%p28, %r95, 4;
	@%p28 bra 	$L__BB8_52;
	shl.b32 	%r315, %r1675, 2;
	add.s32 	%r316, %r83, %r315;
	mov.b32 	%r317, 0;
	st.shared.u32 	[%r316], %r317;
	st.shared.u32 	[%r316+128], %r317;
	st.shared.u32 	[%r316+256], %r317;
	st.shared.u32 	[%r316+384], %r317;
	add.s32 	%r1675, %r1675, 128;
$L__BB8_52:
	setp.eq.s32 	%p29, %r98, 0;
	@%p29 bra 	$L__BB8_55;
	shl.b32 	%r319, %r1675, 2;
	add.s32 	%r320, %r299, %r319;
	add.s32 	%r1679, %r300, %r320;
	neg.s32 	%r1678, %r98;
$L__BB8_54:
	.pragma "nounroll";
	mov.b32 	%r322, 0;
	st.shared.u32 	[%r1679], %r322;
	add.s32 	%r1679, %r1679, 128;
	add.s32 	%r1678, %r1678, 1;
	setp.ne.s32 	%p30, %r1678, 0;
	@%p30 bra 	$L__BB8_54;
$L__BB8_55:
	ld.param.u32 	%r1590, [_ZN3cub18CUB_300001_SM_10006detail10radix_sort29DeviceRadixSortOnesweepKernelINS1_5radix10policy_hubIjNS0_8NullTypeEyE10Policy1000ELNS0_9SortOrderE0EjS6_yiiNS1_21identity_decomposer_tEEEvPT5_SC_PT3_PKSD_PT1_PKSH_PT2_PKSL_T4_iiT6__param_9];
	bar.warp.sync 	-1;
	shr.u32 	%r324, %r1653, %r1590;
	and.b32  	%r107, %r324, %r82;
	shl.b32 	%r325, %r1, 5;
	and.b32  	%r326, %r325, 31744;
	mov.u32 	%r327, _ZZN3cub18CUB_300001_SM_10006detail10radix_sort29DeviceRadixSortOnesweepKernelINS1_5radix10policy_hubIjNS0_8NullTypeEyE10Policy1000ELNS0_9SortOrderE0EjS6_yiiNS1_21identity_decomposer_tEEEvPT5_SC_PT3_PKSD_PT1_PKSH_PT2_PKSL_T4_iiT6_E1s;
	add.s32 	%r328, %r327, %r326;
	shl.b32 	%r329, %r107, 2;
	add.s32 	%r108, %r328, %r329;
	atom.shared.add.u32 	%r330, [%r108], 1;
	shr.u32 	%r331, %r1654, %r1590;
	and.b32  	%r332, %r331, %r82;
	shl.b32 	%r333, %r332, 2;
	add.s32 	%r109, %r328, %r333;
	atom.shared.add.u32 	%r334, [%r109], 1;
	shr.u32 	%r335, %r1655, %r1590;
	and.b32  	%r336, %r335, %r82;
	shl.b32 	%r337, %r336, 2;
	add.s32 	%r110, %r328, %r337;
	atom.shared.add.u32 	%r338, [%r110], 1;
	shr.u32 	%r339, %r1656, %r1590;
	and.b32  	%r340, %r339, %r82;
	shl.b32 	%r341, %r340, 2;
	add.s32 	%r111, %r328, %r341;
	atom.shared.add.u32 	%r342, [%r111], 1;
	shr.u32 	%r343, %r1657, %r1590;
	and.b32  	%r344, %r343, %r82;
	shl.b32 	%r345, %r344, 2;
	add.s32 	%r112, %r328, %r345;
	atom.shared.add.u32 	%r346, [%r112], 1;
	shr.u32 	%r347, %r1658, %r1590;
	and.b32  	%r348, %r347, %r82;
	shl.b32 	%r349, %r348, 2;
	add.s32 	%r113, %r328, %r349;
	atom.shared.add.u32 	%r350, [%r113], 1;
	shr.u32 	%r351, %r1659, %r1590;
	and.b32  	%r352, %r351, %r82;
	shl.b32 	%r353, %r352, 2;
	add.s32 	%r114, %r328, %r353;
	atom.shared.add.u32 	%r354, [%r114], 1;
	shr.u32 	%r355, %r1660, %r1590;
	and.b32  	%r356, %r355, %r82;
	shl.b32 	%r357, %r356, 2;
	add.s32 	%r358, %r328, %r357;
	atom.shared.add.u32 	%r359, [%r358], 1;
	shr.u32 	%r360, %r1661, %r1590;
	and.b32  	%r361, %r360, %r82;
	shl.b32 	%r362, %r361, 2;
	add.s32 	%r363, %r328, %r362;
	atom.shared.add.u32 	%r364, [%r363], 1;
	shr.u32 	%r365, %r1662, %r1590;
	and.b32  	%r366, %r365, %r82;
	shl.b32 	%r367, %r366, 2;
	add.s32 	%r115, %r328, %r367;
	atom.shared.add.u32 	%r368, [%r115], 1;
	shr.u32 	%r369, %r1663, %r1590;
	and.b32  	%r370, %r369, %r82;
	shl.b32 	%r371, %r370, 2;
	add.s32 	%r116, %r328, %r371;
	atom.shared.add.u32 	%r372, [%r116], 1;
	shr.u32 	%r373, %r1664, %r1590;
	and.b32  	%r374, %r373, %r82;
	shl.b32 	%r375, %r374, 2;
	add.s32 	%r117, %r328, %r375;
	atom.shared.add.u32 	%r376, [%r117], 1;
	shr.u32 	%r377, %r1665, %r1590;
	and.b32  	%r378, %r377, %r82;
	shl.b32 	%r379, %r378, 2;
	add.s32 	%r118, %r328, %r379;
	atom.shared.add.u32 	%r380, [%r118], 1;
	shr.u32 	%r381, %r1666, %r1590;
	and.b32  	%r382, %r381, %r82;
	shl.b32 	%r383, %r382, 2;
	add.s32 	%r119, %r328, %r383;
	atom.shared.add.u32 	%r384, [%r119], 1;
	shr.u32 	%r385, %r1667, %r1590;
	and.b32  	%r386, %r385, %r82;
	shl.b32 	%r387, %r386, 2;
	add.s32 	%r120, %r328, %r387;
	atom.shared.add.u32 	%r388, [%r120], 1;
	shr.u32 	%r389, %r1668, %r1590;
	and.b32  	%r390, %r389, %r82;
	shl.b32 	%r391, %r390, 2;
	add.s32 	%r392, %r328, %r391;
	atom.shared.add.u32 	%r393, [%r392], 1;
	shr.u32 	%r394, %r1669, %r1590;
	and.b32  	%r395, %r394, %r82;
	shl.b32 	%r396, %r395, 2;
	add.s32 	%r397, %r328, %r396;
	atom.shared.add.u32 	%r398, [%r397], 1;
	shr.u32 	%r399, %r1670, %r1590;
	and.b32  	%r400, %r399, %r82;
	shl.b32 	%r401, %r400, 2;
	add.s32 	%r402, %r328, %r401;
	atom.shared.add.u32 	%r403, [%r402], 1;
	shr.u32 	%r404, %r1671, %r1590;
	and.b32  	%r405, %r404, %r82;
	shl.b32 	%r406, %r405, 2;
	add.s32 	%r407, %r328, %r406;
	atom.shared.add.u32 	%r408, [%r407], 1;
	bar.sync 	0;
	setp.gt.u32 	%p31, %r1, 255;
	shl.b32 	%r409, %r1, 2;
	add.s32 	%r121, %r327, %r409;
	mov.b32 	%r1680, 0;
	@%p31 bra 	$L__BB8_57;
	ld.shared.u32 	%r410, [%r121];
	mov.b32 	%r411, 0;
	st.shared.u32 	[%r121], %r411;
	ld.shared.u32 	%r412, [%r121+1024];
	st.shared.u32 	[%r121+1024], %r410;
	add.s32 	%r413, %r412, %r410;
	ld.shared.u32 	%r414, [%r121+2048];
	st.shared.u32 	[%r121+2048], %r413;
	add.s32 	%r415, %r414, %r413;
	ld.shared.u32 	%r416, [%r121+3072];
	st.shared.u32 	[%r121+3072], %r415;
	add.s32 	%r417, %r416, %r415;
	ld.shared.u32 	%r418, [%r121+4096];
	st.shared.u32 	[%r121+4096], %r417;
	add.s32 	%r419, %r418, %r417;
	ld.shared.u32 	%r420, [%r121+5120];
	st.shared.u32 	[%r121+5120], %r419;
	add.s32 	%r421, %r420, %r419;
	ld.shared.u32 	%r422, [%r121+6144];
	st.shared.u32 	[%r121+6144], %r421;
	add.s32 	%r423, %r422, %r421;
	ld.shared.u32 	%r424, [%r121+7168];
	st.shared.u32 	[%r121+7168], %r423;
	add.s32 	%r425, %r424, %r423;
	ld.shared.u32 	%r426, [%r121+8192];
	st.shared.u32 	[%r121+8192], %r425;
	add.s32 	%r427, %r426, %r425;
	ld.shared.u32 	%r428, [%r121+9216];
	st.shared.u32 	[%r121+9216], %r427;
	add.s32 	%r429, %r428, %r427;
	ld.shared.u32 	%r430, [%r121+10240];
	st.shared.u32 	[%r121+10240], %r429;
	add.s32 	%r431, %r430, %r429;
	ld.shared.u32 	%r432, [%r121+11264];
	st.shared.u32 	[%r121+11264], %r431;
	add.s32 	%r1680, %r432, %r431;
$L__BB8_57:
	ld.param.u64 	%rd230, [_ZN3cub18CUB_300001_SM_10006detail10radix_sort29DeviceRadixSortOnesweepKernelINS1_5radix10policy_hubIjNS0_8NullTypeEyE10Policy1000ELNS0_9SortOrderE0EjS6_yiiNS1_21identity_decomposer_tEEEvPT5_SC_PT3_PKSD_PT1_PKSH_PT2_PKSL_T4_iiT6__param_0];
	cvta.to.global.u64 	%rd4, %rd230;
	setp.gt.u32 	%p32, %r1, 255;
	@%p32 bra 	$L__BB8_59;
	or.b32  	%r433, %r1680, 1073741824;
	shl.b32 	%r434, %r4, 8;
	add.s32 	%r435, %r434, %r1;
	mul.wide.s32 	%rd31, %r435, 4;
	add.s64 	%rd32, %rd4, %rd31;
	st.volatile.global.u32 	[%rd32], %r433;
$L__BB8_59:
	ld.param.u64 	%rd239, [_ZN3cub18CUB_300001_SM_10006detail10radix_sort29DeviceRadixSortOnesweepKernelINS1_5radix10policy_hubIjNS0_8NullTypeEyE10Policy1000ELNS0_9SortOrderE0EjS6_yiiNS1_21identity_decomposer_tEEEvPT5_SC_PT3_PKSD_PT1_PKSH_PT2_PKSL_T4_iiT6__param_4];
	cvta.to.global.u64 	%rd5, %rd239;
	setp.lt.u32 	%p33, %r1, 256;
	setp.eq.s32 	%p34, %r1680, 7296;
	and.pred  	%p35, %p33, %p34;
	selp.u32 	%r436, 1, 0, %p35;
	{ 
	.reg .pred 	%p1; 
	.reg .pred 	%p2; 
	setp.ne.u32 	%p1, %r436, 0; 
	bar.red.or.pred 	%p2, 0, %p1; 
	selp.u32 	%r437, 1, 0, %p2; 
	}
	setp.eq.s32 	%p36, %r437, 0;
	cvt.u64.u32 	%rd6, %r1;
	@%p36 bra 	$L__BB8_111;
	shl.b32 	%r438, %r1, 3;
	add.s32 	%r440, %r327, %r438;
	add.s32 	%r124, %r440, 29184;
	@%p32 bra 	$L__BB8_68;
	ld.param.u64 	%rd237, [_ZN3cub18CUB_300001_SM_10006detail10radix_sort29DeviceRadixSortOnesweepKernelINS1_5radix10policy_hubIjNS0_8NullTypeEyE10Policy1000ELNS0_9SortOrderE0EjS6_yiiNS1_21identity_decomposer_tEEEvPT5_SC_PT3_PKSD_PT1_PKSH_PT2_PKSL_T4_iiT6__param_3];
	cvta.to.global.u64 	%rd33, %rd237;
	shl.b64 	%rd34, %rd6, 3;
	add.s64 	%rd35, %rd33, %rd34;
	ld.global.u64 	%rd36, [%rd35];
	setp.gt.u32 	%p38, %r1, %r107;
	selp.b64 	%rd37, 7296, 0, %p38;
	sub.s64 	%rd240, %rd36, %rd37;
	st.shared.u64 	[%r124], %rd240;
	setp.lt.s32 	%p39, %r4, 1;
	mov.u32 	%r1684, %r1680;
	@%p39 bra 	$L__BB8_67;
	mov.b32 	%r1682, -1;
	mov.u32 	%r1681, %r4;
	mov.u32 	%r1684, %r1680;
$L__BB8_63:
	add.s32 	%r128, %r1681, -1;
$L__BB8_64:
	membar.cta;
	shl.b32 	%r442, %r128, 8;
	add.s32 	%r443, %r442, %r1;
	mul.wide.s32 	%rd38, %r443, 4;
	add.s64 	%rd39, %rd4, %rd38;
	ld.volatile.global.u32 	%r129, [%rd39];
	setp.eq.s32 	%p40, %r129, 0;
	@%p40 bra 	$L__BB8_64;
	and.b32  	%r444, %r129, 1073741823;
	add.s32 	%r1684, %r444, %r1684;
	setp.gt.s32 	%p41, %r129, -1;
	vote.sync.ballot.b32 	%r1682, %p41, %r1682;
	setp.gt.u32 	%p43, %r1681, 1;
	and.pred  	%p44, %p41, %p43;
	mov.u32 	%r1681, %r128;
	@%p44 bra 	$L__BB8_63;
	ld.shared.u64 	%rd240, [%r124];
$L__BB8_67:
	or.b32  	%r445, %r1684, -2147483648;
	shl.b32 	%r446, %r4, 8;
	add.s32 	%r447, %r446, %r1;
	mul.wide.s32 	%rd40, %r447, 4;
	add.s64 	%rd41, %rd4, %rd40;
	st.volatile.global.u32 	[%rd41], %r445;
	sub.s32 	%r448, %r1684, %r1680;
	cvt.s64.s32 	%rd42, %r448;
	add.s64 	%rd43, %rd240, %rd42;
	st.shared.u64 	[%r124], %rd43;
$L__BB8_68:
	ld.param.u32 	%r1584, [_ZN3cub18CUB_300001_SM_10006detail10radix_sort29DeviceRadixSortOnesweepKernelINS1_5radix10policy_hubIjNS0_8NullTypeEyE10Policy1000ELNS0_9SortOrderE0EjS6_yiiNS1_21identity_decomposer_tEEEvPT5_SC_PT3_PKSD_PT1_PKSH_PT2_PKSL_T4_iiT6__param_8];
	ld.param.u64 	%rd233, [_ZN3cub18CUB_300001_SM_10006detail10radix_sort29DeviceRadixSortOnesweepKernelINS1_5radix10policy_hubIjNS0_8NullTypeEyE10Policy1000ELNS0_9SortOrderE0EjS6_yiiNS1_21identity_decomposer_tEEEvPT5_SC_PT3_PKSD_PT1_PKSH_PT2_PKSL_T4_iiT6__param_2];
	mad.lo.s32 	%r133, %r4, 7296, 7296;
	setp.lt.s32 	%p46, %r133, %r1584;
	setp.eq.s64 	%p47, %rd233, 0;
	or.pred  	%p48, %p47, %p46;
	or.pred  	%p49, %p32, %p48;
	@%p49 bra 	$L__BB8_70;
	ld.param.u64 	%rd234, [_ZN3cub18CUB_300001_SM_10006detail10radix_sort29DeviceRadixSortOnesweepKernelINS1_5radix10policy_hubIjNS0_8NullTypeEyE10Policy1000ELNS0_9SortOrderE0EjS6_yiiNS1_21identity_decomposer_tEEEvPT5_SC_PT3_PKSD_PT1_PKSH_PT2_PKSL_T4_iiT6__param_2];
	ld.shared.u64 	%rd44, [%r124];
	setp.gt.u32 	%p50, %r1, %r107;
	selp.b64 	%rd45, 7296, 0, %p50;
	cvt.s64.s32 	%rd46, %r1680;
	add.s64 	%rd47, %rd45, %rd46;
	add.s64 	%rd48, %rd47, %rd44;
	cvta.to.global.u64 	%rd49, %rd234;
	shl.b64 	%rd50, %rd6, 3;
	add.s64 	%rd51, %rd49, %rd50;
	st.global.u64 	[%rd51], %rd48;
$L__BB8_70:
	ld.param.u32 	%r1585, [_ZN3cub18CUB_300001_SM_10006detail10radix_sort29DeviceRadixSortOnesweepKernelINS1_5radix10policy_hubIjNS0_8NullTypeEyE10Policy1000ELNS0_9SortOrderE0EjS6_yiiNS1_21identity_decomposer_tEEEvPT5_SC_PT3_PKSD_PT1_PKSH_PT2_PKSL_T4_iiT6__param_8];
	setp.gt.s32 	%p51, %r133, %r1585;
	bar.sync 	0;
	shl.b32 	%r449, %r107, 3;
	add.s32 	%r451, %r327, %r449;
	ld.shared.u64 	%rd10, [%r451+29184];
	@%p51 bra 	$L__BB8_72;
	and.b32  	%r452, %r1, 31;
	and.b32  	%r453, %r1, 992;
	mul.lo.s32 	%r454, %r453, 19;
	or.b32  	%r455, %r454, %r452;
	cvt.u64.u32 	%rd52, %r455;
	add.s64 	%rd53, %rd10, %rd52;
	shl.b64 	%rd54, %rd53, 2;
	add.s64 	%rd55, %rd5, %rd54;
	st.global.u32 	[%rd55], %r1653;
	st.global.u32 	[%rd55+128], %r1654;
	st.global.u32 	[%rd55+256], %r1655;
	st.global.u32 	[%rd55+384], %r1656;
	st.global.u32 	[%rd55+512], %r1657;
	st.global.u32 	[%rd55+640], %r1658;
	st.global.u32 	[%rd55+768], %r1659;
	st.global.u32 	[%rd55+896], %r1660;
	st.global.u32 	[%rd55+1024], %r1661;
	st.global.u32 	[%rd55+1152], %r1662;
	st.global.u32 	[%rd55+1280], %r1663;
	st.global.u32 	[%rd55+1408], %r1664;
	st.global.u32 	[%rd55+1536], %r1665;
	st.global.u32 	[%rd55+1664], %r1666;
	st.global.u32 	[%rd55+1792], %r1667;
	st.global.u32 	[%rd55+1920], %r1668;
	st.global.u32 	[%rd55+2048], %r1669;
	st.global.u32 	[%rd55+2176], %r1670;
	st.global.u32 	[%rd55+2304], %r1671;
	bra.uni 	$L__BB8_110;
$L__BB8_72:
	ld.param.u32 	%r1586, [_ZN3cub18CUB_300001_SM_10006detail10radix_sort29DeviceRadixSortOnesweepKernelINS1_5radix10policy_hubIjNS0_8NullTypeEyE10Policy1000ELNS0_9SortOrderE0EjS6_yiiNS1_21identity_decomposer_tEEEvPT5_SC_PT3_PKSD_PT1_PKSH_PT2_PKSL_T4_iiT6__param_8];
	mad.lo.s32 	%r134, %r4, -7296, %r1586;
	and.b32  	%r456, %r1, 31;
	and.b32  	%r457, %r1, 992;
	mul.lo.s32 	%r458, %r457, 19;
	or.b32  	%r135, %r458, %r456;
	setp.ge.s32 	%p52, %r135, %r134;
	cvt.u64.u32 	%rd56, %r135;
	add.s64 	%rd57, %rd10, %rd56;
	shl.b64 	%rd58, %rd57, 2;
	add.s64 	%rd11, %rd5, %rd58;
	@%p52 bra 	$L__BB8_74;
	st.global.u32 	[%rd11], %r1653;
$L__BB8_74:
	add.s32 	%r459, %r135, 32;
	setp.ge.s32 	%p53, %r459, %r134;
	@%p53 bra 	$L__BB8_76;
	st.global.u32 	[%rd11+128], %r1654;
$L__BB8_76:
	add.s32 	%r460, %r135, 64;
	setp.ge.s32 	%p54, %r460, %r134;
	@%p54 bra 	$L__BB8_78;
	st.global.u32 	[%rd11+256], %r1655;
$L__BB8_78:
	add.s32 	%r461, %r135, 96;
	setp.ge.s32 	%p55, %r461, %r134;
	@%p55 bra 	$L__BB8_80;
	st.global.u32 	[%rd11+384], %r1656;
$L__BB8_80:
	add.s32 	%r462, %r135, 128;
	setp.ge.s32 	%p56, %r462, %r134;
	@%p56 bra 	$L__BB8_82;
	st.global.u32 	[%rd11+512], %r1657;
$L__BB8_82:
	add.s32 	%r463, %r135, 160;
	setp.ge.s32 	%p57, %r463, %r134;
	@%p57 bra 	$L__BB8_84;
	st.global.u32 	[%rd11+640], %r1658;
$L__BB8_84:
	add.s32 	%r464, %r135, 192;
	setp.ge.s32 	%p58, %r464, %r134;
	@%p58 bra 	$L__BB8_86;
	st.global.u32 	[%rd11+768], %r1659;
$L__BB8_86:
	add.s32 	%r465, %r135, 224;
	setp.ge.s32 	%p59, %r465, %r134;
	@%p59 bra 	$L__BB8_88;
	st.global.u32 	[%rd11+896], %r1660;
$L__BB8_88:
	add.s32 	%r466, %r135, 256;
	setp.ge.s32 	%p60, %r466, %r134;
	@%p60 bra 	$L__BB8_90;
	st.global.u32 	[%rd11+1024], %r1661;
$L__BB8_90:
	add.s32 	%r467, %r135, 288;
	setp.ge.s32 	%p61, %r467, %r134;
	@%p61 bra 	$L__BB8_92;
	st.global.u32 	[%rd11+1152], %r1662;
$L__BB8_92:
	add.s32 	%r468, %r135, 320;
	setp.ge.s32 	%p62, %r468, %r134;
	@%p62 bra 	$L__BB8_94;
	st.global.u32 	[%rd11+1280], %r1663;
$L__BB8_94:
	add.s32 	%r469, %r135, 352;
	setp.ge.s32 	%p63, %r469, %r134;
	@%p63 bra 	$L__BB8_96;
	st.global.u32 	[%rd11+1408], %r1664;
$L__BB8_96:
	add.s32 	%r470, %r135, 384;
	setp.ge.s32 	%p64, %r470, %r134;
	@%p64 bra 	$L__BB8_98;
	st.global.u32 	[%rd11+1536], %r1665;
$L__BB8_98:
	add.s32 	%r471, %r135, 416;
	setp.ge.s32 	%p65, %r471, %r134;
	@%p65 bra 	$L__BB8_100;
	st.global.u32 	[%rd11+1664], %r1666;
$L__BB8_100:
	add.s32 	%r472, %r135, 448;
	setp.ge.s32 	%p66, %r472, %r134;
	@%p66 bra 	$L__BB8_102;
	st.global.u32 	[%rd11+1792], %r1667;
$L__BB8_102:
	add.s32 	%r473, %r135, 480;
	setp.ge.s32 	%p67, %r473, %r134;
	@%p67 bra 	$L__BB8_104;
	st.global.u32 	[%rd11+1920], %r1668;
$L__BB8_104:
	add.s32 	%r474, %r135, 512;
	setp.ge.s32 	%p68, %r474, %r134;
	@%p68 bra 	$L__BB8_106;
	st.global.u32 	[%rd11+2048], %r1669;
$L__BB8_106:
	add.s32 	%r475, %r135, 544;
	setp.ge.s32 	%p69, %r475, %r134;
	@%p69 bra 	$L__BB8_108;
	st.global.u32 	[%rd11+2176], %r1670;
$L__BB8_108:
	add.s32 	%r476, %r135, 576;
	setp.ge.s32 	%p70, %r476, %r134;
	@%p70 bra 	$L__BB8_110;
	st.global.u32 	[%rd11+2304], %r1671;
$L__BB8_110:
	// begin inline asm
	exit;
	// end inline asm
$L__BB8_111:
	mul.hi.u32 	%r477, %r1, 357913942;
	add.s32 	%r478, %r477, %r1;
	shl.b32 	%r479, %r478, 2;
	add.s32 	%r481, %r327, %r479;
	add.s32 	%r136, %r481, 13328;
	st.shared.u32 	[%r481+13328], %r1680;
	bar.sync 	0;
	setp.gt.u32 	%p71, %r1, 31;
	@%p71 bra 	$L__BB8_113;
	mov.u32 	%r512, _ZZN3cub18CUB_300001_SM_10006detail10radix_sort29DeviceRadixSortOnesweepKernelINS1_5radix10policy_hubIjNS0_8NullTypeEyE10Policy1000ELNS0_9SortOrderE0EjS6_yiiNS1_21identity_decomposer_tEEEvPT5_SC_PT3_PKSD_PT1_PKSH_PT2_PKSL_T4_iiT6_E1s;
	mad.lo.s32 	%r513, %r1, 52, %r512;
	ld.shared.u32 	%r514, [%r513+13328];
	ld.shared.u32 	%r515, [%r513+13332];
	ld.shared.u32 	%r516, [%r513+13336];
	ld.shared.u32 	%r517, [%r513+13340];
	ld.shared.u32 	%r518, [%r513+13344];
	ld.shared.u32 	%r519, [%r513+13348];
	ld.shared.u32 	%r520, [%r513+13352];
	ld.shared.u32 	%r521, [%r513+13356];
	ld.shared.u32 	%r522, [%r513+13360];
	ld.shared.u32 	%r523, [%r513+13364];
	ld.shared.u32 	%r524, [%r513+13368];
	ld.shared.u32 	%r525, [%r513+13372];
	add.s32 	%r526, %r515, %r514;
	add.s32 	%r527, %r526, %r516;
	add.s32 	%r528, %r527, %r517;
	add.s32 	%r529, %r528, %r518;
	add.s32 	%r530, %r529, %r519;
	add.s32 	%r531, %r530, %r520;
	add.s32 	%r532, %r531, %r521;
	add.s32 	%r533, %r532, %r522;
	add.s32 	%r534, %r533, %r523;
	add.s32 	%r535, %r534, %r524;
	add.s32 	%r486, %r535, %r525;
	mov.b32 	%r484, 1;
	mov.b32 	%r509, 0;
	mov.b32 	%r511, -1;
	// begin inline asm
	{  .reg .s32 r0;  .reg .pred p;  shfl.sync.up.b32 r0|p, %r486, %r484, %r509, %r511;  @p add.s32 r0, r0, %r486;  mov.s32 %r482, r0;}
	// end inline asm
	mov.b32 	%r490, 2;
	// begin inline asm
	{  .reg .s32 r0;  .reg .pred p;  shfl.sync.up.b32 r0|p, %r482, %r490, %r509, %r511;  @p add.s32 r0, r0, %r482;  mov.s32 %r488, r0;}
	// end inline asm
	mov.b32 	%r496, 4;
	// begin inline asm
	{  .reg .s32 r0;  .reg .pred p;  shfl.sync.up.b32 r0|p, %r488, %r496, %r509, %r511;  @p add.s32 r0, r0, %r488;  mov.s32 %r494, r0;}
	// end inline asm
	mov.b32 	%r502, 8;
	// begin inline asm
	{  .reg .s32 r0;  .reg .pred p;  shfl.sync.up.b32 r0|p, %r494, %r502, %r509, %r511;  @p add.s32 r0, r0, %r494;  mov.s32 %r500, r0;}
	// end inline asm
	mov.b32 	%r508, 16;
	// begin inline asm
	{  .reg .s32 r0;  .reg .pred p;  shfl.sync.up.b32 r0|p, %r500, %r508, %r509, %r511;  @p add.s32 r0, r0, %r500;  mov.s32 %r506, r0;}
	// end inline asm
	sub.s32 	%r536, %r506, %r486;
	add.s32 	%r537, %r514, %r536;
	add.s32 	%r538, %r515, %r537;
	add.s32 	%r539, %r516, %r538;
	add.s32 	%r540, %r517, %r539;
	add.s32 	%r541, %r518, %r540;
	add.s32 	%r542, %r519, %r541;
	add.s32 	%r543, %r520, %r542;
	add.s32 	%r544, %r521, %r543;
	add.s32 	%r545, %r522, %r544;
	add.s32 	%r546, %r523, %r545;
	add.s32 	%r547, %r524, %r546;
	st.shared.u32 	[%r513+13328], %r536;
	st.shared.u32 	[%r513+13332], %r537;
	st.shared.u32 	[%r513+13336], %r538;
	st.shared.u32 	[%r513+13340], %r539;
	st.shared.u32 	[%r513+13344], %r540;
	st.shared.u32 	[%r513+13348], %r541;
	st.shared.u32 	[%r513+13352], %r542;
	st.shared.u32 	[%r513+13356], %r543;
	st.shared.u32 	[%r513+13360], %r544;
	st.shared.u32 	[%r513+13364], %r545;
	st.shared.u32 	[%r513+13368], %r546;
	st.shared.u32 	[%r513+13372], %r547;
$L__BB8_113:
	setp.gt.u32 	%p72, %r1, 255;
	bar.sync 	0;
	ld.shared.u32 	%r137, [%r136];
	@%p72 bra 	$L__BB8_115;
	ld.shared.u32 	%r548, [%r121];
	add.s32 	%r549, %r548, %r137;
	st.shared.u32 	[%r121], %r549;
	ld.shared.u32 	%r550, [%r121+1024];
	add.s32 	%r551, %r550, %r137;
	st.shared.u32 	[%r121+1024], %r551;
	ld.shared.u32 	%r552, [%r121+2048];
	add.s32 	%r553, %r552, %r137;
	st.shared.u32 	[%r121+2048], %r553;
	ld.shared.u32 	%r554, [%r121+3072];
	add.s32 	%r555, %r554, %r137;
	st.shared.u32 	[%r121+3072], %r555;
	ld.shared.u32 	%r556, [%r121+4096];
	add.s32 	%r557, %r556, %r137;
	st.shared.u32 	[%r121+4096], %r557;
	ld.shared.u32 	%r558, [%r121+5120];
	add.s32 	%r559, %r558, %r137;
	st.shared.u32 	[%r121+5120], %r559;
	ld.shared.u32 	%r560, [%r121+6144];
	add.s32 	%r561, %r560, %r137;
	st.shared.u32 	[%r121+6144], %r561;
	ld.shared.u32 	%r562, [%r121+7168];
	add.s32 	%r563, %r562, %r137;
	st.shared.u32 	[%r121+7168], %r563;
	ld.shared.u32 	%r564, [%r121+8192];
	add.s32 	%r565, %r564, %r137;
	st.shared.u32 	[%r121+8192], %r565;
	ld.shared.u32 	%r566, [%r121+9216];
	add.s32 	%r567, %r566, %r137;
	st.shared.u32 	[%r121+9216], %r567;
	ld.shared.u32 	%r568, [%r121+10240];
	add.s32 	%r569, %r568, %r137;
	st.shared.u32 	[%r121+10240], %r569;
	ld.shared.u32 	%r570, [%r121+11264];
	add.s32 	%r571, %r570, %r137;
	st.shared.u32 	[%r121+11264], %r571;
$L__BB8_115:
	bar.sync 	0;
	// begin inline asm
	mov.u32 %r572, %lanemask_le;
	// end inline asm
	mov.b32 	%r575, 1;
	// begin inline asm
	{
    .reg .pred p;
    and.b32 %r573, %r107, %r575;    setp.ne.u32 p, %r573, 0;
    vote.ballot.sync.b32 %r573, p, 0xffffffff;
    @!p not.b32 %r573, %r573;
}

	// end inline asm
	mov.b32 	%r578, 2;
	// begin inline asm
	{
    .reg .pred p;
    and.b32 %r576, %r107, %r578;    setp.ne.u32 p, %r576, 0;
    vote.ballot.sync.b32 %r576, p, 0xffffffff;
    @!p not.b32 %r576, %r576;
}

	// end inline asm
	and.b32  	%r598, %r576, %r573;
	mov.b32 	%r581, 4;
	// begin inline asm
	{
    .reg .pred p;
    and.b32 %r579, %r107, %r581;    setp.ne.u32 p, %r579, 0;
    vote.ballot.sync.b32 %r579, p, 0xffffffff;
    @!p not.b32 %r579, %r579;
}

	// end inline asm
	and.b32  	%r599, %r579, %r598;
	mov.b32 	%r584, 8;
	// begin inline asm
	{
    .reg .pred p;
    and.b32 %r582, %r107, %r584;    setp.ne.u32 p, %r582, 0;
    vote.ballot.sync.b32 %r582, p, 0xffffffff;
    @!p not.b32 %r582, %r582;
}

	// end inline asm
	and.b32  	%r600, %r582, %r599;
	mov.b32 	%r587, 16;
	// begin inline asm
	{
    .reg .pred p;
    and.b32 %r585, %r107, %r587;    setp.ne.u32 p, %r585, 0;
    vote.ballot.sync.b32 %r585, p, 0xffffffff;
    @!p not.b32 %r585, %r585;
}

	// end inline asm
	and.b32  	%r601, %r585, %r600;
	mov.b32 	%r590, 32;
	// begin inline asm
	{
    .reg .pred p;
    and.b32 %r588, %r107, %r590;    setp.ne.u32 p, %r588, 0;
    vote.ballot.sync.b32 %r588, p, 0xffffffff;
    @!p not.b32 %r588, %r588;
}

	// end inline asm
	and.b32  	%r602, %r588, %r601;
	mov.b32 	%r593, 64;
	// begin inline asm
	{
    .reg .pred p;
    and.b32 %r591, %r107, %r593;    setp.ne.u32 p, %r591, 0;
    vote.ballot.sync.b32 %r591, p, 0xffffffff;
    @!p not.b32 %r591, %r591;
}

	// end inline asm
	and.b32  	%r603, %r591, %r602;
	mov.b32 	%r596, 128;
	// begin inline asm
	{
    .reg .pred p;
    and.b32 %r594, %r107, %r596;    setp.ne.u32 p, %r594, 0;
    vote.ballot.sync.b32 %r594, p, 0xffffffff;
    @!p not.b32 %r594, %r594;
}

	// end inline asm
	and.b32  	%r604, %r594, %r603;
	clz.b32 	%r605, %r604;
	sub.s32 	%r139, 31, %r605;
	and.b32  	%r606, %r572, %r604;
	popc.b32 	%r140, %r606;
	setp.ne.s32 	%p73, %r248, %r139;
	mov.b32 	%r1685, 0;
	@%p73 bra 	$L__BB8_117;
	atom.shared.add.u32 	%r1685, [%r108], %r140;
$L__BB8_117:
	ld.param.u32 	%r1591, [_ZN3cub18CUB_300001_SM_10006detail10radix_sort29DeviceRadixSortOnesweepKernelINS1_5radix10policy_hubIjNS0_8NullTypeEyE10Policy1000ELNS0_9SortOrderE0EjS6_yiiNS1_21identity_decomposer_tEEEvPT5_SC_PT3_PKSD_PT1_PKSH_PT2_PKSL_T4_iiT6__param_9];
	shfl.sync.idx.b32	%r632|%p74, %r1685, %r139, 31, -1;
	add.s32 	%r143, %r140, %r632;
	shr.u32 	%r633, %r1654, %r1591;
	and.b32  	%r629, %r633, %r82;
	mov.b32 	%r609, 1;
	// begin inline asm
	{
    .reg .pred p;
    and.b32 %r607, %r629, %r609;    setp.ne.u32 p, %r607, 0;
    vote.ballot.sync.b32 %r607, p, 0xffffffff;
    @!p not.b32 %r607, %r607;
}

	// end inline asm
	mov.b32 	%r612, 2;
	// begin inline asm
	{
    .reg .pred p;
    and.b32 %r610, %r629, %r612;    setp.ne.u32 p, %r610, 0;
    vote.ballot.sync.b32 %r610, p, 0xffffffff;
    @!p not.b32 %r610, %r610;
}

	// end inline asm
	and.b32  	%r634, %r610, %r607;
	mov.b32 	%r615, 4;
	// begin inline asm
	{
    .reg .pred p;
    and.b32 %r613, %r629, %r615;    setp.ne.u32 p, %r613, 0;
    vote.ballot.sync.b32 %r613, p, 0xffffffff;
    @!p not.b32 %r613, %r613;
}

	// end inline asm
	and.b32  	%r635, %r613, %r634;
	mov.b32 	%r618, 8;
	// begin inline asm
	{
    .reg .pred p;
    and.b32 %r616, %r629, %r618;    setp.ne.u32 p, %r616, 0;
    vote.ballot.sync.b32 %r616, p, 0xffffffff;
    @!p not.b32 %r616, %r616;
}

	// end inline asm
	and.b32  	%r636, %r616, %r635;
	mov.b32 	%r621, 16;
	// begin inline asm
	{
    .reg .pred p;
    and.b32 %r619, %r629, %r621;    setp.ne.u32 p, %r619, 0;
    vote.ballot.sync.b32 %r619, p, 0xffffffff;
    @!p not.b32 %r619, %r619;
}

	// end inline asm
	and.b32  	%r637, %r619, %r636;
	mov.b32 	%r624, 32;
	// begin inline asm
	{
    .reg .pred p;
    and.b32 %r622, %r629, %r624;    setp.ne.u32 p, %r622, 0;
    vote.ballot.sync.b32 %r622, p, 0xffffffff;
    @!p not.b32 %r622, %r622;
}

	// end inline asm
	and.b32  	%r638, %r622, %r637;
	mov.b32 	%r627, 64;
	// begin inline asm
	{
    .reg .pred p;
    and.b32 %r625, %r629, %r627;    setp.ne.u32 p, %r625, 0;
    vote.ballot.sync.b32 %r625, p, 0xffffffff;
    @!p not.b32 %r625, %r625;
}

	// end inline asm
	and.b32  	%r639, %r625, %r638;
	mov.b32 	%r630, 128;
	// begin inline asm
	{
    .reg .pred p;
    and.b32 %r628, %r629, %r630;    setp.ne.u32 p, %r628, 0;
    vote.ballot.sync.b32 %r628, p, 0xffffffff;
    @!p not.b32 %r628, %r628;
}

	// end inline asm
	and.b32  	%r640, %r628, %r639;
	clz.b32 	%r641, %r640;
	sub.s32 	%r144, 31, %r641;
	and.b32  	%r642, %r572, %r640;
	popc.b32 	%r145, %r642;
	setp.ne.s32 	%p75, %r248, %r144;
	mov.b32 	%r1686, 0;
	@%p75 bra 	$L__BB8_119;
	atom.shared.add.u32 	%r1686, [%r109], %r145;
$L__BB8_119:
	ld.param.u32 	%r1592, [_ZN3cub18CUB_300001_SM_10006detail10radix_sort29DeviceRadixSortOnesweepKernelINS1_5radix10policy_hubIjNS0_8NullTypeEyE10Policy1000ELNS0_9SortOrderE0EjS6_yiiNS1_21identity_decomposer_tEEEvPT5_SC_PT3_PKSD_PT1_PKSH_PT2_PKSL_T4_iiT6__param_9];
	shfl.sync.idx.b32	%r668|%p76, %r1686, %r144, 31, -1;
	add.s32 	%r148, %r145, %r668;
	shr.u32 	%r669, %r1655, %r1592;
	and.b32  	%r665, %r669, %r82;
	mov.b32 	%r645, 1;
	// begin inline asm
	{
    .reg .pred p;
    and.b32 %r643, %r665, %r645;    setp.ne.u32 p, %r643, 0;
    vote.ballot.sync.b32 %r643, p, 0xffffffff;
    @!p not.b32 %r643, %r643;
}

	// end inline asm
	mov.b32 	%r648, 2;
	// begin inline asm
	{
    .reg .pred p;
    and.b32 %r646, %r665, %r648;    setp.ne.u32 p, %r646, 0;
    vote.ballot.sync.b32 %r646, p, 0xffffffff;
    @!p not.b32 %r646, %r646;
}

	// end inline asm
	and.b32  	%r670, %r646, %r643;
	mov.b32 	%r651, 4;
	// begin inline asm
	{
    .reg .pred p;
    and.b32 %r649, %r665, %r651;    setp.ne.u32 p, %r649, 0;
    vote.ballot.sync.b32 %r649, p, 0xffffffff;
    @!p not.b32 %r649, %r649;
}

	// end inline asm
	and.b32  	%r671, %r649, %r670;
	mov.b32 	%r654, 8;
	// begin inline asm
	{
    .reg .pred p;
    and.b32 %r652, %r665, %r654;    setp.ne.u32 p, %r652, 0;
    vote.ballot.sync.b32 %r652, p, 0xffffffff;
    @!p not.b32 %r652, %r652;
}

	// end inline asm
	and.b32  	%r672, %r652, %r671;
	mov.b32 	%r657, 16;
	// begin inline asm
	{
    .reg .pred p;
    and.b32 %r655, %r665, %r657;    setp.ne.u32 p, %r655, 0;
    vote.ballot.sync.b32 %r655, p, 0xffffffff;
    @!p not.b32 %r655, %r655;
}

	// end inline asm
	and.b32  	%r673, %r655, %r672;
	mov.b32 	%r660, 32;
	// begin inline asm
	{
    .reg .pred p;
    and.b32 %r658, %r665, %r660;    setp.ne.u32 p, %r658, 0;
    vote.ballot.sync.b32 %r658, p, 0xffffffff;
    @!p not.b32 %r658, %r658;
}

	// end inline asm
	and.b32  	%r674, %r658, %r673;
	mov.b32 	%r663, 64;
	// begin inline asm
	{
    .reg .pred p;
    and.b32 %r661, %r665, %r663;    setp.ne.u32 p, %r661, 0;
    vote.ballot.sync.b32 %r661, p, 0xffffffff;
    @!p not.b32 %r661, %r661;
}

	// end inline asm
	and.b32  	%r675, %r661, %r674;
	mov.b32 	%r666, 128;
	// begin inline asm
	{
    .reg .pred p;
    and.b32 %r664, %r665, %r666;    setp.ne.u32 p, %r664, 0;
    vote.ballot.sync.b32 %r664, p, 0xffffffff;
    @!p not.b32 %r664, %r664;
}

	// end inline asm
	and.b32  	%r676, %r664, %r675;
	clz.b32 	%r677, %r676;
	sub.s32 	%r149, 31, %r677;
	and.b32  	%r678, %r572, %r676;
	popc.b32 	%r150, %r678;
	setp.ne.s32 	%p77, %r248, %r149;
	mov.b32 	%r1687, 0;
	@%p77 bra 	$L__BB8_121;
	atom.shared.add.u32 	%r1687, [%r110], %r150;
$L__BB8_121:
	ld.param.u32 	%r1593, [_ZN3cub18CUB_300001_SM_10006detail10radix_sort29DeviceRadixSortOnesweepKernelINS1_5radix10policy_hubIjNS0_8NullTypeEyE10Policy1000ELNS0_9SortOrderE0EjS6_yiiNS1_21identity_decomposer_tEEEvPT5_SC_PT3_PKSD_PT1_PKSH_PT2_PKSL_T4_iiT6__param_9];
	shfl.sync.idx.b32	%r704|%p78, %r1687, %r149, 31, -1;
	add.s32 	%r153, %r150, %r704;
	shr.u32 	%r705, %r1656, %r1593;
	and.b32  	%r701, %r705, %r82;
	mov.b32 	%r681, 1;
	// begin inline asm
	{
    .reg .pred p;
    and.b32 %r679, %r701, %r681;    setp.ne.u32 p, %r679, 0;
    vote.ballot.sync.b32 %r679, p, 0xffffffff;
    @!p not.b32 %r679, %r679;
}

	// end inline asm
	mov.b32 	%r684, 2;
	// begin inline asm
	{
    .reg .pred p;
    and.b32 %r682, %r701, %r684;    setp.ne.u32 p, %r682, 0;
    vote.ballot.sync.b32 %r682, p, 0xffffffff;
    @!p not.b32 %r682, %r682;
}

	// end inline asm
	and.b32  	%r706, %r682, %r679;
	mov.b32 	%r687, 4;
	// begin inline asm
	{
    .reg .pred p;
    and.b32 %r685, %r701, %r687;    setp.ne.u32 p, %r685, 0;
    vote.ballot.sync.b32 %r685, p, 0xffffffff;
    @!p not.b32 %r685, %r685;
}

	// end inline asm
	and.b32  	%r707, %r685, %r706;
	mov.b32 	%r690, 8;
	// begin inline asm
	{
    .reg .pred p;
    and.b32 %r688, %r701, %r690;    setp.ne.u32 p, %r688, 0;
    vote.ballot.sync.b32 %r688, p, 0xffffffff;
    @!p not.b32 %r688, %r688;
}

	// end inline asm
	and.b32  	%r708, %r688, %r707;
	mov.b32 	%r693, 16;
	// begin inline asm
	{
    .reg .pred p;
    and.b32 %r691, %r701, %r693;    setp.ne.u32 p, %r691, 0;
    vote.ballot.sync.b32 %r691, p, 0xffffffff;
    @!p not.b32 %r691, %r691;
}

	// end inline asm
	and.b32  	%r709, %r691, %r708;
	mov.b32 	%r696, 32;
	// begin inline asm
	{
    .reg .pred p;
    and.b32 %r694, %r701, %r696;    setp.ne.u32 p, %r694, 0;
    vote.ballot.sync.b32 %r694, p, 0xffffffff;
    @!p not.b32 %r694, %r694;
}

	// end inline asm
	and.b32  	%r710, %r694, %r709;
	mov.b32 	%r699, 64;
	// begin inline asm
	{
    .reg .pred p;
    and.b32 %r697, %r701, %r699;    setp.ne.u32 p, %r697, 0;
    vote.ballot.sync.b32 %r697, p, 0xffffffff;
    @!p not.b32 %r697, %r697;
}

	// end inline asm
	and.b32  	%r711, %r697, %r710;
	mov.b32 	%r702, 128;
	// begin inline asm
	{
    .reg .pred p;
    and.b32 %r700, %r701, %r702;    setp.ne.u32 p, %r700, 0;
    vote.ballot.sync.b32 %r700, p, 0xffffffff;
    @!p not.b32 %r700, %r700;
}

	// end inline asm
	and.b32  	%r712, %r700, %r711;
	clz.b32 	%r713, %r712;
	sub.s32 	%r154, 31, %r713;
	and.b32  	%r714, %r572, %r712;
	popc.b32 	%r155, %r714;
	setp.ne.s32 	%p79, %r248, %r154;
	mov.b32 	%r1688, 0;
	@%p79 bra 	$L__BB8_123;
	atom.shared.add.u32 	%r1688, [%r111], %r155;
$L__BB8_123:
	ld.param.u32 	%r1594, [_ZN3cub18CUB_300001_SM_10006detail10radix_sort29DeviceRadixSortOnesweepKernelINS1_5radix10policy_hubIjNS0_8NullTypeEyE10Policy1000ELNS0_9SortOrderE0EjS6_yiiNS1_21identity_decomposer_tEEEvPT5_SC_PT3_PKSD_PT1_PKSH_PT2_PKSL_T4_iiT6__param_9];
	shfl.sync.idx.b32	%r740|%p80, %r1688, %r154, 31, -1;
	add.s32 	%r158, %r155, %r740;
	shr.u32 	%r741, %r1657, %r1594;
	and.b32  	%r737, %r741, %r82;
	mov.b32 	%r717, 1;
	// begin inline asm
	{
    .reg .pred p;
    and.b32 %r715, %r737, %r717;    setp.ne.u32 p, %r715, 0;
    vote.ballot.sync.b32 %r715, p, 0xffffffff;
    @!p not.b32 %r715, %r715;
}

	// end inline asm
	mov.b32 	%r720, 2;
	// begin inline asm
	{
    .reg .pred p;
    and.b32 %r718, %r737, %r720;    setp.ne.u32 p, %r718, 0;
    vote.ballot.sync.b32 %r718, p, 0xffffffff;
    @!p not.b32 %r718, %r718;
}

	// end inline asm
	and.b32  	%r742, %r718, %r715;
	mov.b32 	%r723, 4;
	// begin inline asm
	{
    .reg .pred p;
    and.b32 %r721, %r737, %r723;    setp.ne.u32 p, %r721, 0;
    vote.ballot.sync.b32 %r721, p, 0xffffffff;
    @!p not.b32 %r721, %r721;
}

	// end inline asm
	and.b32  	%r743, %r721, %r742;
	mov.b32 	%r726, 8;
	// begin inline asm
	{
    .reg .pred p;
    and.b32 %r724, %r737, %r726;    setp.ne.u32 p, %r724, 0;
    vote.ballot.sync.b32 %r724, p, 0xffffffff;
    @!p not.b32 %r724, %r724;
}

	// end inline asm
	and.b32  	%r744, %r724, %r743;
	mov.b32 	%r729, 16;
	// begin inline asm
	{
    .reg .pred p;
    and.b32 %r727, %r737, %r729;    setp.ne.u32 p, %r727, 0;
    vote.ballot.sync.b32 %r727, p, 0xffffffff;
    @!p not.b32 %r727, %r727;
}

	// end inline asm
	and.b32  	%r745, %r727, %r744;
	mov.b32 	%r732, 32;
	// begin inline asm
	{
    .reg .pred p;
    and.b32 %r730, %r737, %r732;    setp.ne.u32 p, %r730, 0;
    vote.ballot.sync.b32 %r730, p, 0xffffffff;
    @!p not.b32 %r730, %r730;
}

	// end inline asm
	and.b32  	%r746, %r730, %r745;
	mov.b32 	%r735, 64;
	// begin inline asm
	{
    .reg .pred p;
    and.b32 %r733, %r737, %r735;    setp.ne.u32 p, %r733, 0;
    vote.ballot.sync.b32 %r733, p, 0xffffffff;
    @!p not.b32 %r733, %r733;
}

	// end inline asm
	and.b32  	%r747, %r733, %r746;
	mov.b32 	%r738, 128;
	// begin inline asm
	{
    .reg .pred p;
    and.b32 %r736, %r737, %r738;    setp.ne.u32 p, %r736, 0;
    vote.ballot.sync.b32 %r736, p, 0xffffffff;
    @!p not.b32 %r736, %r736;
}

	// end inline asm
	and.b32  	%r748, %r736, %r747;
	clz.b32 	%r749, %r748;
	sub.s32 	%r159, 31, %r749;
	and.b32  	%r750, %r572, %r748;
	popc.b32 	%r160, %r750;
	setp.ne.s32 	%p81, %r248, %r159;
	mov.b32 	%r1689, 0;
	@%p81 bra 	$L__BB8_125;
	atom.shared.add.u32 	%r1689, [%r112], %r160;
$L__BB8_125:
	ld.param.u32 	%r1595, [_ZN3cub18CUB_300001_SM_10006detail10radix_sort29DeviceRadixSortOnesweepKernelINS1_5radix10policy_hubIjNS0_8NullTypeEyE10Policy1000ELNS0_9SortOrderE0EjS6_yiiNS1_21identity_decomposer_tEEEvPT5_SC_PT3_PKSD_PT1_PKSH_PT2_PKSL_T4_iiT6__param_9];
	shfl.sync.idx.b32	%r776|%p82, %r1689, %r159, 31, -1;
	add.s32 	%r163, %r160, %r776;
	shr.u32 	%r777, %r1658, %r1595;
	and.b32  	%r773, %r777, %r82;
	mov.b32 	%r753, 1;
	// begin inline asm
	{
    .reg .pred p;
    and.b32 %r751, %r773, %r753;    setp.ne.u32 p, %r751, 0;
    vote.ballot.sync.b32 %r751, p, 0xffffffff;
    @!p not.b32 %r751, %r751;
}

	// end inline asm
	mov.b32 	%r756, 2;
	// begin inline asm
	{
    .reg .pred p;
    and.b32 %r754, %r773, %r756;    setp.ne.u32 p, %r754, 0;
    vote.ballot.sync.b32 %r754, p, 0xffffffff;
    @!p not.b32 %r754, %r754;
}

	// end inline asm
	and.b32  	%r778, %r754, %r751;
	mov.b32 	%r759, 4;
	// begin inline asm
	{
    .reg .pred p;
    and.b32 %r757, %r773, %r759;    setp.ne.u32 p, %r757, 0;
    vote.ballot.sync.b32 %r757, p, 0xffffffff;
    @!p not.b32 %r757, %r757;
}

	// end inline asm
	and.b32  	%r779, %r757, %r778;
	mov.b32 	%r762, 8;
	// begin inline asm
	{
    .reg .pred p;
    and.b32 %r760, %r773, %r762;    setp.ne.u32 p, %r760, 0;
    vote.ballot.sync.b32 %r760, p, 0xffffffff;
    @!p not.b32 %r760, %r760;
}

	// end inline asm
	and.b32  	%r780, %r760, %r779;
	mov.b32 	%r765, 16;
	// begin inline asm
	{
    .reg .pred p;
    and.b32 %r763, %r773, %r765;    setp.ne.u32 p, %r763, 0;
    vote.ballot.sync.b32 %r763, p, 0xffffffff;
    @!p not.b32 %r763, %r763;
}

	// end inline asm
	and.b32  	%r781, %r763, %r780;
	mov.b32 	%r768, 32;
	// begin inline asm
	{
    .reg .pred p;
    and.b32 %r766, %r773, %r768;    setp.ne.u32 p, %r766, 0;
    vote.ballot.sync.b32 %r766, p, 0xffffffff;
    @!p not.b32 %r766, %r766;
}

	// end inline asm
	and.b32  	%r782, %r766, %r781;
	mov.b32 	%r771, 64;
	// begin inline asm
	{
    .reg .pred p;
    and.b32 %r769, %r773, %r771;    setp.ne.u32 p, %r769, 0;
    vote.ballot.sync.b32 %r769, p, 0xffffffff;
    @!p not.b32 %r769, %r769;
}

	// end inline asm
	and.b32  	%r783, %r769, %r782;
	mov.b32 	%r774, 128;
	// begin inline asm
	{
    .reg .pred p;
    and.b32 %r772, %r773, %r774;    setp.ne.u32 p, %r772, 0;
    vote.ballot.sync.b32 %r772, p, 0xffffffff;
    @!p not.b32 %r772, %r772;
}

	// end inline asm
	and.b32  	%r784, %r772, %r783;
	clz.b32 	%r785, %r784;
	sub.s32 	%r164, 31, %r785;
	and.b32  	%r786, %r572, %r784;
	popc.b32 	%r165, %r786;
	setp.ne.s32 	%p83, %r248, %r164;
	mov.b32 	%r1690, 0;
	@%p83 bra 	$L__BB8_127;
	atom.shared.add.u32 	%r1690, [%r113], %r165;
$L__BB8_127:
	ld.param.u32 	%r1596, [_ZN3cub18CUB_300001_SM_10006detail10radix_sort29DeviceRadixSortOnesweepKernelINS1_5radix10policy_hubIjNS0_8NullTypeEyE10Policy1000ELNS0_9SortOrderE0EjS6_yiiNS1_21identity_decomposer_tEEEvPT5_SC_PT3_PKSD_PT1_PKSH_PT2_PKSL_T4_iiT6__param_9];
	shfl.sync.idx.b32	%r812|%p84, %r1690, %r164, 31, -1;
	add.s32 	%r168, %r165, %r812;
	shr.u32 	%r813, %r1659, %r1596;
	and.b32  	%r809, %r813, %r82;
	mov.b32 	%r789, 1;
	// begin inline asm
	{
    .reg .pred p;
    and.b32 %r787, %r809, %r789;    setp.ne.u32 p, %r787, 0;
    vote.ballot.sync.b32 %r787, p, 0xffffffff;
    @!p not.b32 %r787, %r787;
}

	// end inline asm
	mov.b32 	%r792, 2;
	// begin inline asm
	{
    .reg .pred p;
    and.b32 %r790, %r809, %r792;    setp.ne.u32 p, %r790, 0;
    vote.ballot.sync.b32 %r790, p, 0xffffffff;
    @!p not.b32 %r790, %r790;
}

	// end inline asm
	and.b32  	%r814, %r790, %r787;
	mov.b32 	%r795, 4;
	// begin inline asm
	{
    .reg .pred p;
    and.b32 %r793, %r809, %r795;    setp.ne.u32 p, %r793, 0;
    vote.ballot.sync.b32 %r793, p, 0xffffffff;
    @!p not.b32 %r793, %r793;
}

	// end inline asm
	and.b32  	%r815, %r793, %r814;
	mov.b32 	%r798, 8;
	// begin inline asm
	{
    .reg .pred p;
    and.b32 %r796, %r809, %r798;    setp.ne.u32 p, %r796, 0;
    vote.ballot.sync.b32 %r796, p, 0xffffffff;
    @!p not.b32 %r796, %r796;
}

	// end inline asm
	and.b32  	%r816, %r796, %r815;
	mov.b32 	%r801, 16;
	// begin inline asm
	{
    .reg .pred p;
    and.b32 %r799, %r809, %r801;    setp.ne.u32 p, %r799, 0;
    vote.ballot.sync.b32 %r799, p, 0xffffffff;
    @!p not.b32 %r799, %r799;
}

	// end inline asm
	and.b32  	%r817, %r799, %r816;
	mov.b32 	%r804, 32;
	// begin inline asm
	{
    .reg .pred p;
    and.b32 %r802, %r809, %r804;    setp.ne.u32 p, %r802, 0;
    vote.ballot.sync.b32 %r802, p, 0xffffffff;
    @!p not.b32 %r802, %r802;
}

	// end inline asm
	and.b32  	%r818, %r802, %r817;
	mov.b32 	%r807, 64;
	// begin inline asm
	{
    .reg .pred p;
    and.b32 %r805, %r809, %r807;    setp.ne.u32 p, %r805, 0;
    vote.ballot.sync.b32 %r805, p, 0xffffffff;
    @!p not.b32 %r805, %r805;
}

	// end inline asm
	and.b32  	%r819, %r805, %r818;
	mov.b32 	%r810, 128;
	// begin inline asm
	{
    .reg .pred p;
    and.b32 %r808, %r809, %r810;    setp.ne.u32 p, %r808, 0;
    vote.ballot.sync.b32 %r808, p, 0xffffffff;
    @!p not.b32 %r808, %r808;
}

	// end inline asm
	and.b32  	%r820, %r808, %r819;
	clz.b32 	%r821, %r820;
	sub.s32 	%r169, 31, %r821;
	and.b32  	%r822, %r572, %r820;
	popc.b32 	%r170, %r822;
	setp.ne.s32 	%p85, %r248, %r169;
	mov.b32 	%r1691, 0;
	@%p85 bra 	$L__BB8_129;
	atom.shared.add.u32 	%r1691, [%r114], %r170;
$L__BB8_129:
	ld.param.u32 	%r1597, [_ZN3cub18CUB_300001_SM_10006detail10radix_sort29DeviceRadixSortOnesweepKernelINS1_5radix10policy_hubIjNS0_8NullTypeEyE10Policy1000ELNS0_9SortOrderE0EjS6_yiiNS1_21identity_decomposer_tEEEvPT5_SC_PT3_PKSD_PT1_PKSH_PT2_PKSL_T4_iiT6__param_9];
	shfl.sync.idx.b32	%r848|%p86, %r1691, %r169, 31, -1;
	add.s32 	%r173, %r170, %r848;
	shr.u32 	%r849, %r1660, %r1597;
	and.b32  	%r845, %r849, %r82;
	mov.b32 	%r825, 1;
	// begin inline asm
	{
    .reg .pred p;
    and.b32 %r823, %r845, %r825;    setp.ne.u32 p, %r823, 0;
    vote.ballot.sync.b32 %r823, p, 0xffffffff;
    @!p not.b32 %r823, %r823;
}

	// end inline asm
	mov.b32 	%r828, 2;
	// begin inline asm
	{
    .reg .pred p;
    and.b32 %r826, %r845, %r828;    setp.ne.u32 p, %r826, 0;
    vote.ballot.sync.b32 %r826, p, 0xffffffff;
    @!p not.b32 %r826, %r826;
}

	// end inline asm
	and.b32  	%r850, %r826, %r823;
	mov.b32 	%r831, 4;
	// begin inline asm
	{
    .reg .pred p;
    and.b32 %r829, %r845, %r831;    setp.ne.u32 p, %r829, 0;
    vote.ballot.sync.b32 %r829, p, 0xffffffff;
    @!p not.b32 %r829, %r829;
}

	// end inline asm
	and.b32  	%r851, %r829, %r850;
	mov.b32 	%r834, 8;
	// begin inline asm
	{
    .reg .pred p;
    and.b32 %r832, %r845, %r834;    setp.ne.u32 p, %r832, 0;
    vote.ballot.sync.b32 %r832, p, 0xffffffff;
    @!p not.b32 %r832, %r832;
}

	// end inline asm
	and.b32  	%r852, %r832, %r851;
	mov.b32 	%r837, 16;
	// begin inline asm
	{
    .reg .pred p;
    and.b32 %r835, %r845, %r837;    setp.ne.u32 p, %r835, 0;
    vote.ballot.sync.b32 %r835, p, 0xffffffff;
    @!p not.b32 %r835, %r835;
}

	// end inline asm
	and.b32  	%r853, %r835, %r852;
	mov.b32 	%r840, 32;
	// begin inline asm
	{
    .reg .pred p;
    and.b32 %r838, %r845, %r840;    setp.ne.u32 p, %r838, 0;
    vote.ballot.sync.b32 %r838, p, 0xffffffff;
    @!p not.b32 %r838, %r838;
}

	// end inline asm
	and.b32  	%r854, %r838, %r853;
	mov.b32 	%r843, 64;
	// begin inline asm
	{
    .reg .pred p;
    and.b32 %r841, %r845, %r843;    setp.ne.u32 p, %r841, 0;
    vote.ballot.sync.b32 %r841, p, 0xffffffff;
    @!p not.b32 %r841, %r841;
}

	// end inline asm
	and.b32  	%r855, %r841, %r854;
	mov.b32 	%r846, 128;
	// begin inline asm
	{
    .reg .pred p;
    and.b32 %r844, %r845, %r846;    setp.ne.u32 p, %r844, 0;
    vote.ballot.sync.b32 %r844, p, 0xffffffff;
    @!p not.b32 %r844, %r844;
}

	// end inline asm
	and.b32  	%r856, %r844, %r855;
	clz.b32 	%r857, %r856;
	sub.s32 	%r174, 31, %r857;
	and.b32  	%r858, %r572, %r856;
	popc.b32 	%r175, %r858;
	setp.ne.s32 	%p87, %r248, %r174;
	mov.b32 	%r1692, 0;
	@%p87 bra 	$L__BB8_131;
	ld.param.u32 	%r1598, [_ZN3cub18CUB_300001_SM_10006detail10radix_sort29DeviceRadixSortOnesweepKernelINS1_5radix10policy_hubIjNS0_8NullTypeEyE10Policy1000ELNS0_9SortOrderE0EjS6_yiiNS1_21identity_decomposer_tEEEvPT5_SC_PT3_PKSD_PT1_PKSH_PT2_PKSL_T4_iiT6__param_9];
	shl.b32 	%r859, %r1, 5;
	and.b32  	%r860, %r859, 31744;
	mov.u32 	%r861, _ZZN3cub18CUB_300001_SM_10006detail10radix_sort29DeviceRadixSortOnesweepKernelINS1_5radix10policy_hubIjNS0_8NullTypeEyE10Policy1000ELNS0_9SortOrderE0EjS6_yiiNS1_21identity_decomposer_tEEEvPT5_SC_PT3_PKSD_PT1_PKSH_PT2_PKSL_T4_iiT6_E1s;
	add.s32 	%r862, %r861, %r860;
	shr.u32 	%r863, %r1660, %r1598;
	and.b32  	%r864, %r863, %r82;
	shl.b32 	%r865, %r864, 2;
	add.s32 	%r866, %r862, %r865;
	atom.shared.add.u32 	%r1692, [%r866], %r175;
$L__BB8_131:
	ld.param.u32 	%r1599, [_ZN3cub18CUB_300001_SM_10006detail10radix_sort29DeviceRadixSortOnesweepKernelINS1_5radix10policy_hubIjNS0_8NullTypeEyE10Policy1000ELNS0_9SortOrderE0EjS6_yiiNS1_21identity_decomposer_tEEEvPT5_SC_PT3_PKSD_PT1_PKSH_PT2_PKSL_T4_iiT6__param_9];
	shfl.sync.idx.b32	%r892|%p88, %r1692, %r174, 31, -1;
	add.s32 	%r178, %r175, %r892;
	shr.u32 	%r893, %r1661, %r1599;
	and.b32  	%r889, %r893, %r82;
	mov.b32 	%r869, 1;
	// begin inline asm
	{
    .reg .pred p;
    and.b32 %r867, %r889, %r869;    setp.ne.u32 p, %r867, 0;
    vote.ballot.sync.b32 %r867, p, 0xffffffff;
    @!p not.b32 %r867, %r867;
}

	// end inline asm
	mov.b32 	%r872, 2;
	// begin inline asm
	{
    .reg .pred p;
    and.b32 %r870, %r889, %r872;    setp.ne.u32 p, %r870, 0;
    vote.ballot.sync.b32 %r870, p, 0xffffffff;
    @!p not.b32 %r870, %r870;
}

	// end inline asm
	and.b32  	%r894, %r870, %r867;
	mov.b32 	%r875, 4;
	// begin inline asm
	{
    .reg .pred p;
    and.b32 %r873, %r889, %r875;    setp.ne.u32 p, %r873, 0;
    vote.ballot.sync.b32 %r873, p, 0xffffffff;
    @!p not.b32 %r873, %r873;
}

	// end inline asm
	and.b32  	%r895, %r873, %r894;
	mov.b32 	%r878, 8;
	// begin inline asm
	{
    .reg .pred p;
    and.b32 %r876, %r889, %r878;    setp.ne.u32 p, %r876, 0;
    vote.ballot.sync.b32 %r876, p, 0xffffffff;
    @!p not.b32 %r876, %r876;
}

	// end inline asm
	and.b32  	%r896, %r876, %r895;
	mov.b32 	%r881, 16;
	// begin inline asm
	{
    .reg .pred p;
    and.b32 %r879, %r889, %r881;    setp.ne.u32 p, %r879, 0;
    vote.ballot.sync.b32 %r879, p, 0xffffffff;
    @!p not.b32 %r879, %r879;
}

	// end inline asm
	and.b32  	%r897, %r879, %r896;
	mov.b32 	%r884, 32;
	// begin inline asm
	{
    .reg .pred p;
    and.b32 %r882, %r889, %r884;    setp.ne.u32 p, %r882, 0;
    vote.ballot.sync.b32 %r882, p, 0xffffffff;
    @!p not.b32 %r882, %r882;
}

	// end inline asm
	and.b32  	%r898, %r882, %r897;
	mov.b32 	%r887, 64;
	// begin inline asm
	{
    .reg .pred p;
    and.b32 %r885, %r889, %r887;    setp.ne.u32 p, %r885, 0;
    vote.ballot.sync.b32 %r885, p, 0xffffffff;
    @!p not.b32 %r885, %r885;
}

	// end inline asm
	and.b32  	%r899, %r885, %r898;
	mov.b32 	%r890, 128;
	// begin inline asm
	{
    .reg .pred p;
    and.b32 %r888, %r889, %r890;    setp.ne.u32 p, %r888, 0;
    vote.ballot.sync.b32 %r888, p, 0xffffffff;
    @!p not.b32 %r888, %r888;
}

	// end inline asm
	and.b32  	%r900, %r888, %r899;
	clz.b32 	%r901, %r900;
	sub.s32 	%r179, 31, %r901;
	and.b32  	%r902, %r572, %r900;
	popc.b32 	%r180, %r902;
	setp.ne.s32 	%p89, %r248, %r179;
	mov.b32 	%r1693, 0;
	@%p89 bra 	$L__BB8_133;
	ld.param.u32 	%r1600, [_ZN3cub18CUB_300001_SM_10006detail10radix_sort29DeviceRadixSortOnesweepKernelINS1_5radix10policy_hubIjNS0_8NullTypeEyE10Policy1000ELNS0_9SortOrderE0EjS6_yiiNS1_21identity_decomposer_tEEEvPT5_SC_PT3_PKSD_PT1_PKSH_PT2_PKSL_T4_iiT6__param_9];
	shl.b32 	%r903, %r1, 5;
	and.b32  	%r904, %r903, 31744;
	mov.u32 	%r905, _ZZN3cub18CUB_300001_SM_10006detail10radix_sort29DeviceRadixSortOnesweepKernelINS1_5radix10policy_hubIjNS0_8NullTypeEyE10Policy1000ELNS0_9SortOrderE0EjS6_yiiNS1_21identity_decomposer_tEEEvPT5_SC_PT3_PKSD_PT1_PKSH_PT2_PKSL_T4_iiT6_E1s;
	add.s32 	%r906, %r905, %r904;
	shr.u32 	%r907, %r1661, %r1600;
	and.b32  	%r908, %r907, %r82;
	shl.b32 	%r909, %r908, 2;
	add.s32 	%r910, %r906, %r909;
	atom.shared.add.u32 	%r1693, [%r910], %r180;
$L__BB8_133:
	ld.param.u32 	%r1601, [_ZN3cub18CUB_300001_SM_10006detail10radix_sort29DeviceRadixSortOnesweepKernelINS1_5radix10policy_hubIjNS0_8NullTypeEyE10Policy1000ELNS0_9SortOrderE0EjS6_yiiNS1_21identity_decomposer_tEEEvPT5_SC_PT3_PKSD_PT1_PKSH_PT2_PKSL_T4_iiT6__param_9];
	shfl.sync.idx.b32	%r936|%p90, %r1693, %r179, 31, -1;
	add.s32 	%r183, %r180, %r936;
	shr.u32 	%r937, %r1662, %r1601;
	and.b32  	%r933, %r937, %r82;
	mov.b32 	%r913, 1;
	// begin inline asm
	{
    .reg .pred p;
    and.b32 %r911, %r933, %r913;    setp.ne.u32 p, %r911, 0;
    vote.ballot.sync.b32 %r911, p, 0xffffffff;
    @!p not.b32 %r911, %r911;
}

	// end inline asm
	mov.b32 	%r916, 2;
	// begin inline asm
	{
    .reg .pred p;
    and.b32 %r914, %r933, %r916;    setp.ne.u32 p, %r914, 0;
    vote.ballot.sync.b32 %r914, p, 0xffffffff;
    @!p not.b32 %r914, %r914;
}

	// end inline asm
	and.b32  	%r938, %r914, %r911;
	mov.b32 	%r919, 4;
	// begin inline asm
	{
    .reg .pred p;
    and.b32 %r917, %r933, %r919;    setp.ne.u32 p, %r917, 0;
    vote.ballot.sync.b32 %r917, p, 0xffffffff;
    @!p not.b32 %r917, %r917;
}

	// end inline asm
	and.b32  	%r939, %r917, %r938;
	mov.b32 	%r922, 8;
	// begin inline asm
	{
    .reg .pred p;
    and.b32 %r920, %r933, %r922;    setp.ne.u32 p, %r920, 0;
    vote.ballot.sync.b32 %r920, p, 0xffffffff;
    @!p not.b32 %r920, %r920;
}

	// end inline asm
	and.b32  	%r940, %r920, %r939;
	mov.b32 	%r925, 16;
	// begin inline asm
	{
    .reg .pred p;
    and.b32 %r923, %r933, %r925;    setp.ne.u32 p, %r923, 0;
    vote.ballot.sync.b32 %r923, p, 0xffffffff;
    @!p not.b32 %r923, %r923;
}

	// end inline asm
	and.b32  	%r941, %r923, %r940;
	mov.b32 	%r928, 32;
	// begin inline asm
	{
    .reg .pred p;
    and.b32 %r926, %r933, %r928;    setp.ne.u32 p, %r926, 0;
    vote.ballot.sync.b32 %r926, p, 0xffffffff;
    @!p not.b32 %r926, %r926;
}

	// end inline asm
	and.b32  	%r942, %r926, %r941;
	mov.b32 	%r931, 64;
	// begin inline asm
	{
    .reg .pred p;
    and.b32 %r929, %r933, %r931;    setp.ne.u32 p, %r929, 0;
    vote.ballot.sync.b32 %r929, p, 0xffffffff;
    @!p not.b32 %r929, %r929;
}

	// end inline asm
	and.b32  	%r943, %r929, %r942;
	mov.b32 	%r934, 128;
	// begin inline asm
	{
    .reg .pred p;
    and.b32 %r932, %r933, %r934;    setp.ne.u32 p, %r932, 0;
    vote.ballot.sync.b32 %r932, p, 0xffffffff;
    @!p not.b32 %r932, %r932;
}

	// end inline asm
	and.b32  	%r944, %r932, %r943;
	clz.b32 	%r945, %r944;
	sub.s32 	%r184, 31, %r945;
	and.b32  	%r946, %r572, %r944;
	popc.b32 	%r185, %r946;
	setp.ne.s32 	%p91, %r248, %r184;
	mov.b32 	%r1694, 0;
	@%p91 bra 	$L__BB8_135;
	atom.shared.add.u32 	%r1694, [%r115], %r185;
$L__BB8_135:
	ld.param.u32 	%r1602, [_ZN3cub18CUB_300001_SM_10006detail10radix_sort29DeviceRadixSortOnesweepKernelINS1_5radix10policy_hubIjNS0_8NullTypeEyE10Policy1000ELNS0_9SortOrderE0EjS6_yiiNS1_21identity_decomposer_tEEEvPT5_SC_PT3_PKSD_PT1_PKSH_PT2_PKSL_T4_iiT6__param_9];
	shfl.sync.idx.b32	%r972|%p92, %r1694, %r184, 31, -1;
	add.s32 	%r188, %r185, %r972;
	shr.u32 	%r973, %r1663, %r1602;
	and.b32  	%r969, %r973, %r82;
	mov.b32 	%r949, 1;
	// begin inline asm
	{
    .reg .pred p;
    and.b32 %r947, %r969, %r949;    setp.ne.u32 p, %r947, 0;
    vote.ballot.sync.b32 %r947, p, 0xffffffff;
    @!p not.b32 %r947, %r947;
}

	// end inline asm
	mov.b32 	%r952, 2;
	// begin inline asm
	{
    .reg .pred p;
    and.b32 %r950, %r969, %r952;    setp.ne.u32 p, %r950, 0;
    vote.ballot.sync.b32 %r950, p, 0xffffffff;
    @!p not.b32 %r950, %r950;
}

	// end inline asm
	and.b32  	%r974, %r950, %r947;
	mov.b32 	%r955, 4;
	// begin inline asm
	{
    .reg .pred p;
    and.b32 %r953, %r969, %r955;    setp.ne.u32 p, %r953, 0;
    vote.ballot.sync.b32 %r953, p, 0xffffffff;
    @!p not.b32 %r953, %r953;
}

	// end inline asm
	and.b32  	%r975, %r953, %r974;
	mov.b32 	%r958, 8;
	// begin inline asm
	{
    .reg .pred p;
    and.b32 %r956, %r969, %r958;    setp.ne.u32 p, %r956, 0;
    vote.ballot.sync.b32 %r956, p, 0xffffffff;
    @!p not.b32 %r956, %r956;
}

	// end inline asm
	and.b32  	%r976, %r956, %r975;
	mov.b32 	%r961, 16;
	// begin inline asm
	{
    .reg .pred p;
    and.b32 %r959, %r969, %r961;    setp.ne.u32 p, %r959, 0;
    vote.ballot.sync.b32 %r959, p, 0xffffffff;
    @!p not.b32 %r959, %r959;
}

	// end inline asm
	and.b32  	%r977, %r959, %r976;
	mov.b32 	%r964, 32;
	// begin inline asm
	{
    .reg .pred p;
    and.b32 %r962, %r969, %r964;    setp.ne.u32 p, %r962, 0;
    vote.ballot.sync.b32 %r962, p, 0xffffffff;
    @!p not.b32 %r962, %r962;
}

	// end inline asm
	and.b32  	%r978, %r962, %r977;
	mov.b32 	%r967, 64;
	// begin inline asm
	{
    .reg .pred p;
    and.b32 %r965, %r969, %r967;    setp.ne.u32 p, %r965, 0;
    vote.ballot.sync.b32 %r965, p, 0xffffffff;
    @!p not.b32 %r965, %r965;
}

	// end inline asm
	and.b32  	%r979, %r965, %r978;
	mov.b32 	%r970, 128;
	// begin inline asm
	{
    .reg .pred p;
    and.b32 %r968, %r969, %r970;    setp.ne.u32 p, %r968, 0;
    vote.ballot.sync.b32 %r968, p, 0xffffffff;
    @!p not.b32 %r968, %r968;
}

	// end inline asm
	and.b32  	%r980, %r968, %r979;
	clz.b32 	%r981, %r980;
	sub.s32 	%r189, 31, %r981;
	and.b32  	%r982, %r572, %r980;
	popc.b32 	%r190, %r982;
	setp.ne.s32 	%p93, %r248, %r189;
	mov.b32 	%r1695, 0;
	@%p93 bra 	$L__BB8_137;
	atom.shared.add.u32 	%r1695, [%r116], %r190;
$L__BB8_137:
	ld.param.u32 	%r1603, [_ZN3cub18CUB_300001_SM_10006detail10radix_sort29DeviceRadixSortOnesweepKernelINS1_5radix10policy_hubIjNS0_8NullTypeEyE10Policy1000ELNS0_9SortOrderE0EjS6_yiiNS1_21identity_decomposer_tEEEvPT5_SC_PT3_PKSD_PT1_PKSH_PT2_PKSL_T4_iiT6__param_9];
	shfl.sync.idx.b32	%r1008|%p94, %r1695, %r189, 31, -1;
	add.s32 	%r193, %r190, %r1008;
	shr.u32 	%r1009, %r1664, %r1603;
	and.b32  	%r1005, %r1009, %r82;
	mov.b32 	%r985, 1;
	// begin inline asm
	{
    .reg .pred p;
    and.b32 %r983, %r1005, %r985;    setp.ne.u32 p, %r983, 0;
    vote.ballot.sync.b32 %r983, p, 0xffffffff;
    @!p not.b32 %r983, %r983;
}

	// end inline asm
	mov.b32 	%r988, 2;
	// begin inline asm
	{
    .reg .pred p;
    and.b32 %r986, %r1005, %r988;    setp.ne.u32 p, %r986, 0;
    vote.ballot.sync.b32 %r986, p, 0xffffffff;
    @!p not.b32 %r986, %r986;
}

	// end inline asm
	and.b32  	%r1010, %r986, %r983;
	mov.b32 	%r991, 4;
	// begin inline asm
	{
    .reg .pred p;
    and.b32 %r989, %r1005, %r991;    setp.ne.u32 p, %r989, 0;
    vote.ballot.sync.b32 %r989, p, 0xffffffff;
    @!p not.b32 %r989, %r989;
}

	// end inline asm
	and.b32  	%r1011, %r989, %r1010;
	mov.b32 	%r994, 8;
	// begin inline asm
	{
    .reg .pred p;
    and.b32 %r992, %r1005, %r994;    setp.ne.u32 p, %r992, 0;
    vote.ballot.sync.b32 %r992, p, 0xffffffff;
    @!p not.b32 %r992, %r992;
}

	// end inline asm
	and.b32  	%r1012, %r992, %r1011;
	mov.b32 	%r997, 16;
	// begin inline asm
	{
    .reg .pred p;
    and.b32 %r995, %r1005, %r997;    setp.ne.u32 p, %r995, 0;
    vote.ballot.sync.b32 %r995, p, 0xffffffff;
    @!p not.b32 %r995, %r995;
}

	// end inline asm
	and.b32  	%r1013, %r995, %r1012;
	mov.b32 	%r1000, 32;
	// begin inline asm
	{
    .reg .pred p;
    and.b32 %r998, %r1005, %r1000;    setp.ne.u32 p, %r998, 0;
    vote.ballot.sync.b32 %r998, p, 0xffffffff;
    @!p not.b32 %r998, %r998;
}

	// end inline asm
	and.b32  	%r1014, %r998, %r1013;
	mov.b32 	%r1003, 64;
	// begin inline asm
	{
    .reg .pred p;
    and.b32 %r1001, %r1005, %r1003;    setp.ne.u32 p, %r1001, 0;
    vote.ballot.sync.b32 %r1001, p, 0xffffffff;
    @!p not.b32 %r1001, %r1001;
}

	// end inline asm
	and.b32  	%r1015, %r1001, %r1014;
	mov.b32 	%r1006, 128;
	// begin inline asm
	{
    .reg .pred p;
    and.b32 %r1004, %r1005, %r1006;    setp.ne.u32 p, %r1004, 0;
    vote.ballot.sync.b32 %r1004, p, 0xffffffff;
    @!p not.b32 %r1004, %r1004;
}

	// end inline asm
	and.b32  	%r1016, %r1004, %r1015;
	clz.b32 	%r1017, %r1016;
	sub.s32 	%r194, 31, %r1017;
	and.b32  	%r1018, %r572, %r1016;
	popc.b32 	%r195, %r1018;
	setp.ne.s32 	%p95, %r248, %r194;
	mov.b32 	%r1696, 0;
	@%p95 bra 	$L__BB8_139;
	atom.shared.add.u32 	%r1696, [%r117], %r195;
$L__BB8_139:
	ld.param.u32 	%r1604, [_ZN3cub18CUB_300001_SM_10006detail10radix_sort29DeviceRadixSortOnesweepKernelINS1_5radix10policy_hubIjNS0_8NullTypeEyE10Policy1000ELNS0_9SortOrderE0EjS6_yiiNS1_21identity_decomposer_tEEEvPT5_SC_PT3_PKSD_PT1_PKSH_PT2_PKSL_T4_iiT6__param_9];
	shfl.sync.idx.b32	%r1044|%p96, %r1696, %r194, 31, -1;
	add.s32 	%r198, %r195, %r1044;
	shr.u32 	%r1045, %r1665, %r1604;
	and.b32  	%r1041, %r1045, %r82;
	mov.b32 	%r1021, 1;
	// begin inline asm
	{
    .reg .pred p;
    and.b32 %r1019, %r1041, %r1021;    setp.ne.u32 p, %r1019, 0;
    vote.ballot.sync.b32 %r1019, p, 0xffffffff;
    @!p not.b32 %r1019, %r1019;
}

	// end inline asm
	mov.b32 	%r1024, 2;
	// begin inline asm
	{
    .reg .pred p;
    and.b32 %r1022, %r1041, %r1024;    setp.ne.u32 p, %r1022, 0;
    vote.ballot.sync.b32 %r1022, p, 0xffffffff;
    @!p not.b32 %r1022, %r1022;
}

	// end inline asm
	and.b32  	%r1046, %r1022, %r1019;
	mov.b32 	%r1027, 4;
	// begin inline asm
	{
    .reg .pred p;
    and.b32 %r1025, %r1041, %r1027;    setp.ne.u32 p, %r1025, 0;
    vote.ballot.sync.b32 %r1025, p, 0xffffffff;
    @!p not.b32 %r1025, %r1025;
}

	// end inline asm
	and.b32  	%r1047, %r1025, %r1046;
	mov.b32 	%r1030, 8;
	// begin inline asm
	{
    .reg .pred p;
    and.b32 %r1028, %r1041, %r1030;    setp.ne.u32 p, %r1028, 0;
    vote.ballot.sync.b32 %r1028, p, 0xffffffff;
    @!p not.b32 %r1028, %r1028;
}

	// end inline asm
	and.b32  	%r1048, %r1028, %r1047;
	mov.b32 	%r1033, 16;
	// begin inline asm
	{
    .reg .pred p;
    and.b32 %r1031, %r1041, %r1033;    setp.ne.u32 p, %r1031, 0;
    vote.ballot.sync.b32 %r1031, p, 0xffffffff;
    @!p not.b32 %r1031, %r1031;
}

	// end inline asm
	and.b32  	%r1049, %r1031, %r1048;
	mov.b32 	%r1036, 32;
	// begin inline asm
	{
    .reg .pred p;
    and.b32 %r1034, %r1041, %r1036;    setp.ne.u32 p, %r1034, 0;
    vote.ballot.sync.b32 %r1034, p, 0xffffffff;
    @!p not.b32 %r1034, %r1034;
}

	// end inline asm
	and.b32  	%r1050, %r1034, %r1049;
	mov.b32 	%r1039, 64;
	// begin inline asm
	{
    .reg .pred p;
    and.b32 %r1037, %r1041, %r1039;    setp.ne.u32 p, %r1037, 0;
    vote.ballot.sync.b32 %r1037, p, 0xffffffff;
    @!p not.b32 %r1037, %r1037;
}

	// end inline asm
	and.b32  	%r1051, %r1037, %r1050;
	mov.b32 	%r1042, 128;
	// begin inline asm
	{
    .reg .pred p;
    and.b32 %r1040, %r1041, %r1042;    setp.ne.u32 p, %r1040, 0;
    vote.ballot.sync.b32 %r1040, p, 0xffffffff;
    @!p not.b32 %r1040, %r1040;
}

	// end inline asm
	and.b32  	%r1052, %r1040, %r1051;
	clz.b32 	%r1053, %r1052;
	sub.s32 	%r199, 31, %r1053;
	and.b32  	%r1054, %r572, %r1052;
	popc.b32 	%r200, %r1054;
	setp.ne.s32 	%p97, %r248, %r199;
	mov.b32 	%r1697, 0;
	@%p97 bra 	$L__BB8_141;
	atom.shared.add.u32 	%r1697, [%r118], %r200;
$L__BB8_141:
	ld.param.u32 	%r1605, [_ZN3cub18CUB_300001_SM_10006detail10radix_sort29DeviceRadixSortOnesweepKernelINS1_5radix10policy_hubIjNS0_8NullTypeEyE10Policy1000ELNS0_9SortOrderE0EjS6_yiiNS1_21identity_decomposer_tEEEvPT5_SC_PT3_PKSD_PT1_PKSH_PT2_PKSL_T4_iiT6__param_9];
	shfl.sync.idx.b32	%r1080|%p98, %r1697, %r199, 31, -1;
	add.s32 	%r203, %r200, %r1080;
	shr.u32 	%r1081, %r1666, %r1605;
	and.b32  	%r1077, %r1081, %r82;
	mov.b32 	%r1057, 1;
	// begin inline asm
	{
    .reg .pred p;
    and.b32 %r1055, %r1077, %r1057;    setp.ne.u32 p, %r1055, 0;
    vote.ballot.sync.b32 %r1055, p, 0xffffffff;
    @!p not.b32 %r1055, %r1055;
}

	// end inline asm
	mov.b32 	%r1060, 2;
	// begin inline asm
	{
    .reg .pred p;
    and.b32 %r1058, %r1077, %r1060;    setp.ne.u32 p, %r1058, 0;
    vote.ballot.sync.b32 %r1058, p, 0xffffffff;
    @!p not.b32 %r1058, %r1058;
}

	// end inline asm
	and.b32  	%r1082, %r1058, %r1055;
	mov.b32 	%r1063, 4;
	// begin inline asm
	{
    .reg .pred p;
    and.b32 %r1061, %r1077, %r1063;    setp.ne.u32 p, %r1061, 0;
    vote.ballot.sync.b32 %r1061, p, 0xffffffff;
    @!p not.b32 %r1061, %r1061;
}

	// end inline asm
	and.b32  	%r1083, %r1061, %r1082;
	mov.b32 	%r1066, 8;
	// begin inline asm
	{
    .reg .pred p;
    and.b32 %r1064, %r1077, %r1066;    setp.ne.u32 p, %r1064, 0;
    vote.ballot.sync.b32 %r1064, p, 0xffffffff;
    @!p not.b32 %r1064, %r1064;
}

	// end inline asm
	and.b32  	%r1084, %r1064, %r1083;
	mov.b32 	%r1069, 16;
	// begin inline asm
	{
    .reg .pred p;
    and.b32 %r1067, %r1077, %r1069;    setp.ne.u32 p, %r1067, 0;
    vote.ballot.sync.b32 %r1067, p, 0xffffffff;
    @!p not.b32 %r1067, %r1067;
}

	// end inline asm
	and.b32  	%r1085, %r1067, %r1084;
	mov.b32 	%r1072, 32;
	// begin inline asm
	{
    .reg .pred p;
    and.b32 %r1070, %r1077, %r1072;    setp.ne.u32 p, %r1070, 0;
    vote.ballot.sync.b32 %r1070, p, 0xffffffff;
    @!p not.b32 %r1070, %r1070;
}

	// end inline asm
	and.b32  	%r1086, %r1070, %r1085;
	mov.b32 	%r1075, 64;
	// begin inline asm
	{
    .reg .pred p;
    and.b32 %r1073, %r1077, %r1075;    setp.ne.u32 p, %r1073, 0;
    vote.ballot.sync.b32 %r1073, p, 0xffffffff;
    @!p not.b32 %r1073, %r1073;
}

	// end inline asm
	and.b32  	%r1087, %r1073, %r1086;
	mov.b32 	%r1078, 128;
	// begin inline asm
	{
    .reg .pred p;
    and.b32 %r1076, %r1077, %r1078;    setp.ne.u32 p, %r1076, 0;
    vote.ballot.sync.b32 %r1076, p, 0xffffffff;
    @!p not.b32 %r1076, %r1076;
}

	// end inline asm
	and.b32  	%r1088, %r1076, %r1087;
	clz.b32 	%r1089, %r1088;
	sub.s32 	%r204, 31, %r1089;
	and.b32  	%r1090, %r572, %r1088;
	popc.b32 	%r205, %r1090;
	setp.ne.s32 	%p99, %r248, %r204;
	mov.b32 	%r1698, 0;
	@%p99 bra 	$L__BB8_143;
	atom.shared.add.u32 	%r1698, [%r119], %r205;
$L__BB8_143:
	ld.param.u32 	%r1606, [_ZN3cub18CUB_300001_SM_10006detail10radix_sort29DeviceRadixSortOnesweepKernelINS1_5radix10policy_hubIjNS0_8NullTypeEyE10Policy1000ELNS0_9SortOrderE0EjS6_yiiNS1_21identity_decomposer_tEEEvPT5_SC_PT3_PKSD_PT1_PKSH_PT2_PKSL_T4_iiT6__param_9];
	shfl.sync.idx.b32	%r1116|%p100, %r1698, %r204, 31, -1;
	add.s32 	%r208, %r205, %r1116;
	shr.u32 	%r1117, %r1667, %r1606;
	and.b32  	%r1113, %r1117, %r82;
	mov.b32 	%r1093, 1;
	// begin inline asm
	{
    .reg .pred p;
    and.b32 %r1091, %r1113, %r1093;    setp.ne.u32 p, %r1091, 0;
    vote.ballot.sync.b32 %r1091, p, 0xffffffff;
    @!p not.b32 %r1091, %r1091;
}

	// end inline asm
	mov.b32 	%r1096, 2;
	// begin inline asm
	{
    .reg .pred p;
    and.b32 %r1094, %r1113, %r1096;    setp.ne.u32 p, %r1094, 0;
    vote.ballot.sync.b32 %r1094, p, 0xffffffff;
    @!p not.b32 %r1094, %r1094;
}

	// end inline asm
	and.b32  	%r1118, %r1094, %r1091;
	mov.b32 	%r1099, 4;
	// begin inline asm
	{
    .reg .pred p;
    and.b32 %r1097, %r1113, %r1099;    setp.ne.u32 p, %r1097, 0;
    vote.ballot.sync.b32 %r1097, p, 0xffffffff;
    @!p not.b32 %r1097, %r1097;
}

	// end inline asm
	and.b32  	%r1119, %r1097, %r1118;
	mov.b32 	%r1102, 8;
	// begin inline asm
	{
    .reg .pred p;
    and.b32 %r1100, %r1113, %r1102;    setp.ne.u32 p, %r1100, 0;
    vote.ballot.sync.b32 %r1100, p, 0xffffffff;
    @!p not.b32 %r1100, %r1100;
}

	// end inline asm
	and.b32  	%r1120, %r1100, %r1119;
	mov.b32 	%r1105, 16;
	// begin inline asm
	{
    .reg .pred p;
    and.b32 %r1103, %r1113, %r1105;    setp.ne.u32 p, %r1103, 0;
    vote.ballot.sync.b32 %r1103, p, 0xffffffff;
    @!p not.b32 %r1103, %r1103;
}

	// end inline asm
	and.b32  	%r1121, %r1103, %r1120;
	mov.b32 	%r1108, 32;
	// begin inline asm
	{
    .reg .pred p;
    and.b32 %r1106, %r1113, %r1108;    setp.ne.u32 p, %r1106, 0;
    vote.ballot.sync.b32 %r1106, p, 0xffffffff;
    @!p not.b32 %r1106, %r1106;
}

	// end inline asm
	and.b32  	%r1122, %r1106, %r1121;
	mov.b32 	%r1111, 64;
	// begin inline asm
	{
    .reg .pred p;
    and.b32 %r1109, %r1113, %r1111;    setp.ne.u32 p, %r1109, 0;
    vote.ballot.sync.b32 %r1109, p, 0xffffffff;
    @!p not.b32 %r1109, %r1109;
}

	// end inline asm
	and.b32  	%r1123, %r1109, %r1122;
	mov.b32 	%r1114, 128;
	// begin inline asm
	{
    .reg .pred p;
    and.b32 %r1112, %r1113, %r1114;    setp.ne.u32 p, %r1112, 0;
    vote.ballot.sync.b32 %r1112, p, 0xffffffff;
    @!p not.b32 %r1112, %r1112;
}

	// end inline asm
	and.b32  	%r1124, %r1112, %r1123;
	clz.b32 	%r1125, %r1124;
	sub.s32 	%r209, 31, %r1125;
	and.b32  	%r1126, %r572, %r1124;
	popc.b32 	%r210, %r1126;
	setp.ne.s32 	%p101, %r248, %r209;
	mov.b32 	%r1699, 0;
	@%p101 bra 	$L__BB8_145;
	atom.shared.add.u32 	%r1699, [%r120], %r210;
$L__BB8_145:
	ld.param.u32 	%r1607, [_ZN3cub18CUB_300001_SM_10006detail10radix_sort29DeviceRadixSortOnesweepKernelINS1_5radix10policy_hubIjNS0_8NullTypeEyE10Policy1000ELNS0_9SortOrderE0EjS6_yiiNS1_21identity_decomposer_tEEEvPT5_SC_PT3_PKSD_PT1_PKSH_PT2_PKSL_T4_iiT6__param_9];
	shfl.sync.idx.b32	%r1152|%p102, %r1699, %r209, 31, -1;
	add.s32 	%r213, %r210, %r1152;
	shr.u32 	%r1153, %r1668, %r1607;
	and.b32  	%r1149, %r1153, %r82;
	mov.b32 	%r1129, 1;
	// begin inline asm
	{
    .reg .pred p;
    and.b32 %r1127, %r1149, %r1129;    setp.ne.u32 p, %r1127, 0;
    vote.ballot.sync.b32 %r1127, p, 0xffffffff;
    @!p not.b32 %r1127, %r1127;
}

	// end inline asm
	mov.b32 	%r1132, 2;
	// begin inline asm
	{
    .reg .pred p;
    and.b32 %r1130, %r1149, %r1132;    setp.ne.u32 p, %r1130, 0;
    vote.ballot.sync.b32 %r1130, p, 0xffffffff;
    @!p not.b32 %r1130, %r1130;
}

	// end inline asm
	and.b32  	%r1154, %r1130, %r1127;
	mov.b32 	%r1135, 4;
	// begin inline asm
	{
    .reg .pred p;
    and.b32 %r1133, %r1149, %r1135;    setp.ne.u32 p, %r1133, 0;
    vote.ballot.sync.b32 %r1133, p, 0xffffffff;
    @!p not.b32 %r1133, %r1133;
}

	// end inline asm
	and.b32  	%r1155, %r1133, %r1154;
	mov.b32 	%r1138, 8;
	// begin inline asm
	{
    .reg .pred p;
    and.b32 %r1136, %r1149, %r1138;    setp.ne.u32 p, %r1136, 0;
    vote.ballot.sync.b32 %r1136, p, 0xffffffff;
    @!p not.b32 %r1136, %r1136;
}

	// end inline asm
	and.b32  	%r1156, %r1136, %r1155;
	mov.b32 	%r1141, 16;
	// begin inline asm
	{
    .reg .pred p;
    and.b32 %r1139, %r1149, %r1141;    setp.ne.u32 p, %r1139, 0;
    vote.ballot.sync.b32 %r1139, p, 0xffffffff;
    @!p not.b32 %r1139, %r1139;
}

	// end inline asm
	and.b32  	%r1157, %r1139, %r1156;
	mov.b32 	%r1144, 32;
	// begin inline asm
	{
    .reg .pred p;
    and.b32 %r1142, %r1149, %r1144;    setp.ne.u32 p, %r1142, 0;
    vote.ballot.sync.b32 %r1142, p, 0xffffffff;
    @!p not.b32 %r1142, %r1142;
}

	// end inline asm
	and.b32  	%r1158, %r1142, %r1157;
	mov.b32 	%r1147, 64;
	// begin inline asm
	{
    .reg .pred p;
    and.b32 %r1145, %r1149, %r1147;    setp.ne.u32 p, %r1145, 0;
    vote.ballot.sync.b32 %r1145, p, 0xffffffff;
    @!p not.b32 %r1145, %r1145;
}

	// end inline asm
	and.b32  	%r1159, %r1145, %r1158;
	mov.b32 	%r1150, 128;
	// begin inline asm
	{
    .reg .pred p;
    and.b32 %r1148, %r1149, %r1150;    setp.ne.u32 p, %r1148, 0;
    vote.ballot.sync.b32 %r1148, p, 0xffffffff;
    @!p not.b32 %r1148, %r1148;
}

	// end inline asm
	and.b32  	%r1160, %r1148, %r1159;
	clz.b32 	%r1161, %r1160;
	sub.s32 	%r214, 31, %r1161;
	and.b32  	%r1162, %r572, %r1160;
	popc.b32 	%r215, %r1162;
	setp.ne.s32 	%p103, %r248, %r214;
	mov.b32 	%r1700, 0;
	@%p103 bra 	$L__BB8_147;
	ld.param.u32 	%r1608, [_ZN3cub18CUB_300001_SM_10006detail10radix_sort29DeviceRadixSortOnesweepKernelINS1_5radix10policy_hubIjNS0_8NullTypeEyE10Policy1000ELNS0_9SortOrderE0EjS6_yiiNS1_21identity_decomposer_tEEEvPT5_SC_PT3_PKSD_PT1_PKSH_PT2_PKSL_T4_iiT6__param_9];
	shl.b32 	%r1163, %r1, 5;
	and.b32  	%r1164, %r1163, 31744;
	mov.u32 	%r1165, _ZZN3cub18CUB_300001_SM_10006detail10radix_sort29DeviceRadixSortOnesweepKernelINS1_5radix10policy_hubIjNS0_8NullTypeEyE10Policy1000ELNS0_9SortOrderE0EjS6_yiiNS1_21identity_decomposer_tEEEvPT5_SC_PT3_PKSD_PT1_PKSH_PT2_PKSL_T4_iiT6_E1s;
	add.s32 	%r1166, %r1165, %r1164;
	shr.u32 	%r1167, %r1668, %r1608;
	and.b32  	%r1168, %r1167, %r82;
	shl.b32 	%r1169, %r1168, 2;
	add.s32 	%r1170, %r1166, %r1169;
	atom.shared.add.u32 	%r1700, [%r1170], %r215;
$L__BB8_147:
	ld.param.u32 	%r1609, [_ZN3cub18CUB_300001_SM_10006detail10radix_sort29DeviceRadixSortOnesweepKernelINS1_5radix10policy_hubIjNS0_8NullTypeEyE10Policy1000ELNS0_9SortOrderE0EjS6_yiiNS1_21identity_decomposer_tEEEvPT5_SC_PT3_PKSD_PT1_PKSH_PT2_PKSL_T4_iiT6__param_9];
	shfl.sync.idx.b32	%r1196|%p104, %r1700, %r214, 31, -1;
	add.s32 	%r218, %r215, %r1196;
	shr.u32 	%r1197, %r1669, %r1609;
	and.b32  	%r1193, %r1197, %r82;
	mov.b32 	%r1173, 1;
	// begin inline asm
	{
    .reg .pred p;
    and.b32 %r1171, %r1193, %r1173;    setp.ne.u32 p, %r1171, 0;
    vote.ballot.sync.b32 %r1171, p, 0xffffffff;
    @!p not.b32 %r1171, %r1171;
}

	// end inline asm
	mov.b32 	%r1176, 2;
	// begin inline asm
	{
    .reg .pred p;
    and.b32 %r1174, %r1193, %r1176;    setp.ne.u32 p, %r1174, 0;
    vote.ballot.sync.b32 %r1174, p, 0xffffffff;
    @!p not.b32 %r1174, %r1174;
}

	// end inline asm
	and.b32  	%r1198, %r1174, %r1171;
	mov.b32 	%r1179, 4;
	// begin inline asm
	{
    .reg .pred p;
    and.b32 %r1177, %r1193, %r1179;    setp.ne.u32 p, %r1177, 0;
    vote.ballot.sync.b32 %r1177, p, 0xffffffff;
    @!p not.b32 %r1177, %r1177;
}

	// end inline asm
	and.b32  	%r1199, %r1177, %r1198;
	mov.b32 	%r1182, 8;
	// begin inline asm
	{
    .reg .pred p;
    and.b32 %r1180, %r1193, %r1182;    setp.ne.u32 p, %r1180, 0;
    vote.ballot.sync.b32 %r1180, p, 0xffffffff;
    @!p not.b32 %r1180, %r1180;
}

	// end inline asm
	and.b32  	%r1200, %r1180, %r1199;
	mov.b32 	%r1185, 16;
	// begin inline asm
	{
    .reg .pred p;
    and.b32 %r1183, %r1193, %r1185;    setp.ne.u32 p, %r1183, 0;
    vote.ballot.sync.b32 %r1183, p, 0xffffffff;
    @!p not.b32 %r1183, %r1183;
}

	// end inline asm
	and.b32  	%r1201, %r1183, %r1200;
	mov.b32 	%r1188, 32;
	// begin inline asm
	{
    .reg .pred p;
    and.b32 %r1186, %r1193, %r1188;    setp.ne.u32 p, %r1186, 0;
    vote.ballot.sync.b32 %r1186, p, 0xffffffff;
    @!p not.b32 %r1186, %r1186;
}

	// end inline asm
	and.b32  	%r1202, %r1186, %r1201;
	mov.b32 	%r1191, 64;
	// begin inline asm
	{
    .reg .pred p;
    and.b32 %r1189, %r1193, %r1191;    setp.ne.u32 p, %r1189, 0;
    vote.ballot.sync.b32 %r1189, p, 0xffffffff;
    @!p not.b32 %r1189, %r1189;
}

	// end inline asm
	and.b32  	%r1203, %r1189, %r1202;
	mov.b32 	%r1194, 128;
	// begin inline asm
	{
    .reg .pred p;
    and.b32 %r1192, %r1193, %r1194;    setp.ne.u32 p, %r1192, 0;
    vote.ballot.sync.b32 %r1192, p, 0xffffffff;
    @!p not.b32 %r1192, %r1192;
}

	// end inline asm
	and.b32  	%r1204, %r1192, %r1203;
	clz.b32 	%r1205, %r1204;
	sub.s32 	%r219, 31, %r1205;
	and.b32  	%r1206, %r572, %r1204;
	popc.b32 	%r220, %r1206;
	setp.ne.s32 	%p105, %r248, %r219;
	mov.b32 	%r1701, 0;
	@%p105 bra 	$L__BB8_149;
	ld.param.u32 	%r1610, [_ZN3cub18CUB_300001_SM_10006detail10radix_sort29DeviceRadixSortOnesweepKernelINS1_5radix10policy_hubIjNS0_8NullTypeEyE10Policy1000ELNS0_9SortOrderE0EjS6_yiiNS1_21identity_decomposer_tEEEvPT5_SC_PT3_PKSD_PT1_PKSH_PT2_PKSL_T4_iiT6__param_9];
	shl.b32 	%r1207, %r1, 5;
	and.b32  	%r1208, %r1207, 31744;
	mov.u32 	%r1209, _ZZN3cub18CUB_300001_SM_10006detail10radix_sort29DeviceRadixSortOnesweepKernelINS1_5radix10policy_hubIjNS0_8NullTypeEyE10Policy1000ELNS0_9SortOrderE0EjS6_yiiNS1_21identity_decomposer_tEEEvPT5_SC_PT3_PKSD_PT1_PKSH_PT2_PKSL_T4_iiT6_E1s;
	add.s32 	%r1210, %r1209, %r1208;
	shr.u32 	%r1211, %r1669, %r1610;
	and.b32  	%r1212, %r1211, %r82;
	shl.b32 	%r1213, %r1212, 2;
	add.s32 	%r1214, %r1210, %r1213;
	atom.shared.add.u32 	%r1701, [%r1214], %r220;
$L__BB8_149:
	ld.param.u32 	%r1611, [_ZN3cub18CUB_300001_SM_10006detail10radix_sort29DeviceRadixSortOnesweepKernelINS1_5radix10policy_hubIjNS0_8NullTypeEyE10Policy1000ELNS0_9SortOrderE0EjS6_yiiNS1_21identity_decomposer_tEEEvPT5_SC_PT3_PKSD_PT1_PKSH_PT2_PKSL_T4_iiT6__param_9];
	shfl.sync.idx.b32	%r1240|%p106, %r1701, %r219, 31, -1;
	add.s32 	%r223, %r220, %r1240;
	shr.u32 	%r1241, %r1670, %r1611;
	and.b32  	%r1237, %r1241, %r82;
	mov.b32 	%r1217, 1;
	// begin inline asm
	{
    .reg .pred p;
    and.b32 %r1215, %r1237, %r1217;    setp.ne.u32 p, %r1215, 0;
    vote.ballot.sync.b32 %r1215, p, 0xffffffff;
    @!p not.b32 %r1215, %r1215;
}

	// end inline asm
	mov.b32 	%r1220, 2;
	// begin inline asm
	{
    .reg .pred p;
    and.b32 %r1218, %r1237, %r1220;    setp.ne.u32 p, %r1218, 0;
    vote.ballot.sync.b32 %r1218, p, 0xffffffff;
    @!p not.b32 %r1218, %r1218;
}

	// end inline asm
	and.b32  	%r1242, %r1218, %r1215;
	mov.b32 	%r1223, 4;
	// begin inline asm
	{
    .reg .pred p;
    and.b32 %r1221, %r1237, %r1223;    setp.ne.u32 p, %r1221, 0;
    vote.ballot.sync.b32 %r1221, p, 0xffffffff;
    @!p not.b32 %r1221, %r1221;
}

	// end inline asm
	and.b32  	%r1243, %r1221, %r1242;
	mov.b32 	%r1226, 8;
	// begin inline asm
	{
    .reg .pred p;
    and.b32 %r1224, %r1237, %r1226;    setp.ne.u32 p, %r1224, 0;
    vote.ballot.sync.b32 %r1224, p, 0xffffffff;
    @!p not.b32 %r1224, %r1224;
}

	// end inline asm
	and.b32  	%r1244, %r1224, %r1243;
	mov.b32 	%r1229, 16;
	// begin inline asm
	{
    .reg .pred p;
    and.b32 %r1227, %r1237, %r1229;    setp.ne.u32 p, %r1227, 0;
    vote.ballot.sync.b32 %r1227, p, 0xffffffff;
    @!p not.b32 %r1227, %r1227;
}

	// end inline asm
	and.b32  	%r1245, %r1227, %r1244;
	mov.b32 	%r1232, 32;
	// begin inline asm
	{
    .reg .pred p;
    and.b32 %r1230, %r1237, %r1232;    setp.ne.u32 p, %r1230, 0;
    vote.ballot.sync.b32 %r1230, p, 0xffffffff;
    @!p not.b32 %r1230, %r1230;
}

	// end inline asm
	and.b32  	%r1246, %r1230, %r1245;
	mov.b32 	%r1235, 64;
	// begin inline asm
	{
    .reg .pred p;
    and.b32 %r1233, %r1237, %r1235;    setp.ne.u32 p, %r1233, 0;
    vote.ballot.sync.b32 %r1233, p, 0xffffffff;
    @!p not.b32 %r1233, %r1233;
}

	// end inline asm
	and.b32  	%r1247, %r1233, %r1246;
	mov.b32 	%r1238, 128;
	// begin inline asm
	{
    .reg .pred p;
    and.b32 %r1236, %r1237, %r1238;    setp.ne.u32 p, %r1236, 0;
    vote.ballot.sync.b32 %r1236, p, 0xffffffff;
    @!p not.b32 %r1236, %r1236;
}

	// end inline asm
	and.b32  	%r1248, %r1236, %r1247;
	clz.b32 	%r1249, %r1248;
	sub.s32 	%r224, 31, %r1249;
	and.b32  	%r1250, %r572, %r1248;
	popc.b32 	%r225, %r1250;
	setp.ne.s32 	%p107, %r248, %r224;
	mov.b32 	%r1702, 0;
	@%p107 bra 	$L__BB8_151;
	ld.param.u32 	%r1612, [_ZN3cub18CUB_300001_SM_10006detail10radix_sort29DeviceRadixSortOnesweepKernelINS1_5radix10policy_hubIjNS0_8NullTypeEyE10Policy1000ELNS0_9SortOrderE0EjS6_yiiNS1_21identity_decomposer_tEEEvPT5_SC_PT3_PKSD_PT1_PKSH_PT2_PKSL_T4_iiT6__param_9];
	shl.b32 	%r1251, %r1, 5;
	and.b32  	%r1252, %r1251, 31744;
	mov.u32 	%r1253, _ZZN3cub18CUB_300001_SM_10006detail10radix_sort29DeviceRadixSortOnesweepKernelINS1_5radix10policy_hubIjNS0_8NullTypeEyE10Policy1000ELNS0_9SortOrderE0EjS6_yiiNS1_21identity_decomposer_tEEEvPT5_SC_PT3_PKSD_PT1_PKSH_PT2_PKSL_T4_iiT6_E1s;
	add.s32 	%r1254, %r1253, %r1252;
	shr.u32 	%r1255, %r1670, %r1612;
	and.b32  	%r1256, %r1255, %r82;
	shl.b32 	%r1257, %r1256, 2;
	add.s32 	%r1258, %r1254, %r1257;
	atom.shared.add.u32 	%r1702, [%r1258], %r225;
$L__BB8_151:
	ld.param.u32 	%r1613, [_ZN3cub18CUB_300001_SM_10006detail10radix_sort29DeviceRadixSortOnesweepKernelINS1_5radix10policy_hubIjNS0_8NullTypeEyE10Policy1000ELNS0_9SortOrderE0EjS6_yiiNS1_21identity_decomposer_tEEEvPT5_SC_PT3_PKSD_PT1_PKSH_PT2_PKSL_T4_iiT6__param_9];
	shfl.sync.idx.b32	%r1284|%p108, %r1702, %r224, 31, -1;
	add.s32 	%r228, %r225, %r1284;
	shr.u32 	%r1285, %r1671, %r1613;
	and.b32  	%r1281, %r1285, %r82;
	mov.b32 	%r1261, 1;
	// begin inline asm
	{
    .reg .pred p;
    and.b32 %r1259, %r1281, %r1261;    setp.ne.u32 p, %r1259, 0;
    vote.ballot.sync.b32 %r1259, p, 0xffffffff;
    @!p not.b32 %r1259, %r1259;
}

	// end inline asm
	mov.b32 	%r1264, 2;
	// begin inline asm
	{
    .reg .pred p;
    and.b32 %r1262, %r1281, %r1264;    setp.ne.u32 p, %r1262, 0;
    vote.ballot.sync.b32 %r1262, p, 0xffffffff;
    @!p not.b32 %r1262, %r1262;
}

	// end inline asm
	and.b32  	%r1286, %r1262, %r1259;
	mov.b32 	%r1267, 4;
	// begin inline asm
	{
    .reg .pred p;
    and.b32 %r1265, %r1281, %r1267;    setp.ne.u32 p, %r1265, 0;
    vote.ballot.sync.b32 %r1265, p, 0xffffffff;
    @!p not.b32 %r1265, %r1265;
}

	// end inline asm
	and.b32  	%r1287, %r1265, %r1286;
	mov.b32 	%r1270, 8;
	// begin inline asm
	{
    .reg .pred p;
    and.b32 %r1268, %r1281, %r1270;    setp.ne.u32 p, %r1268, 0;
    vote.ballot.sync.b32 %r1268, p, 0xffffffff;
    @!p not.b32 %r1268, %r1268;
}

	// end inline asm
	and.b32  	%r1288, %r1268, %r1287;
	mov.b32 	%r1273, 16;
	// begin inline asm
	{
    .reg .pred p;
    and.b32 %r1271, %r1281, %r1273;    setp.ne.u32 p, %r1271, 0;
    vote.ballot.sync.b32 %r1271, p, 0xffffffff;
    @!p not.b32 %r1271, %r1271;
}

	// end inline asm
	and.b32  	%r1289, %r1271, %r1288;
	mov.b32 	%r1276, 32;
	// begin inline asm
	{
    .reg .pred p;
    and.b32 %r1274, %r1281, %r1276;    setp.ne.u32 p, %r1274, 0;
    vote.ballot.sync.b32 %r1274, p, 0xffffffff;
    @!p not.b32 %r1274, %r1274;
}

	// end inline asm
	and.b32  	%r1290, %r1274, %r1289;
	mov.b32 	%r1279, 64;
	// begin inline asm
	{
    .reg .pred p;
    and.b32 %r1277, %r1281, %r1279;    setp.ne.u32 p, %r1277, 0;
    vote.ballot.sync.b32 %r1277, p, 0xffffffff;
    @!p not.b32 %r1277, %r1277;
}

	// end inline asm
	and.b32  	%r1291, %r1277, %r1290;
	mov.b32 	%r1282, 128;
	// begin inline asm
	{
    .reg .pred p;
    and.b32 %r1280, %r1281, %r1282;    setp.ne.u32 p, %r1280, 0;
    vote.ballot.sync.b32 %r1280, p, 0xffffffff;
    @!p not.b32 %r1280, %r1280;
}

	// end inline asm
	and.b32  	%r1292, %r1280, %r1291;
	clz.b32 	%r1293, %r1292;
	sub.s32 	%r229, 31, %r1293;
	and.b32  	%r1294, %r572, %r1292;
	popc.b32 	%r230, %r1294;
	setp.ne.s32 	%p109, %r248, %r229;
	mov.b32 	%r1703, 0;
	@%p109 bra 	$L__BB8_153;
	ld.param.u32 	%r1614, [_ZN3cub18CUB_300001_SM_10006detail10radix_sort29DeviceRadixSortOnesweepKernelINS1_5radix10policy_hubIjNS0_8NullTypeEyE10Policy1000ELNS0_9SortOrderE0EjS6_yiiNS1_21identity_decomposer_tEEEvPT5_SC_PT3_PKSD_PT1_PKSH_PT2_PKSL_T4_iiT6__param_9];
	shl.b32 	%r1295, %r1, 5;
	and.b32  	%r1296, %r1295, 31744;
	mov.u32 	%r1297, _ZZN3cub18CUB_300001_SM_10006detail10radix_sort29DeviceRadixSortOnesweepKernelINS1_5radix10policy_hubIjNS0_8NullTypeEyE10Policy1000ELNS0_9SortOrderE0EjS6_yiiNS1_21identity_decomposer_tEEEvPT5_SC_PT3_PKSD_PT1_PKSH_PT2_PKSL_T4_iiT6_E1s;
	add.s32 	%r1298, %r1297, %r1296;
	shr.u32 	%r1299, %r1671, %r1614;
	and.b32  	%r1300, %r1299, %r82;
	shl.b32 	%r1301, %r1300, 2;
	add.s32 	%r1302, %r1298, %r1301;
	atom.shared.add.u32 	%r1703, [%r1302], %r230;
$L__BB8_153:
	shfl.sync.idx.b32	%r1303|%p111, %r1703, %r229, 31, -1;
	add.s32 	%r1304, %r230, %r1303;
	bar.sync 	0;
	shl.b32 	%r1305, %r143, 2;
	mov.u32 	%r1306, _ZZN3cub18CUB_300001_SM_10006detail10radix_sort29DeviceRadixSortOnesweepKernelINS1_5radix10policy_hubIjNS0_8NullTypeEyE10Policy1000ELNS0_9SortOrderE0EjS6_yiiNS1_21identity_decomposer_tEEEvPT5_SC_PT3_PKSD_PT1_PKSH_PT2_PKSL_T4_iiT6_E1s;
	add.s32 	%r1307, %r1306, %r1305;
	st.shared.u32 	[%r1307+-4], %r1653;
	shl.b32 	%r1308, %r148, 2;
	add.s32 	%r1309, %r1306, %r1308;
	st.shared.u32 	[%r1309+-4], %r1654;
	shl.b32 	%r1310, %r153, 2;
	add.s32 	%r1311, %r1306, %r1310;
	st.shared.u32 	[%r1311+-4], %r1655;
	shl.b32 	%r1312, %r158, 2;
	add.s32 	%r1313, %r1306, %r1312;
	st.shared.u32 	[%r1313+-4], %r1656;
	shl.b32 	%r1314, %r163, 2;
	add.s32 	%r1315, %r1306, %r1314;
	st.shared.u32 	[%r1315+-4], %r1657;
	shl.b32 	%r1316, %r168, 2;
	add.s32 	%r1317, %r1306, %r1316;
	st.shared.u32 	[%r1317+-4], %r1658;
	shl.b32 	%r1318, %r173, 2;
	add.s32 	%r1319, %r1306, %r1318;
	st.shared.u32 	[%r1319+-4], %r1659;
	shl.b32 	%r1320, %r178, 2;
	add.s32 	%r1321, %r1306, %r1320;
	st.shared.u32 	[%r1321+-4], %r1660;
	shl.b32 	%r1322, %r183, 2;
	add.s32 	%r1323, %r1306, %r1322;
	st.shared.u32 	[%r1323+-4], %r1661;
	shl.b32 	%r1324, %r188, 2;
	add.s32 	%r1325, %r1306, %r1324;
	st.shared.u32 	[%r1325+-4], %r1662;
	shl.b32 	%r1326, %r193, 2;
	add.s32 	%r1327, %r1306, %r1326;
	st.shared.u32 	[%r1327+-4], %r1663;
	shl.b32 	%r1328, %r198, 2;
	add.s32 	%r1329, %r1306, %r1328;
	st.shared.u32 	[%r1329+-4], %r1664;
	shl.b32 	%r1330, %r203, 2;
	add.s32 	%r1331, %r1306, %r1330;
	st.shared.u32 	[%r1331+-4], %r1665;
	shl.b32 	%r1332, %r208, 2;
	add.s32 	%r1333, %r1306, %r1332;
	st.shared.u32 	[%r1333+-4], %r1666;
	shl.b32 	%r1334, %r213, 2;
	add.s32 	%r1335, %r1306, %r1334;
	st.shared.u32 	[%r1335+-4], %r1667;
	shl.b32 	%r1336, %r218, 2;
	add.s32 	%r1337, %r1306, %r1336;
	st.shared.u32 	[%r1337+-4], %r1668;
	shl.b32 	%r1338, %r223, 2;
	add.s32 	%r1339, %r1306, %r1338;
	st.shared.u32 	[%r1339+-4], %r1669;
	shl.b32 	%r1340, %r228, 2;
	add.s32 	%r1341, %r1306, %r1340;
	st.shared.u32 	[%r1341+-4], %r1670;
	shl.b32 	%r1342, %r1304, 2;
	add.s32 	%r1343, %r1306, %r1342;
	st.shared.u32 	[%r1343+-4], %r1671;
	shl.b32 	%r1344, %r1, 3;
	add.s32 	%r1345, %r1306, %r1344;
	add.s32 	%r233, %r1345, 29184;
	@%p72 bra 	$L__BB8_161;
	ld.param.u64 	%rd238, [_ZN3cub18CUB_300001_SM_10006detail10radix_sort29DeviceRadixSortOnesweepKernelINS1_5radix10policy_hubIjNS0_8NullTypeEyE10Policy1000ELNS0_9SortOrderE0EjS6_yiiNS1_21identity_decomposer_tEEEvPT5_SC_PT3_PKSD_PT1_PKSH_PT2_PKSL_T4_iiT6__param_3];
	cvta.to.global.u64 	%rd59, %rd238;
	shl.b64 	%rd60, %rd6, 3;
	add.s64 	%rd61, %rd59, %rd60;
	ld.global.u64 	%rd62, [%rd61];
	cvt.s64.s32 	%rd63, %r137;
	sub.s64 	%rd241, %rd62, %rd63;
	st.shared.u64 	[%r233], %rd241;
	setp.lt.s32 	%p112, %r4, 1;
	mov.u32 	%r1707, %r1680;
	@%p112 bra 	$L__BB8_160;
	mov.b32 	%r1705, -1;
	mov.u32 	%r1704, %r4;
	mov.u32 	%r1707, %r1680;
$L__BB8_156:
	ld.param.u64 	%rd231, [_ZN3cub18CUB_300001_SM_10006detail10radix_sort29DeviceRadixSortOnesweepKernelINS1_5radix10policy_hubIjNS0_8NullTypeEyE10Policy1000ELNS0_9SortOrderE0EjS6_yiiNS1_21identity_decomposer_tEEEvPT5_SC_PT3_PKSD_PT1_PKSH_PT2_PKSL_T4_iiT6__param_0];
	add.s32 	%r237, %r1704, -1;
	shl.b32 	%r1347, %r237, 8;
	add.s32 	%r1348, %r1347, %r1;
	cvta.to.global.u64 	%rd64, %rd231;
	mul.wide.s32 	%rd65, %r1348, 4;
	add.s64 	%rd13, %rd64, %rd65;
$L__BB8_157:
	membar.cta;
	ld.volatile.global.u32 	%r238, [%rd13];
	setp.eq.s32 	%p113, %r238, 0;
	@%p113 bra 	$L__BB8_157;
	and.b32  	%r1349, %r238, 1073741823;
	add.s32 	%r1707, %r1349, %r1707;
	setp.gt.s32 	%p114, %r238, -1;
	vote.sync.ballot.b32 	%r1705, %p114, %r1705;
	setp.gt.u32 	%p116, %r1704, 1;
	and.pred  	%p117, %p114, %p116;
	mov.u32 	%r1704, %r237;
	@%p117 bra 	$L__BB8_156;
	ld.shared.u64 	%rd241, [%r233];
$L__BB8_160:
	ld.param.u64 	%rd232, [_ZN3cub18CUB_300001_SM_10006detail10radix_sort29DeviceRadixSortOnesweepKernelINS1_5radix10policy_hubIjNS0_8NullTypeEyE10Policy1000ELNS0_9SortOrderE0EjS6_yiiNS1_21identity_decomposer_tEEEvPT5_SC_PT3_PKSD_PT1_PKSH_PT2_PKSL_T4_iiT6__param_0];
	or.b32  	%r1350, %r1707, -2147483648;
	cvta.to.global.u64 	%rd66, %rd232;
	shl.b32 	%r1351, %r4, 8;
	add.s32 	%r1352, %r1351, %r1;
	mul.wide.s32 	%rd67, %r1352, 4;
	add.s64 	%rd68, %rd66, %rd67;
	st.volatile.global.u32 	[%rd68], %r1350;
	sub.s32 	%r1353, %r1707, %r1680;
	cvt.s64.s32 	%rd69, %r1353;
	add.s64 	%rd70, %rd241, %rd69;
	st.shared.u64 	[%r233], %rd70;
$L__BB8_161:
	ld.param.u32 	%r1587, [_ZN3cub18CUB_300001_SM_10006detail10radix_sort29DeviceRadixSortOnesweepKernelINS1_5radix10policy_hubIjNS0_8NullTypeEyE10Policy1000ELNS0_9SortOrderE0EjS6_yiiNS1_21identity_decomposer_tEEEvPT5_SC_PT3_PKSD_PT1_PKSH_PT2_PKSL_T4_iiT6__param_8];
	ld.param.u64 	%rd235, [_ZN3cub18CUB_300001_SM_10006detail10radix_sort29DeviceRadixSortOnesweepKernelINS1_5radix10policy_hubIjNS0_8NullTypeEyE10Policy1000ELNS0_9SortOrderE0EjS6_yiiNS1_21identity_decomposer_tEEEvPT5_SC_PT3_PKSD_PT1_PKSH_PT2_PKSL_T4_iiT6__param_2];
	setp.gt.u32 	%p118, %r1, 255;
	mad.lo.s32 	%r242, %r4, 7296, 7296;
	setp.lt.s32 	%p119, %r242, %r1587;
	setp.eq.s64 	%p120, %rd235, 0;
	or.pred  	%p121, %p120, %p119;
	or.pred  	%p122, %p118, %p121;
	@%p122 bra 	$L__BB8_163;
	ld.param.u64 	%rd236, [_ZN3cub18CUB_300001_SM_10006detail10radix_sort29DeviceRadixSortOnesweepKernelINS1_5radix10policy_hubIjNS0_8NullTypeEyE10Policy1000ELNS0_9SortOrderE0EjS6_yiiNS1_21identity_decomposer_tEEEvPT5_SC_PT3_PKSD_PT1_PKSH_PT2_PKSL_T4_iiT6__param_2];
	ld.shared.u64 	%rd71, [%r233];
	cvt.s64.s32 	%rd72, %r1680;
	cvt.s64.s32 	%rd73, %r137;
	add.s64 	%rd74, %rd73, %rd72;
	add.s64 	%rd75, %rd74, %rd71;
	cvta.to.global.u64 	%rd76, %rd236;
	shl.b64 	%rd77, %rd6, 3;
	add.s64 	%rd78, %rd76, %rd77;
	st.global.u64 	[%rd78], %rd75;
$L__BB8_163:
	ld.param.u32 	%r1588, [_ZN3cub18CUB_300001_SM_10006detail10radix_sort29DeviceRadixSortOnesweepKernelINS1_5radix10policy_hubIjNS0_8NullTypeEyE10Policy1000ELNS0_9SortOrderE0EjS6_yiiNS1_21identity_decomposer_tEEEvPT5_SC_PT3_PKSD_PT1_PKSH_PT2_PKSL_T4_iiT6__param_8];
	setp.gt.s32 	%p123, %r242, %r1588;
	bar.sync 	0;
	@%p123 bra 	$L__BB8_165;
	ld.param.u32 	%r1615, [_ZN3cub18CUB_300001_SM_10006detail10radix_sort29DeviceRadixSortOnesweepKernelINS1_5radix10policy_hubIjNS0_8NullTypeEyE10Policy1000ELNS0_9SortOrderE0EjS6_yiiNS1_21identity_decomposer_tEEEvPT5_SC_PT3_PKSD_PT1_PKSH_PT2_PKSL_T4_iiT6__param_9];
	ld.shared.u32 	%r1354, [%r121];
	shr.u32 	%r1355, %r1354, %r1615;
	and.b32  	%r1356, %r1355, %r82;
	shl.b32 	%r1357, %r1356, 3;
	add.s32 	%r1359, %r1306, 29184;
	add.s32 	%r1360, %r1359, %r1357;
	ld.shared.u64 	%rd79, [%r1360];
	add.s64 	%rd80, %rd79, %rd6;
	shl.b64 	%rd81, %rd80, 2;
	add.s64 	%rd82, %rd5, %rd81;
	st.global.u32 	[%rd82], %r1354;
	bar.warp.sync 	-1;
	ld.shared.u32 	%r1361, [%r121+1536];
	shr.u32 	%r1362, %r1361, %r1615;
	and.b32  	%r1363, %r1362, %r82;
	shl.b32 	%r1364, %r1363, 3;
	add.s32 	%r1365, %r1359, %r1364;
	ld.shared.u64 	%rd83, [%r1365];
	add.s64 	%rd84, %rd83, %rd6;
	shl.b64 	%rd85, %rd84, 2;
	add.s64 	%rd86, %rd5, %rd85;
	st.global.u32 	[%rd86+1536], %r1361;
	bar.warp.sync 	-1;
	ld.shared.u32 	%r1366, [%r121+3072];
	shr.u32 	%r1367, %r1366, %r1615;
	and.b32  	%r1368, %r1367, %r82;
	shl.b32 	%r1369, %r1368, 3;
	add.s32 	%r1370, %r1359, %r1369;
	ld.shared.u64 	%rd87, [%r1370];
	add.s64 	%rd88, %rd87, %rd6;
	shl.b64 	%rd89, %rd88, 2;
	add.s64 	%rd90, %rd5, %rd89;
	st.global.u32 	[%rd90+3072], %r1366;
	bar.warp.sync 	-1;
	ld.shared.u32 	%r1371, [%r121+4608];
	shr.u32 	%r1372, %r1371, %r1615;
	and.b32  	%r1373, %r1372, %r82;
	shl.b32 	%r1374, %r1373, 3;
	add.s32 	%r1375, %r1359, %r1374;
	ld.shared.u64 	%rd91, [%r1375];
	add.s64 	%rd92, %rd91, %rd6;
	shl.b64 	%rd93, %rd92, 2;
	add.s64 	%rd94, %rd5, %rd93;
	st.global.u32 	[%rd94+4608], %r1371;
	bar.warp.sync 	-1;
	ld.shared.u32 	%r1376, [%r121+6144];
	shr.u32 	%r1377, %r1376, %r1615;
	and.b32  	%r1378, %r1377, %r82;
	shl.b32 	%r1379, %r1378, 3;
	add.s32 	%r1380, %r1359, %r1379;
	ld.shared.u64 	%rd95, [%r1380];
	add.s64 	%rd96, %rd95, %rd6;
	shl.b64 	%rd97, %rd96, 2;
	add.s64 	%rd98, %rd5, %rd97;
	st.global.u32 	[%rd98+6144], %r1376;
	bar.warp.sync 	-1;
	ld.shared.u32 	%r1381, [%r121+7680];
	shr.u32 	%r1382, %r1381, %r1615;
	and.b32  	%r1383, %r1382, %r82;
	shl.b32 	%r1384, %r1383, 3;
	add.s32 	%r1385, %r1359, %r1384;
	ld.shared.u64 	%rd99, [%r1385];
	add.s64 	%rd100, %rd99, %rd6;
	shl.b64 	%rd101, %rd100, 2;
	add.s64 	%rd102, %rd5, %rd101;
	st.global.u32 	[%rd102+7680], %r1381;
	bar.warp.sync 	-1;
	ld.shared.u32 	%r1386, [%r121+9216];
	shr.u32 	%r1387, %r1386, %r1615;
	and.b32  	%r1388, %r1387, %r82;
	shl.b32 	%r1389, %r1388, 3;
	add.s32 	%r1390, %r1359, %r1389;
	ld.shared.u64 	%rd103, [%r1390];
	add.s64 	%rd104, %rd103, %rd6;
	shl.b64 	%rd105, %rd104, 2;
	add.s64 	%rd106, %rd5, %rd105;
	st.global.u32 	[%rd106+9216], %r1386;
	bar.warp.sync 	-1;
	ld.shared.u32 	%r1391, [%r121+10752];
	shr.u32 	%r1392, %r1391, %r1615;
	and.b32  	%r1393, %r1392, %r82;
	shl.b32 	%r1394, %r1393, 3;
	add.s32 	%r1395, %r1359, %r1394;
	ld.shared.u64 	%rd107, [%r1395];
	add.s64 	%rd108, %rd107, %rd6;
	shl.b64 	%rd109, %rd108, 2;
	add.s64 	%rd110, %rd5, %rd109;
	st.global.u32 	[%rd110+10752], %r1391;
	bar.warp.sync 	-1;
	ld.shared.u32 	%r1396, [%r121+12288];
	shr.u32 	%r1397, %r1396, %r1615;
	and.b32  	%r1398, %r1397, %r82;
	shl.b32 	%r1399, %r1398, 3;
	add.s32 	%r1400, %r1359, %r1399;
	ld.shared.u64 	%rd111, [%r1400];
	add.s64 	%rd112, %rd111, %rd6;
	shl.b64 	%rd113, %rd112, 2;
	add.s64 	%rd114, %rd5, %rd113;
	st.global.u32 	[%rd114+12288], %r1396;
	bar.warp.sync 	-1;
	ld.shared.u32 	%r1401, [%r121+13824];
	shr.u32 	%r1402, %r1401, %r1615;
	and.b32  	%r1403, %r1402, %r82;
	shl.b32 	%r1404, %r1403, 3;
	add.s32 	%r1405, %r1359, %r1404;
	ld.shared.u64 	%rd115, [%r1405];
	add.s64 	%rd116, %rd115, %rd6;
	shl.b64 	%rd117, %rd116, 2;
	add.s64 	%rd118, %rd5, %rd117;
	st.global.u32 	[%rd118+13824], %r1401;
	bar.warp.sync 	-1;
	ld.shared.u32 	%r1406, [%r121+15360];
	shr.u32 	%r1407, %r1406, %r1615;
	and.b32  	%r1408, %r1407, %r82;
	shl.b32 	%r1409, %r1408, 3;
	add.s32 	%r1410, %r1359, %r1409;
	ld.shared.u64 	%rd119, [%r1410];
	add.s64 	%rd120, %rd119, %rd6;
	shl.b64 	%rd121, %rd120, 2;
	add.s64 	%rd122, %rd5, %rd121;
	st.global.u32 	[%rd122+15360], %r1406;
	bar.warp.sync 	-1;
	ld.shared.u32 	%r1411, [%r121+16896];
	shr.u32 	%r1412, %r1411, %r1615;
	and.b32  	%r1413, %r1412, %r82;
	shl.b32 	%r1414, %r1413, 3;
	add.s32 	%r1415, %r1359, %r1414;
	ld.shared.u64 	%rd123, [%r1415];
	add.s64 	%rd124, %rd123, %rd6;
	shl.b64 	%rd125, %rd124, 2;
	add.s64 	%rd126, %rd5, %rd125;
	st.global.u32 	[%rd126+16896], %r1411;
	bar.warp.sync 	-1;
	ld.shared.u32 	%r1416, [%r121+18432];
	shr.u32 	%r1417, %r1416, %r1615;
	and.b32  	%r1418, %r1417, %r82;
	shl.b32 	%r1419, %r1418, 3;
	add.s32 	%r1420, %r1359, %r1419;
	ld.shared.u64 	%rd127, [%r1420];
	add.s64 	%rd128, %rd127, %rd6;
	shl.b64 	%rd129, %rd128, 2;
	add.s64 	%rd130, %rd5, %rd129;
	st.global.u32 	[%rd130+18432], %r1416;
	bar.warp.sync 	-1;
	ld.shared.u32 	%r1421, [%r121+19968];
	shr.u32 	%r1422, %r1421, %r1615;
	and.b32  	%r1423, %r1422, %r82;
	shl.b32 	%r1424, %r1423, 3;
	add.s32 	%r1425, %r1359, %r1424;
	ld.shared.u64 	%rd131, [%r1425];
	add.s64 	%rd132, %rd131, %rd6;
	shl.b64 	%rd133, %rd132, 2;
	add.s64 	%rd134, %rd5, %rd133;
	st.global.u32 	[%rd134+19968], %r1421;
	bar.warp.sync 	-1;
	ld.shared.u32 	%r1426, [%r121+21504];
	shr.u32 	%r1427, %r1426, %r1615;
	and.b32  	%r1428, %r1427, %r82;
	shl.b32 	%r1429, %r1428, 3;
	add.s32 	%r1430, %r1359, %r1429;
	ld.shared.u64 	%rd135, [%r1430];
	add.s64 	%rd136, %rd135, %rd6;
	shl.b64 	%rd137, %rd136, 2;
	add.s64 	%rd138, %rd5, %rd137;
	st.global.u32 	[%rd138+21504], %r1426;
	bar.warp.sync 	-1;
	ld.shared.u32 	%r1431, [%r121+23040];
	shr.u32 	%r1432, %r1431, %r1615;
	and.b32  	%r1433, %r1432, %r82;
	shl.b32 	%r1434, %r1433, 3;
	add.s32 	%r1435, %r1359, %r1434;
	ld.shared.u64 	%rd139, [%r1435];
	add.s64 	%rd140, %rd139, %rd6;
	shl.b64 	%rd141, %rd140, 2;
	add.s64 	%rd142, %rd5, %rd141;
	st.global.u32 	[%rd142+23040], %r1431;
	bar.warp.sync 	-1;
	ld.shared.u32 	%r1436, [%r121+24576];
	shr.u32 	%r1437, %r1436, %r1615;
	and.b32  	%r1438, %r1437, %r82;
	shl.b32 	%r1439, %r1438, 3;
	add.s32 	%r1440, %r1359, %r1439;
	ld.shared.u64 	%rd143, [%r1440];
	add.s64 	%rd144, %rd143, %rd6;
	shl.b64 	%rd145, %rd144, 2;
	add.s64 	%rd146, %rd5, %rd145;
	st.global.u32 	[%rd146+24576], %r1436;
	bar.warp.sync 	-1;
	ld.shared.u32 	%r1441, [%r121+26112];
	shr.u32 	%r1442, %r1441, %r1615;
	and.b32  	%r1443, %r1442, %r82;
	shl.b32 	%r1444, %r1443, 3;
	add.s32 	%r1445, %r1359, %r1444;
	ld.shared.u64 	%rd147, [%r1445];
	add.s64 	%rd148, %rd147, %rd6;
	shl.b64 	%rd149, %rd148, 2;
	add.s64 	%rd150, %rd5, %rd149;
	st.global.u32 	[%rd150+26112], %r1441;
	bar.warp.sync 	-1;
	ld.shared.u32 	%r1446, [%r121+27648];
	shr.u32 	%r1447, %r1446, %r1615;
	and.b32  	%r1448, %r1447, %r82;
	shl.b32 	%r1449, %r1448, 3;
	add.s32 	%r1450, %r1359, %r1449;
	ld.shared.u64 	%rd151, [%r1450];
	add.s64 	%rd152, %rd151, %rd6;
	shl.b64 	%rd153, %rd152, 2;
	add.s64 	%rd154, %rd5, %rd153;
	st.global.u32 	[%rd154+27648], %r1446;
	bar.warp.sync 	-1;
	bra.uni 	$L__BB8_204;
$L__BB8_165:
	ld.param.u32 	%r1589, [_ZN3cub18CUB_300001_SM_10006detail10radix_sort29DeviceRadixSortOnesweepKernelINS1_5radix10policy_hubIjNS0_8NullTypeEyE10Policy1000ELNS0_9SortOrderE0EjS6_yiiNS1_21identity_decomposer_tEEEvPT5_SC_PT3_PKSD_PT1_PKSH_PT2_PKSL_T4_iiT6__param_8];
	mad.lo.s32 	%r243, %r4, -7296, %r1589;
	setp.ge.s32 	%p124, %r1, %r243;
	@%p124 bra 	$L__BB8_167;
	ld.param.u32 	%r1616, [_ZN3cub18CUB_300001_SM_10006detail10radix_sort29DeviceRadixSortOnesweepKernelINS1_5radix10policy_hubIjNS0_8NullTypeEyE10Policy1000ELNS0_9SortOrderE0EjS6_yiiNS1_21identity_decomposer_tEEEvPT5_SC_PT3_PKSD_PT1_PKSH_PT2_PKSL_T4_iiT6__param_9];
	ld.shared.u32 	%r1451, [%r121];
	shr.u32 	%r1452, %r1451, %r1616;
	and.b32  	%r1453, %r1452, %r82;
	shl.b32 	%r1454, %r1453, 3;
	add.s32 	%r1456, %r1306, %r1454;
	ld.shared.u64 	%rd155, [%r1456+29184];
	add.s64 	%rd156, %rd155, %rd6;
	shl.b64 	%rd157, %rd156, 2;
	add.s64 	%rd158, %rd5, %rd157;
	st.global.u32 	[%rd158], %r1451;
$L__BB8_167:
	bar.warp.sync 	-1;
	add.s32 	%r1457, %r1, 384;
	setp.ge.s32 	%p125, %r1457, %r243;
	@%p125 bra 	$L__BB8_169;
	ld.param.u32 	%r1617, [_ZN3cub18CUB_300001_SM_10006detail10radix_sort29DeviceRadixSortOnesweepKernelINS1_5radix10policy_hubIjNS0_8NullTypeEyE10Policy1000ELNS0_9SortOrderE0EjS6_yiiNS1_21identity_decomposer_tEEEvPT5_SC_PT3_PKSD_PT1_PKSH_PT2_PKSL_T4_iiT6__param_9];
	ld.shared.u32 	%r1458, [%r121+1536];
	shr.u32 	%r1459, %r1458, %r1617;
	and.b32  	%r1460, %r1459, %r82;
	shl.b32 	%r1461, %r1460, 3;
	add.s32 	%r1463, %r1306, %r1461;
	ld.shared.u64 	%rd159, [%r1463+29184];
	add.s64 	%rd160, %rd159, %rd6;
	shl.b64 	%rd161, %rd160, 2;
	add.s64 	%rd162, %rd5, %rd161;
	st.global.u32 	[%rd162+1536], %r1458;
$L__BB8_169:
	bar.warp.sync 	-1;
	add.s32 	%r1464, %r1, 768;
	setp.ge.s32 	%p126, %r1464, %r243;
	@%p126 bra 	$L__BB8_171;
	ld.param.u32 	%r1618, [_ZN3cub18CUB_300001_SM_10006detail10radix_sort29DeviceRadixSortOnesweepKernelINS1_5radix10policy_hubIjNS0_8NullTypeEyE10Policy1000ELNS0_9SortOrderE0EjS6_yiiNS1_21identity_decomposer_tEEEvPT5_SC_PT3_PKSD_PT1_PKSH_PT2_PKSL_T4_iiT6__param_9];
	ld.shared.u32 	%r1465, [%r121+3072];
	shr.u32 	%r1466, %r1465, %r1618;
	and.b32  	%r1467, %r1466, %r82;
	shl.b32 	%r1468, %r1467, 3;
	add.s32 	%r1470, %r1306, %r1468;
	ld.shared.u64 	%rd163, [%r1470+29184];
	add.s64 	%rd164, %rd163, %rd6;
	shl.b64 	%rd165, %rd164, 2;
	add.s64 	%rd166, %rd5, %rd165;
	st.global.u32 	[%rd166+3072], %r1465;
$L__BB8_171:
	bar.warp.sync 	-1;
	add.s32 	%r1471, %r1, 1152;
	setp.ge.s32 	%p127, %r1471, %r243;
	@%p127 bra 	$L__BB8_173;
	ld.param.u32 	%r1619, [_ZN3cub18CUB_300001_SM_10006detail10radix_sort29DeviceRadixSortOnesweepKernelINS1_5radix10policy_hubIjNS0_8NullTypeEyE10Policy1000ELNS0_9SortOrderE0EjS6_yiiNS1_21identity_decomposer_tEEEvPT5_SC_PT3_PKSD_PT1_PKSH_PT2_PKSL_T4_iiT6__param_9];
	ld.shared.u32 	%r1472, [%r121+4608];
	shr.u32 	%r1473, %r1472, %r1619;
	and.b32  	%r1474, %r1473, %r82;
	shl.b32 	%r1475, %r1474, 3;
	add.s32 	%r1477, %r1306, %r1475;
	ld.shared.u64 	%rd167, [%r1477+29184];
	add.s64 	%rd168, %rd167, %rd6;
	shl.b64 	%rd169, %rd168, 2;
	add.s64 	%rd170, %rd5, %rd169;
	st.global.u32 	[%rd170+4608], %r1472;
$L__BB8_173:
	bar.warp.sync 	-1;
	add.s32 	%r1478, %r1, 1536;
	setp.ge.s32 	%p128, %r1478, %r243;
	@%p128 bra 	$L__BB8_175;
	ld.param.u32 	%r1620, [_ZN3cub18CUB_300001_SM_10006detail10radix_sort29DeviceRadixSortOnesweepKernelINS1_5radix10policy_hubIjNS0_8NullTypeEyE10Policy1000ELNS0_9SortOrderE0EjS6_yiiNS1_21identity_decomposer_tEEEvPT5_SC_PT3_PKSD_PT1_PKSH_PT2_PKSL_T4_iiT6__param_9];
	ld.shared.u32 	%r1479, [%r121+6144];
	shr.u32 	%r1480, %r1479, %r1620;
	and.b32  	%r1481, %r1480, %r82;
	shl.b32 	%r1482, %r1481, 3;
	add.s32 	%r1484, %r1306, %r1482;
	ld.shared.u64 	%rd171, [%r1484+29184];
	add.s64 	%rd172, %rd171, %rd6;
	shl.b64 	%rd173, %rd172, 2;
	add.s64 	%rd174, %rd5, %rd173;
	st.global.u32 	[%rd174+6144], %r1479;
$L__BB8_175:
	bar.warp.sync 	-1;
	add.s32 	%r1485, %r1, 1920;
	setp.ge.s32 	%p129, %r1485, %r243;
	@%p129 bra 	$L__BB8_177;
	ld.param.u32 	%r1621, [_ZN3cub18CUB_300001_SM_10006detail10radix_sort29DeviceRadixSortOnesweepKernelINS1_5radix10policy_hubIjNS0_8NullTypeEyE10Policy1000ELNS0_9SortOrderE0EjS6_yiiNS1_21identity_decomposer_tEEEvPT5_SC_PT3_PKSD_PT1_PKSH_PT2_PKSL_T4_iiT6__param_9];
	ld.shared.u32 	%r1486, [%r121+7680];
	shr.u32 	%r1487, %r1486, %r1621;
	and.b32  	%r1488, %r1487, %r82;
	shl.b32 	%r1489, %r1488, 3;
	add.s32 	%r1491, %r1306, %r1489;
	ld.shared.u64 	%rd175, [%r1491+29184];
	add.s64 	%rd176, %rd175, %rd6;
	shl.b64 	%rd177, %rd176, 2;
	add.s64 	%rd178, %rd5, %rd177;
	st.global.u32 	[%rd178+7680], %r1486;
$L__BB8_177:
	bar.warp.sync 	-1;
	add.s32 	%r1492, %r1, 2304;
	setp.ge.s32 	%p130, %r1492, %r243;
	@%p130 bra 	$L__BB8_179;
	ld.param.u32 	%r1622, [_ZN3cub18CUB_300001_SM_10006detail10radix_sort29DeviceRadixSortOnesweepKernelINS1_5radix10policy_hubIjNS0_8NullTypeEyE10Policy1000ELNS0_9SortOrderE0EjS6_yiiNS1_21identity_decomposer_tEEEvPT5_SC_PT3_PKSD_PT1_PKSH_PT2_PKSL_T4_iiT6__param_9];
	ld.shared.u32 	%r1493, [%r121+9216];
	shr.u32 	%r1494, %r1493, %r1622;
	and.b32  	%r1495, %r1494, %r82;
	shl.b32 	%r1496, %r1495, 3;
	add.s32 	%r1498, %r1306, %r1496;
	ld.shared.u64 	%rd179, [%r1498+29184];
	add.s64 	%rd180, %rd179, %rd6;
	shl.b64 	%rd181, %rd180, 2;
	add.s64 	%rd182, %rd5, %rd181;
	st.global.u32 	[%rd182+9216], %r1493;
$L__BB8_179:
	bar.warp.sync 	-1;
	add.s32 	%r1499, %r1, 2688;
	setp.ge.s32 	%p131, %r1499, %r243;
	@%p131 bra 	$L__BB8_181;
	ld.param.u32 	%r1623, [_ZN3cub18CUB_300001_SM_10006detail10radix_sort29DeviceRadixSortOnesweepKernelINS1_5radix10policy_hubIjNS0_8NullTypeEyE10Policy1000ELNS0_9SortOrderE0EjS6_yiiNS1_21identity_decomposer_tEEEvPT5_SC_PT3_PKSD_PT1_PKSH_PT2_PKSL_T4_iiT6__param_9];
	ld.shared.u32 	%r1500, [%r121+10752];
	shr.u32 	%r1501, %r1500, %r1623;
	and.b32  	%r1502, %r1501, %r82;
	shl.b32 	%r1503, %r1502, 3;
	add.s32 	%r1505, %r1306, %r1503;
	ld.shared.u64 	%rd183, [%r1505+29184];
	add.s64 	%rd184, %rd183, %rd6;
	shl.b64 	%rd185, %rd184, 2;
	add.s64 	%rd186, %rd5, %rd185;
	st.global.u32 	[%rd186+10752], %r1500;
$L__BB8_181:
	bar.warp.sync 	-1;
	or.b32  	%r1506, %r1, 3072;
	setp.ge.s32 	%p132, %r1506, %r243;
	@%p132 bra 	$L__BB8_183;
	ld.param.u32 	%r1624, [_ZN3cub18CUB_300001_SM_10006detail10radix_sort29DeviceRadixSortOnesweepKernelINS1_5radix10policy_hubIjNS0_8NullTypeEyE10Policy1000ELNS0_9SortOrderE0EjS6_yiiNS1_21identity_decomposer_tEEEvPT5_SC_PT3_PKSD_PT1_PKSH_PT2_PKSL_T4_iiT6__param_9];
	ld.shared.u32 	%r1507, [%r121+12288];
	shr.u32 	%r1508, %r1507, %r1624;
	and.b32  	%r1509, %r1508, %r82;
	shl.b32 	%r1510, %r1509, 3;
	add.s32 	%r1512, %r1306, %r1510;
	ld.shared.u64 	%rd187, [%r1512+29184];
	add.s64 	%rd188, %rd187, %rd6;
	shl.b64 	%rd189, %rd188, 2;
	add.s64 	%rd190, %rd5, %rd189;
	st.global.u32 	[%rd190+12288], %r1507;
$L__BB8_183:
	bar.warp.sync 	-1;
	add.s32 	%r1513, %r1, 3456;
	setp.ge.s32 	%p133, %r1513, %r243;
	@%p133 bra 	$L__BB8_185;
	ld.param.u32 	%r1625, [_ZN3cub18CUB_300001_SM_10006detail10radix_sort29DeviceRadixSortOnesweepKernelINS1_5radix10policy_hubIjNS0_8NullTypeEyE10Policy1000ELNS0_9SortOrderE0EjS6_yiiNS1_21identity_decomposer_tEEEvPT5_SC_PT3_PKSD_PT1_PKSH_PT2_PKSL_T4_iiT6__param_9];
	ld.shared.u32 	%r1514, [%r121+13824];
	shr.u32 	%r1515, %r1514, %r1625;
	and.b32  	%r1516, %r1515, %r82;
	shl.b32 	%r1517, %r1516, 3;
	add.s32 	%r1519, %r1306, %r1517;
	ld.shared.u64 	%rd191, [%r1519+29184];
	add.s64 	%rd192, %rd191, %rd6;
	shl.b64 	%rd193, %rd192, 2;
	add.s64 	%rd194, %rd5, %rd193;
	st.global.u32 	[%rd194+13824], %r1514;
$L__BB8_185:
	bar.warp.sync 	-1;
	add.s32 	%r1520, %r1, 3840;
	setp.ge.s32 	%p134, %r1520, %r243;
	@%p134 bra 	$L__BB8_187;
	ld.param.u32 	%r1626, [_ZN3cub18CUB_300001_SM_10006detail10radix_sort29DeviceRadixSortOnesweepKernelINS1_5radix10policy_hubIjNS0_8NullTypeEyE10Policy1000ELNS0_9SortOrderE0EjS6_yiiNS1_21identity_decomposer_tEEEvPT5_SC_PT3_PKSD_PT1_PKSH_PT2_PKSL_T4_iiT6__param_9];
	ld.shared.u32 	%r1521, [%r121+15360];
	shr.u32 	%r1522, %r1521, %r1626;
	and.b32  	%r1523, %r1522, %r82;
	shl.b32 	%r1524, %r1523, 3;
	add.s32 	%r1526, %r1306, %r1524;
	ld.shared.u64 	%rd195, [%r1526+29184];
	add.s64 	%rd196, %rd195, %rd6;
	shl.b64 	%rd197, %rd196, 2;
	add.s64 	%rd198, %rd5, %rd197;
	st.global.u32 	[%rd198+15360], %r1521;
$L__BB8_187:
	bar.warp.sync 	-1;
	add.s32 	%r1527, %r1, 4224;
	setp.ge.s32 	%p135, %r1527, %r243;
	@%p135 bra 	$L__BB8_189;
	ld.param.u32 	%r1627, [_ZN3cub18CUB_300001_SM_10006detail10radix_sort29DeviceRadixSortOnesweepKernelINS1_5radix10policy_hubIjNS0_8NullTypeEyE10Policy1000ELNS0_9SortOrderE0EjS6_yiiNS1_21identity_decomposer_tEEEvPT5_SC_PT3_PKSD_PT1_PKSH_PT2_PKSL_T4_iiT6__param_9];
	ld.shared.u32 	%r1528, [%r121+16896];
	shr.u32 	%r1529, %r1528, %r1627;
	and.b32  	%r1530, %r1529, %r82;
	shl.b32 	%r1531, %r1530, 3;
	add.s32 	%r1533, %r1306, %r1531;
	ld.shared.u64 	%rd199, [%r1533+29184];
	add.s64 	%rd200, %rd199, %rd6;
	shl.b64 	%rd201, %rd200, 2;
	add.s64 	%rd202, %rd5, %rd201;
	st.global.u32 	[%rd202+16896], %r1528;
$L__BB8_189:
	bar.warp.sync 	-1;
	add.s32 	%r1534, %r1, 4608;
	setp.ge.s32 	%p136, %r1534, %r243;
	@%p136 bra 	$L__BB8_191;
	ld.param.u32 	%r1628, [_ZN3cub18CUB_300001_SM_10006detail10radix_sort29DeviceRadixSortOnesweepKernelINS1_5radix10policy_hubIjNS0_8NullTypeEyE10Policy1000ELNS0_9SortOrderE0EjS6_yiiNS1_21identity_decomposer_tEEEvPT5_SC_PT3_PKSD_PT1_PKSH_PT2_PKSL_T4_iiT6__param_9];
	ld.shared.u32 	%r1535, [%r121+18432];
	shr.u32 	%r1536, %r1535, %r1628;
	and.b32  	%r1537, %r1536, %r82;
	shl.b32 	%r1538, %r1537, 3;
	add.s32 	%r1540, %r1306, %r1538;
	ld.shared.u64 	%rd203, [%r1540+29184];
	add.s64 	%rd204, %rd203, %rd6;
	shl.b64 	%rd205, %rd204, 2;
	add.s64 	%rd206, %rd5, %rd205;
	st.global.u32 	[%rd206+18432], %r1535;
$L__BB8_191:
	bar.warp.sync 	-1;
	add.s32 	%r1541, %r1, 4992;
	setp.ge.s32 	%p137, %r1541, %r243;
	@%p137 bra 	$L__BB8_193;
	ld.param.u32 	%r1629, [_ZN3cub18CUB_300001_SM_10006detail10radix_sort29DeviceRadixSortOnesweepKernelINS1_5radix10policy_hubIjNS0_8NullTypeEyE10Policy1000ELNS0_9SortOrderE0EjS6_yiiNS1_21identity_decomposer_tEEEvPT5_SC_PT3_PKSD_PT1_PKSH_PT2_PKSL_T4_iiT6__param_9];
	ld.shared.u32 	%r1542, [%r121+19968];
	shr.u32 	%r1543, %r1542, %r1629;
	and.b32  	%r1544, %r1543, %r82;
	shl.b32 	%r1545, %r1544, 3;
	add.s32 	%r1547, %r1306, %r1545;
	ld.shared.u64 	%rd207, [%r1547+29184];
	add.s64 	%rd208, %rd207, %rd6;
	shl.b64 	%rd209, %rd208, 2;
	add.s64 	%rd210, %rd5, %rd209;
	st.global.u32 	[%rd210+19968], %r1542;
$L__BB8_193:
	bar.warp.sync 	-1;
	add.s32 	%r1548, %r1, 5376;
	setp.ge.s32 	%p138, %r1548, %r243;
	@%p138 bra 	$L__BB8_195;
	ld.param.u32 	%r1630, [_ZN3cub18CUB_300001_SM_10006detail10radix_sort29DeviceRadixSortOnesweepKernelINS1_5radix10policy_hubIjNS0_8NullTypeEyE10Policy1000ELNS0_9SortOrderE0EjS6_yiiNS1_21identity_decomposer_tEEEvPT5_SC_PT3_PKSD_PT1_PKSH_PT2_PKSL_T4_iiT6__param_9];
	ld.shared.u32 	%r1549, [%r121+21504];
	shr.u32 	%r1550, %r1549, %r1630;
	and.b32  	%r1551, %r1550, %r82;
	shl.b32 	%r1552, %r1551, 3;
	add.s32 	%r1554, %r1306, %r1552;
	ld.shared.u64 	%rd211, [%r1554+29184];
	add.s64 	%rd212, %rd211, %rd6;
	shl.b64 	%rd213, %rd212, 2;
	add.s64 	%rd214, %rd5, %rd213;
	st.global.u32 	[%rd214+21504], %r1549;
$L__BB8_195:
	bar.warp.sync 	-1;
	add.s32 	%r1555, %r1, 5760;
	setp.ge.s32 	%p139, %r1555, %r243;
	@%p139 bra 	$L__BB8_197;
	ld.param.u32 	%r1631, [_ZN3cub18CUB_300001_SM_10006detail10radix_sort29DeviceRadixSortOnesweepKernelINS1_5radix10policy_hubIjNS0_8NullTypeEyE10Policy1000ELNS0_9SortOrderE0EjS6_yiiNS1_21identity_decomposer_tEEEvPT5_SC_PT3_PKSD_PT1_PKSH_PT2_PKSL_T4_iiT6__param_9];
	ld.shared.u32 	%r1556, [%r121+23040];
	shr.u32 	%r1557, %r1556, %r1631;
	and.b32  	%r1558, %r1557, %r82;
	shl.b32 	%r1559, %r1558, 3;
	add.s32 	%r1561, %r1306, %r1559;
	ld.shared.u64 	%rd215, [%r1561+29184];
	add.s64 	%rd216, %rd215, %rd6;
	shl.b64 	%rd217, %rd216, 2;
	add.s64 	%rd218, %rd5, %rd217;
	st.global.u32 	[%rd218+23040], %r1556;
$L__BB8_197:
	bar.warp.sync 	-1;
	or.b32  	%r1562, %r1, 6144;
	setp.ge.s32 	%p140, %r1562, %r243;
	@%p140 bra 	$L__BB8_199;
	ld.param.u32 	%r1632, [_ZN3cub18CUB_300001_SM_10006detail10radix_sort29DeviceRadixSortOnesweepKernelINS1_5radix10policy_hubIjNS0_8NullTypeEyE10Policy1000ELNS0_9SortOrderE0EjS6_yiiNS1_21identity_decomposer_tEEEvPT5_SC_PT3_PKSD_PT1_PKSH_PT2_PKSL_T4_iiT6__param_9];
	ld.shared.u32 	%r1563, [%r121+24576];
	shr.u32 	%r1564, %r1563, %r1632;
	and.b32  	%r1565, %r1564, %r82;
	shl.b32 	%r1566, %r1565, 3;
	add.s32 	%r1568, %r1306, %r1566;
	ld.shared.u64 	%rd219, [%r1568+29184];
	add.s64 	%rd220, %rd219, %rd6;
	shl.b64 	%rd221, %rd220, 2;
	add.s64 	%rd222, %rd5, %rd221;
	st.global.u32 	[%rd222+24576], %r1563;
$L__BB8_199:
	bar.warp.sync 	-1;
	add.s32 	%r1569, %r1, 6528;
	setp.ge.s32 	%p141, %r1569, %r243;
	@%p141 bra 	$L__BB8_201;
	ld.param.u32 	%r1633, [_ZN3cub18CUB_300001_SM_10006detail10radix_sort29DeviceRadixSortOnesweepKernelINS1_5radix10policy_hubIjNS0_8NullTypeEyE10Policy1000ELNS0_9SortOrderE0EjS6_yiiNS1_21identity_decomposer_tEEEvPT5_SC_PT3_PKSD_PT1_PKSH_PT2_PKSL_T4_iiT6__param_9];
	ld.shared.u32 	%r1570, [%r121+26112];
	shr.u32 	%r1571, %r1570, %r1633;
	and.b32  	%r1572, %r1571, %r82;
	shl.b32 	%r1573, %r1572, 3;
	add.s32 	%r1575, %r1306, %r1573;
	ld.shared.u64 	%rd223, [%r1575+29184];
	add.s64 	%rd224, %rd223, %rd6;
	shl.b64 	%rd225, %rd224, 2;
	add.s64 	%rd226, %rd5, %rd225;
	st.global.u32 	[%rd226+26112], %r1570;
$L__BB8_201:
	ld.param.u32 	%r1634, [_ZN3cub18CUB_300001_SM_10006detail10radix_sort29DeviceRadixSortOnesweepKernelINS1_5radix10policy_hubIjNS0_8NullTypeEyE10Policy1000ELNS0_9SortOrderE0EjS6_yiiNS1_21identity_decomposer_tEEEvPT5_SC_PT3_PKSD_PT1_PKSH_PT2_PKSL_T4_iiT6__param_9];
	bar.warp.sync 	-1;
	add.s32 	%r1576, %r1, 6912;
	ld.shared.u32 	%r244, [%r121+27648];
	shr.u32 	%r1577, %r244, %r1634;
	and.b32  	%r1578, %r1577, %r82;
	shl.b32 	%r1579, %r1578, 3;
	add.s32 	%r1581, %r1306, %r1579;
	ld.shared.u64 	%rd227, [%r1581+29184];
	add.s64 	%rd16, %rd227, %rd6;
	setp.ge.s32 	%p142, %r1576, %r243;
	@%p142 bra 	$L__BB8_203;
	shl.b64 	%rd228, %rd16, 2;
	add.s64 	%rd229, %rd5, %rd228;
	st.global.u32 	[%rd229+27648], %r244;
$L__BB8_203:
	bar.warp.sync 	-1;
$L__BB8_204:
	ret;

}


// ===== COMPILED SASS (sm_100) =====

	.target	sm_100

	.elftype	@"ET_EXEC"


//--------------------- .note.nv.tkinfo           --------------------------
	.section	.note.nv.tkinfo,"",@"SHT_NOTE"
	.sectionflags	@"SHF_NOTE_NV_TKINFO"
	.tkinfo
        /*0018*/ 	.word	0x00000002
        /*0030*/ 	.string	""
        /*0030*/ 	.string	"ptxas"
        /*0030*/ 	.string	"Cuda compilation tools, release 13.0, V13.0.88"
        /*0030*/ 	.string	"Build cuda_13.0.r13.0/compiler.36424714_0"
        /*0030*/ 	.string	"-arch sm_100 -m 64 "



//--------------------- .note.nv.cuinfo           --------------------------
	.section	.note.nv.cuinfo,"",@"SHT_NOTE"
	.sectionflags	@"SHF_NOTE_NV_CUINFO"
        /*0018*/ 	.short	0x0002
        /*001a*/ 	.short	0x0064
        /*001c*/ 	.short	0x0082
	.zero		2


//--------------------- .nv.info                  --------------------------
	.section	.nv.info,"",@"SHT_CUDA_INFO"
	.align	4


	//----- nvinfo : EIATTR_REGCOUNT
	.align		4
        /*0000*/ 	.byte	0x04, 0x2f
        /*0002*/ 	.short	(.L_46 - .L_45)
	.align		4
.L_45:
        /*0004*/ 	.word	index@(_Z17computeHistKernelPjiS_ii)
        /*0008*/ 	.word	0x0000000e


	//----- nvinfo : EIATTR_FRAME_SIZE
	.align		4
.L_46:
        /*000c*/ 	.byte	0x04, 0x11
        /*000e*/ 	.short	(.L_48 - .L_47)
	.align		4
.L_47:
        /*0010*/ 	.word	index@(_Z17computeHistKernelPjiS_ii)
        /*0014*/ 	.word	0x00000000


	//----- nvinfo : EIATTR_REGCOUNT
	.align		4
.L_48:
        /*0018*/ 	.byte	0x04, 0x2f
        /*001a*/ 	.short	(.L_50 - .L_49)
	.align		4
.L_49:
        /*001c*/ 	.word	index@(_Z13scanBlkKernelPjiS_S_)
        /*0020*/ 	.word	0x0000000e


	//----- nvinfo : EIATTR_FRAME_SIZE
	.align		4
.L_50:
        /*0024*/ 	.byte	0x04, 0x11
        /*0026*/ 	.short	(.L_52 - .L_51)
	.align		4
.L_51:
        /*0028*/ 	.word	index@(_Z13scanBlkKernelPjiS_S_)
        /*002c*/ 	.word	0x00000000


	//----- nvinfo : EIATTR_REGCOUNT
	.align		4
.L_52:
        /*0030*/ 	.byte	0x04, 0x2f
        /*0032*/ 	.short	(.L_54 - .L_53)
	.align		4
.L_53:
        /*0034*/ 	.word	index@(_Z10addBlkSumsPjiS_)
        /*0038*/ 	.word	0x0000000c


	//----- nvinfo : EIATTR_FRAME_SIZE
	.align		4
.L_54:
        /*003c*/ 	.byte	0x04, 0x11
        /*003e*/ 	.short	(.L_56 - .L_55)
	.align		4
.L_55:
        /*0040*/ 	.word	index@(_Z10addBlkSumsPjiS_)
        /*0044*/ 	.word	0x00000000


	//----- nvinfo : EIATTR_REGCOUNT
	.align		4
.L_56:
        /*0048*/ 	.byte	0x04, 0x2f
        /*004a*/ 	.short	(.L_58 - .L_57)
	.align		4
.L_57:
        /*004c*/ 	.word	index@(_Z7scatterPjiPKjS_iii)
        /*0050*/ 	.word	0x00000020


	//----- nvinfo : EIATTR_FRAME_SIZE
	.align		4
.L_58:
        /*0054*/ 	.byte	0x04, 0x11
        /*0056*/ 	.short	(.L_60 - .L_59)
	.align		4
.L_59:
        /*0058*/ 	.word	index@(_Z7scatterPjiPKjS_iii)
        /*005c*/ 	.word	0x00000000


	//----- nvinfo : EIATTR_REGCOUNT
	.align		4
.L_60:
        /*0060*/ 	.byte	0x04, 0x2f
        /*0062*/ 	.short	(.L_62 - .L_61)
	.align		4
.L_61:
        /*0064*/ 	.word	index@(_ZN3cub18CUB_300001_SM_10006detail11EmptyKernelIvEEvv)
        /*0068*/ 	.word	0x00000004


	//----- nvinfo : EIATTR_FRAME_SIZE
	.align		4
.L_62:
        /*006c*/ 	.byte	0x04, 0x11
        /*006e*/ 	.short	(.L_64 - .L_63)
	.align		4
.L_63:
        /*0070*/ 	.word	index@(_ZN3cub18CUB_300001_SM_10006detail11EmptyKernelIvEEvv)
        /*0074*/ 	.word	0x00000000


	//----- nvinfo : EIATTR_REGCOUNT
	.align		4
.L_64:
        /*0078*/ 	.byte	0x04, 0x2f
        /*007a*/ 	.short	(.L_66 - .L_65)
	.align		4
.L_65:
        /*007c*/ 	.word	index@(_ZN3cub18CUB_300001_SM_10006detail10radix_sort31DeviceRadixSortSingleTileKernelINS1_5radix10policy_hubIjNS0_8NullTypeEyE10Policy1000ELNS0_9SortOrderE0EjS6_yNS1_21identity_decomposer_tEEEvPKT1_PSB_PKT2_PSF_T3_iiT4_)
        /*0080*/ 	.word	0x0000007f


	//----- nvinfo : EIATTR_FRAME_SIZE
	.align		4
.L_66:
        /*0084*/ 	.byte	0x04, 0x11
        /*0086*/ 	.short	(.L_68 - .L_67)
	.align		4
.L_67:
        /*0088*/ 	.word	index@(_ZN3cub18CUB_300001_SM_10006detail10radix_sort31DeviceRadixSortSingleTileKernelINS1_5radix10policy_hubIjNS0_8NullTypeEyE10Policy1000ELNS0_9SortOrderE0EjS6_yNS1_21identity_decomposer_tEEEvPKT1_PSB_PKT2_PSF_T3_iiT4_)
        /*008c*/ 	.word	0x00000000


	//----- nvinfo : EIATTR_REGCOUNT
	.align		4
.L_68:
        /*0090*/ 	.byte	0x04, 0x2f
        /*0092*/ 	.short	(.L_70 - .L_69)
	.align		4
.L_69:
        /*0094*/ 	.word	index@(_ZN3cub18CUB_300001_SM_10006detail10radix_sort30DeviceRadixSortHistogramKernelINS1_5radix10policy_hubIjNS0_8NullTypeEyE10Policy1000ELNS0_9SortOrderE0EjyNS1_21identity_decomposer_tEEEvPT2_PKT1_SB_iiT3_)
        /*0098*/ 	.word	0x00000020


	//----- nvinfo : EIATTR_FRAME_SIZE
	.align		4
.L_70:
        /*009c*/ 	.byte	0x04, 0x11
        /*009e*/ 	.short	(.L_72 - .L_71)
	.align		4
.L_71:
        /*00a0*/ 	.word	index@(_ZN3cub18CUB_300001_SM_10006detail10radix_sort30DeviceRadixSortHistogramKernelINS1_5radix10policy_hubIjNS0_8NullTypeEyE10Policy1000ELNS0_9SortOrderE0EjyNS1_21identity_decomposer_tEEEvPT2_PKT1_SB_iiT3_)
        /*00a4*/ 	.word	0x00000000


	//----- nvinfo : EIATTR_REGCOUNT
	.align		4
.L_72:
        /*00a8*/ 	.byte	0x04, 0x2f
        /*00aa*/ 	.short	(.L_74 - .L_73)
	.align		4
.L_73:
        /*00ac*/ 	.word	index@(_ZN3cub18CUB_300001_SM_10006detail10radix_sort33DeviceRadixSortExclusiveSumKernelINS1_5radix10policy_hubIjNS0_8NullTypeEyE10Policy1000EyEEvPT0_)
        /*00b0*/ 	.word	0x00000020


	//----- nvinfo : EIATTR_FRAME_SIZE
	.align		4
.L_74:
        /*00b4*/ 	.byte	0x04, 0x11
        /*00b6*/ 	.short	(.L_76 - .L_75)
	.align		4
.L_75:
        /*00b8*/ 	.word	index@(_ZN3cub18CUB_300001_SM_10006detail10radix_sort33DeviceRadixSortExclusiveSumKernelINS1_5radix10policy_hubIjNS0_8NullTypeEyE10Policy1000EyEEvPT0_)
        /*00bc*/ 	.word	0x00000000


	//----- nvinfo : EIATTR_REGCOUNT
	.align		4
.L_76:
        /*00c0*/ 	.byte	0x04, 0x2f
        /*00c2*/ 	.short	(.L_78 - .L_77)
	.align		4
.L_77:
        /*00c4*/ 	.word	index@(_ZN3cub18CUB_300001_SM_10006detail10radix_sort29DeviceRadixSortOnesweepKernelINS1_5radix10policy_hubIjNS0_8NullTypeEyE10Policy1000ELNS0_9SortOrderE0EjS6_yiiNS1_21identity_decomposer_tEEEvPT5_SC_PT3_PKSD_PT1_PKSH_PT2_PKSL_T4_iiT6_)
        /*00c8*/ 	.word	0x00000050


	//----- nvinfo : EIATTR_FRAME_SIZE
	.align		4
.L_78:
        /*00cc*/ 	.byte	0x04, 0x11
        /*00ce*/ 	.short	(.L_80 - .L_79)
	.align		4
.L_79:
        /*00d0*/ 	.word	index@(_ZN3cub18CUB_300001_SM_10006detail10radix_sort29DeviceRadixSortOnesweepKernelINS1_5radix10policy_hubIjNS0_8NullTypeEyE10Policy1000ELNS0_9SortOrderE0EjS6_yiiNS1_21identity_decomposer_tEEEvPT5_SC_PT3_PKSD_PT1_PKSH_PT2_PKSL_T4_iiT6_)
        /*00d4*/ 	.word	0x00000010


	//----- nvinfo : EIATTR_MIN_STACK_SIZE
	.align		4
.L_80:
        /*00d8*/ 	.byte	0x04, 0x12
        /*00da*/ 	.short	(.L_82 - .L_81)
	.align		4
.L_81:
        /*00dc*/ 	.word	index@(_ZN3cub18CUB_300001_SM_10006detail10radix_sort29DeviceRadixSortOnesweepKernelINS1_5radix10policy_hubIjNS0_8NullTypeEyE10Policy1000ELNS0_9SortOrderE0EjS6_yiiNS1_21identity_decomposer_tEEEvPT5_SC_PT3_PKSD_PT1_PKSH_PT2_PKSL_T4_iiT6_)
        /*00e0*/ 	.word	0x00000010


	//----- nvinfo : EIATTR_MIN_STACK_SIZE
	.align		4
.L_82:
        /*00e4*/ 	.byte	0x04, 0x12
        /*00e6*/ 	.short	(.L_84 - .L_83)
	.align		4
.L_83:
        /*00e8*/ 	.word	index@(_ZN3cub18CUB_300001_SM_10006detail10radix_sort33DeviceRadixSortExclusiveSumKernelINS1_5radix10policy_hubIjNS0_8NullTypeEyE10Policy1000EyEEvPT0_)
        /*00ec*/ 	.word	0x00000000


	//----- nvinfo : EIATTR_MIN_STACK_SIZE
	.align		4
.L_84:
        /*00f0*/ 	.byte	0x04, 0x12
        /*00f2*/ 	.short	(.L_86 - .L_85)
	.align		4
.L_85:
        /*00f4*/ 	.word	index@(_ZN3cub18CUB_300001_SM_10006detail10radix_sort30DeviceRadixSortHistogramKernelINS1_5radix10policy_hubIjNS0_8NullTypeEyE10Policy1000ELNS0_9SortOrderE0EjyNS1_21identity_decomposer_tEEEvPT2_PKT1_SB_iiT3_)
        /*00f8*/ 	.word	0x00000000


	//----- nvinfo : EIATTR_MIN_STACK_SIZE
	.align		4
.L_86:
        /*00fc*/ 	.byte	0x04, 0x12
        /*00fe*/ 	.short	(.L_88 - .L_87)
	.align		4
.L_87:
        /*0100*/ 	.word	index@(_ZN3cub18CUB_300001_SM_10006detail10radix_sort31DeviceRadixSortSingleTileKernelINS1_5radix10policy_hubIjNS0_8NullTypeEyE10Policy1000ELNS0_9SortOrderE0EjS6_yNS1_21identity_decomposer_tEEEvPKT1_PSB_PKT2_PSF_T3_iiT4_)
        /*0104*/ 	.word	0x00000000


	//----- nvinfo : EIATTR_MIN_STACK_SIZE
	.align		4
.L_88:
        /*0108*/ 	.byte	0x04, 0x12
        /*010a*/ 	.short	(.L_90 - .L_89)
	.align		4
.L_89:
        /*010c*/ 	.word	index@(_ZN3cub18CUB_300001_SM_10006detail11EmptyKernelIvEEvv)
        /*0110*/ 	.word	0x00000000


	//----- nvinfo : EIATTR_MIN_STACK_SIZE
	.align		4
.L_90:
        /*0114*/ 	.byte	0x04, 0x12
        /*0116*/ 	.short	(.L_92 - .L_91)
	.align		4
.L_91:
        /*0118*/ 	.word	index@(_Z7scatterPjiPKjS_iii)
        /*011c*/ 	.word	0x00000000


	//----- nvinfo : EIATTR_MIN_STACK_SIZE
	.align		4
.L_92:
        /*0120*/ 	.byte	0x04, 0x12
        /*0122*/ 	.short	(.L_94 - .L_93)
	.align		4
.L_93:
        /*0124*/ 	.word	index@(_Z10addBlkSumsPjiS_)
        /*0128*/ 	.word	0x00000000


	//----- nvinfo : EIATTR_MIN_STACK_SIZE
	.align		4
.L_94:
        /*012c*/ 	.byte	0x04, 0x12
        /*012e*/ 	.short	(.L_96 - .L_95)
	.align		4
.L_95:
        /*0130*/ 	.word	index@(_Z13scanBlkKernelPjiS_S_)
        /*0134*/ 	.word	0x00000000


	//----- nvinfo : EIATTR_MIN_STACK_SIZE
	.align		4
.L_96:
        /*0138*/ 	.byte	0x04, 0x12
        /*013a*/ 	.short	(.L_98 - .L_97)
	.align		4
.L_97:
        /*013c*/ 	.word	index@(_Z17computeHistKernelPjiS_ii)
        /*0140*/ 	.word	0x00000000
.L_98:


//--------------------- .nv.compat                --------------------------
	.section	.nv.compat,"",@"SHT_CUDA_COMPAT_INFO"
	.align	4
        /*0000*/ 	.byte	0x02, 0x09, 0x00, 0x00, 0x02, 0x02, 0x01, 0x00, 0x02, 0x05, 0x05, 0x00, 0x03, 0x07, 0x01, 0x01
        /*0010*/ 	.byte	0x02, 0x03, 0x00, 0x00, 0x02, 0x06, 0x01, 0x00, 0x04, 0x0b, 0x08, 0x00, 0x09, 0x00, 0x00, 0x00
        /*0020*/ 	.byte	0x00, 0x00, 0x00, 0x00


//--------------------- .nv.info._ZN3cub18CUB_300001_SM_10006detail10radix_sort29DeviceRadixSortOnesweepKernelINS1_5radix10policy_hubIjNS0_8NullTypeEyE10Policy1000ELNS0_9SortOrderE0EjS6_yiiNS1_21identity_decomposer_tEEEvPT5_SC_PT3_PKSD_PT1_PKSH_PT2_PKSL_T4_iiT6_ --------------------------
	.section	.nv.info._ZN3cub18CUB_300001_SM_10006detail10radix_sort29DeviceRadixSortOnesweepKernelINS1_5radix10policy_hubIjNS0_8NullTypeEyE10Policy1000ELNS0_9SortOrderE0EjS6_yiiNS1_21identity_decomposer_tEEEvPT5_SC_PT3_PKSD_PT1_PKSH_PT2_PKSL_T4_iiT6_,"",@"SHT_CUDA_INFO"
	.sectionflags	@""
	.align	4


	//----- nvinfo : EIATTR_CUDA_API_VERSION
	.align		4
        /*0000*/ 	.byte	0x04, 0x37
        /*0002*/ 	.short	(.L_100 - .L_99)
.L_99:
        /*0004*/ 	.word	0x00000082


	//----- nvinfo : EIATTR_KPARAM_INFO
	.align		4
.L_100:
        /*0008*/ 	.byte	0x04, 0x17
        /*000a*/ 	.short	(.L_102 - .L_101)
.L_101:
        /*000c*/ 	.word	0x00000000
        /*0010*/ 	.short	0x000b
        /*0012*/ 	.short	0x004c
        /*0014*/ 	.byte	0x00, 0xf0, 0x05, 0x00


	//----- nvinfo : EIATTR_KPARAM_INFO
	.align		4
.L_102:
        /*0018*/ 	.byte	0x04, 0x17
        /*001a*/ 	.short	(.L_104 - .L_103)
.L_103:
        /*001c*/ 	.word	0x00000000
        /*0020*/ 	.short	0x000a
        /*0022*/ 	.short	0x0048
        /*0024*/ 	.byte	0x00, 0xf0, 0x11, 0x00


	//----- nvinfo : EIATTR_KPARAM_INFO
	.align		4
.L_104:
        /*0028*/ 	.byte	0x04, 0x17
        /*002a*/ 	.short	(.L_106 - .L_105)
.L_105:
        /*002c*/ 	.word	0x00000000
        /*0030*/ 	.short	0x0009
        /*0032*/ 	.short	0x0044
        /*0034*/ 	.byte	0x00, 0xf0, 0x11, 0x00


	//----- nvinfo : EIATTR_KPARAM_INFO
	.align		4
.L_106:
        /*0038*/ 	.byte	0x04, 0x17
        /*003a*/ 	.short	(.L_108 - .L_107)
.L_107:
        /*003c*/ 	.word	0x00000000
        /*0040*/ 	.short	0x0008
        /*0042*/ 	.short	0x0040
        /*0044*/ 	.byte	0x00, 0xf0, 0x11, 0x00


	//----- nvinfo : EIATTR_KPARAM_INFO
	.align		4
.L_108:
        /*0048*/ 	.byte	0x04, 0x17
        /*004a*/ 	.short	(.L_110 - .L_109)
.L_109:
        /*004c*/ 	.word	0x00000000
        /*0050*/ 	.short	0x0007
        /*0052*/ 	.short	0x0038
        /*0054*/ 	.byte	0x00, 0xf5, 0x21, 0x00


	//----- nvinfo : EIATTR_KPARAM_INFO
	.align		4
.L_110:
        /*0058*/ 	.byte	0x04, 0x17
        /*005a*/ 	.short	(.L_112 - .L_111)
.L_111:
        /*005c*/ 	.word	0x00000000
        /*0060*/ 	.short	0x0006
        /*0062*/ 	.short	0x0030
        /*0064*/ 	.byte	0x00, 0xf5, 0x21, 0x00


	//----- nvinfo : EIATTR_KPARAM_INFO
	.align		4
.L_112:
        /*0068*/ 	.byte	0x04, 0x17
        /*006a*/ 	.short	(.L_114 - .L_113)
.L_113:
        /*006c*/ 	.word	0x00000000
        /*0070*/ 	.short	0x0005
        /*0072*/ 	.short	0x0028
        /*0074*/ 	.byte	0x00, 0xf5, 0x21, 0x00


	//----- nvinfo : EIATTR_KPARAM_INFO
	.align		4
.L_114:
        /*0078*/ 	.byte	0x04, 0x17
        /*007a*/ 	.short	(.L_116 - .L_115)
.L_115:
        /*007c*/ 	.word	0x00000000
        /*0080*/ 	.short	0x0004
        /*0082*/ 	.short	0x0020
        /*0084*/ 	.byte	0x00, 0xf5, 0x21, 0x00


	//----- nvinfo : EIATTR_KPARAM_INFO
	.align		4
.L_116:
        /*0088*/ 	.byte	0x04, 0x17
        /*008a*/ 	.short	(.L_118 - .L_117)
.L_117:
        /*008c*/ 	.word	0x00000000
        /*0090*/ 	.short	0x0003
        /*0092*/ 	.short	0x0018
        /*0094*/ 	.byte	0x00, 0xf5, 0x21, 0x00


	//----- nvinfo : EIATTR_KPARAM_INFO
	.align		4
.L_118:
        /*0098*/ 	.byte	0x04, 0x17
        /*009a*/ 	.short	(.L_120 - .L_119)
.L_119:
        /*009c*/ 	.word	0x00000000
        /*00a0*/ 	.short	0x0002
        /*00a2*/ 	.short	0x0010
        /*00a4*/ 	.byte	0x00, 0xf5, 0x21, 0x00


	//----- nvinfo : EIATTR_KPARAM_INFO
	.align		4
.L_120:
        /*00a8*/ 	.byte	0x04, 0x17
        /*00aa*/ 	.short	(.L_122 - .L_121)
.L_121:
        /*00ac*/ 	.word	0x00000000
        /*00b0*/ 	.short	0x0001
        /*00b2*/ 	.short	0x0008
        /*00b4*/ 	.byte	0x00, 0xf5, 0x21, 0x00


	//----- nvinfo : EIATTR_KPARAM_INFO
	.align		4
.L_122:
        /*00b8*/ 	.byte	0x04, 0x17
        /*00ba*/ 	.short	(.L_124 - .L_123)
.L_123:
        /*00bc*/ 	.word	0x00000000
        /*00c0*/ 	.short	0x0000
        /*00c2*/ 	.short	0x0000
        /*00c4*/ 	.byte	0x00, 0xf5, 0x21, 0x00


	//----- nvinfo : EIATTR_SPARSE_MMA_MASK
	.align		4
.L_124:
        /*00c8*/ 	.byte	0x03, 0x50
        /*00ca*/ 	.short	0x0000


	//----- nvinfo : EIATTR_MAXREG_COUNT
	.align		4
        /*00cc*/ 	.byte	0x03, 0x1b
        /*00ce*/ 	.short	0x00a8


	//----- nvinfo : EIATTR_NUM_BARRIERS
	.align		4
        /*00d0*/ 	.byte	0x02, 0x4c
        /*00d2*/ 	.byte	0x01
	.zero		1


	//----- nvinfo : EIATTR_ANNOTATIONS
	.align		4
        /*00d4*/ 	.byte	0x04, 0x55
        /*00d6*/ 	.short	(.L_126 - .L_125)


	//   ....[0]....
.L_125:
        /*00d8*/ 	.word	0x00000001
        /*00dc*/ 	.byte	0x40, 0x0e, 0x00, 0x00, 0x01, 0x00, 0x00, 0x00, 0x20, 0x10, 0x00, 0x00, 0x01, 0x00, 0x00, 0x00
        /*00ec*/ 	.byte	0xa0, 0x10, 0x00, 0x00, 0x01, 0x00, 0x00, 0x00, 0x00, 0x25, 0x00, 0x00, 0x01, 0x00, 0x00, 0x00
        /*00fc*/ 	.byte	0xc0, 0x39, 0x00, 0x00, 0x01, 0x00, 0x00, 0x00, 0x00, 0x3c, 0x00, 0x00, 0x01, 0x00, 0x00, 0x00
        /*010c*/ 	.byte	0x20, 0x52, 0x00, 0x00


	//----- nvinfo : EIATTR_MERCURY_ISA_VERSION
	.align		4
.L_126:
        /*0110*/ 	.byte	0x03, 0x5f
        /*0112*/ 	.short	0x0101


	//----- nvinfo : EIATTR_COOP_GROUP_MASK_REGIDS
	.align		4
        /*0114*/ 	.byte	0x04, 0x29
        /*0116*/ 	.short	(.L_128 - .L_127)


	//   ....[0]....
.L_127:
        /*0118*/ 	.word	0xffffffff


	//   ....[1]....
        /*011c*/ 	.word	0x05000000


	//   ....[2]....
        /*0120*/ 	.word	0xffffffff


	//   ....[3]....
        /*0124*/ 	.word	0xffffffff


	//   ....[4]....
        /*0128*/ 	.word	0xffffffff


	//   ....[5]....
        /*012c*/ 	.word	0xffffffff


	//   ....[6]....
        /*0130*/ 	.word	0xffffffff


	//   ....[7]....
        /*0134*/ 	.word	0xffffffff


	//   ....[8]....
        /*0138*/ 	.word	0xffffffff


	//   ....[9]....
        /*013c*/ 	.word	0xffffffff


	//   ....[10]....
        /*0140*/ 	.word	0xffffffff


	//   ....[11]....
        /*0144*/ 	.word	0xffffffff


	//   ....[12]....
        /*0148*/ 	.word	0xffffffff


	//   ....[13]....
        /*014c*/ 	.word	0xffffffff


	//   ....[14]....
        /*0150*/ 	.word	0xffffffff


	//   ....[15]....
        /*0154*/ 	.word	0xffffffff


	//   ....[16]....
        /*0158*/ 	.word	0xffffffff


	//   ....[17]....
        /*015c*/ 	.word	0xffffffff


	//   ....[18]....
        /*0160*/ 	.word	0xffffffff


	//   ....[19]....
        /*0164*/ 	.word	0xffffffff


	//   ....[20]....
        /*0168*/ 	.word	0xffffffff


	//   ....[21]....
        /*016c*/ 	.word	0xffffffff


	//   ....[22]....
        /*0170*/ 	.word	0xffffffff


	//   ....[23]....
        /*0174*/ 	.word	0xffffffff


	//   ....[24]....
        /*0178*/ 	.word	0xffffffff


	//   ....[25]....
        /*017c*/ 	.word	0xffffffff


	//   ....[26]....
        /*0180*/ 	.word	0xffffffff


	//   ....[27]....
        /*0184*/ 	.word	0xffffffff


	//   ....[28]....
        /*0188*/ 	.word	0xffffffff


	//   ....[29]....
        /*018c*/ 	.word	0xffffffff


	//   ....[30]....
        /*0190*/ 	.word	0xffffffff


	//   ....[31]....
        /*0194*/ 	.word	0xffffffff


	//   ....[32]....
        /*0198*/ 	.word	0xffffffff


	//   ....[33]....
        /*019c*/ 	.word	0xffffffff


	//   ....[34]....
        /*01a0*/ 	.word	0xffffffff


	//   ....[35]....
        /*01a4*/ 	.word	0xffffffff


	//   ....[36]....
        /*01a8*/ 	.word	0xffffffff


	//   ....[37]....
        /*01ac*/ 	.word	0xffffffff


	//   ....[38]....
        /*01b0*/ 	.word	0xffffffff


	//   ....[39]....
        /*01b4*/ 	.word	0xffffffff


	//   ....[40]....
        /*01b8*/ 	.word	0xffffffff


	//   ....[41]....
        /*01bc*/ 	.word	0xffffffff


	//   ....[42]....
        /*01c0*/ 	.word	0xffffffff


	//   ....[43]....
        /*01c4*/ 	.word	0xffffffff


	//   ....[44]....
        /*01c8*/ 	.word	0xffffffff


	//   ....[45]....
        /*01cc*/ 	.word	0xffffffff


	//   ....[46]....
        /*01d0*/ 	.word	0xffffffff


	//   ....[47]....
        /*01d4*/ 	.word	0xffffffff


	//   ....[48]....
        /*01d8*/ 	.word	0xffffffff


	//   ....[49]....
        /*01dc*/ 	.word	0xffffffff


	//   ....[50]....
        /*01e0*/ 	.word	0xffffffff


	//   ....[51]....
        /*01e4*/ 	.word	0xffffffff


	//   ....[52]....
        /*01e8*/ 	.word	0xffffffff


	//   ....[53]....
        /*01ec*/ 	.word	0xffffffff


	//   ....[54]....
        /*01f0*/ 	.word	0xffffffff


	//   ....[55]....
        /*01f4*/ 	.word	0xffffffff


	//   ....[56]....
        /*01f8*/ 	.word	0xffffffff


	//   ....[57]....
        /*01fc*/ 	.word	0xffffffff


	//   ....[58]....
        /*0200*/ 	.word	0xffffffff


	//   ....[59]....
        /*0204*/ 	.word	0xffffffff


	//   ....[60]....
        /*0208*/ 	.word	0xffffffff


	//   ....[61]....
        /*020c*/ 	.word	0xffffffff


	//   ....[62]....
        /*0210*/ 	.word	0xffffffff


	//   ....[63]....
        /*0214*/ 	.word	0xffffffff


	//   ....[64]....
        /*0218*/ 	.word	0xffffffff


	//   ....[65]....
        /*021c*/ 	.word	0xffffffff


	//   ....[66]....
        /*0220*/ 	.word	0xffffffff


	//   ....[67]....
        /*0224*/ 	.word	0xffffffff


	//   ....[68]....
        /*0228*/ 	.word	0xffffffff


	//   ....[69]....
        /*022c*/ 	.word	0xffffffff


	//   ....[70]....
        /*0230*/ 	.word	0xffffffff


	//   ....[71]....
        /*0234*/ 	.word	0xffffffff


	//   ....[72]....
        /*0238*/ 	.word	0xffffffff


	//   ....[73]....
        /*023c*/ 	.word	0xffffffff


	//   ....[74]....
        /*0240*/ 	.word	0xffffffff


	//   ....[75]....
        /*0244*/ 	.word	0xffffffff


	//   ....[76]....
        /*0248*/ 	.word	0xffffffff


	//   ....[77]....
        /*024c*/ 	.word	0xffffffff


	//   ....[78]....
        /*0250*/ 	.word	0xffffffff


	//   ....[79]....
        /*0254*/ 	.word	0xffffffff


	//   ....[80]....
        /*0258*/ 	.word	0xffffffff


	//   ....[81]....
        /*025c*/ 	.word	0xffffffff


	//   ....[82]....
        /*0260*/ 	.word	0xffffffff


	//   ....[83]....
        /*0264*/ 	.word	0xffffffff


	//   ....[84]....
        /*0268*/ 	.word	0xffffffff


	//   ....[85]....
        /*026c*/ 	.word	0xffffffff


	//   ....[86]....
        /*0270*/ 	.word	0xffffffff


	//   ....[87]....
        /*0274*/ 	.word	0xffffffff


	//   ....[88]....
        /*0278*/ 	.word	0xffffffff


	//   ....[89]....
        /*027c*/ 	.word	0xffffffff


	//   ....[90]....
        /*0280*/ 	.word	0xffffffff


	//   ....[91]....
        /*0284*/ 	.word	0xffffffff


	//   ....[92]....
        /*0288*/ 	.word	0xffffffff


	//   ....[93]....
        /*028c*/ 	.word	0xffffffff


	//   ....[94]....
        /*0290*/ 	.word	0xffffffff


	//   ....[95]....
        /*0294*/ 	.word	0xffffffff


	//   ....[96]....
        /*0298*/ 	.word	0xffffffff


	//   ....[97]....
        /*029c*/ 	.word	0xffffffff


	//   ....[98]....
        /*02a0*/ 	.word	0xffffffff


	//   ....[99]....
        /*02a4*/ 	.word	0xffffffff


	//   ....[100]....
        /*02a8*/ 	.word	0xffffffff


	//   ....[101]....
        /*02ac*/ 	.word	0xffffffff


	//   ....[102]....
        /*02b0*/ 	.word	0xffffffff


	//   ....[103]....
        /*02b4*/ 	.word	0xffffffff


	//   ....[104]....
        /*02b8*/ 	.word	0xffffffff


	//   ....[105]....
        /*02bc*/ 	.word	0xffffffff


	//   ....[106]....
        /*02c0*/ 	.word	0xffffffff


	//   ....[107]....
        /*02c4*/ 	.word	0xffffffff


	//   ....[108]....
        /*02c8*/ 	.word	0xffffffff


	//   ....[109]....
        /*02cc*/ 	.word	0xffffffff


	//   ....[110]....
        /*02d0*/ 	.word	0xffffffff


	//   ....[111]....
        /*02d4*/ 	.word	0xffffffff


	//   ....[112]....
        /*02d8*/ 	.word	0xffffffff


	//   ....[113]....
        /*02dc*/ 	.word	0xffffffff


	//   ....[114]....
        /*02e0*/ 	.word	0xffffffff


	//   ....[115]....
        /*02e4*/ 	.word	0xffffffff


	//   ....[116]....
        /*02e8*/ 	.word	0xffffffff


	//   ....[117]....
        /*02ec*/ 	.word	0xffffffff


	//   ....[118]....
        /*02f0*/ 	.word	0xffffffff


	//   ....[119]....
        /*02f4*/ 	.word	0xffffffff


	//   ....[120]....
        /*02f8*/ 	.word	0xffffffff


	//   ....[121]....
        /*02fc*/ 	.word	0xffffffff


	//   ....[122]....
        /*0300*/ 	.word	0xffffffff


	//   ....[123]....
        /*0304*/ 	.word	0xffffffff


	//   ....[124]....
        /*0308*/ 	.word	0xffffffff


	//   ....[125]....
        /*030c*/ 	.word	0xffffffff


	//   ....[126]....
        /*0310*/ 	.word	0xffffffff


	//   ....[127]....
        /*0314*/ 	.word	0xffffffff


	//   ....[128]....
        /*0318*/ 	.word	0xffffffff


	//   ....[129]....
        /*031c*/ 	.word	0xffffffff


	//   ....[130]....
        /*0320*/ 	.word	0xffffffff


	//   ....[131]....
        /*0324*/ 	.word	0xffffffff


	//   ....[132]....
        /*0328*/ 	.word	0xffffffff


	//   ....[133]....
        /*032c*/ 	.word	0xffffffff


	//   ....[134]....
        /*0330*/ 	.word	0xffffffff


	//   ....[135]....
        /*0334*/ 	.word	0xffffffff


	//   ....[136]....
        /*0338*/ 	.word	0xffffffff


	//   ....[137]....
        /*033c*/ 	.word	0xffffffff


	//   ....[138]....
        /*0340*/ 	.word	0xffffffff


	//   ....[139]....
        /*0344*/ 	.word	0xffffffff


	//   ....[140]....
        /*0348*/ 	.word	0xffffffff


	//   ....[141]....
        /*034c*/ 	.word	0xffffffff


	//   ....[142]....
        /*0350*/ 	.word	0xffffffff


	//   ....[143]....
        /*0354*/ 	.word	0xffffffff


	//   ....[144]....
        /*0358*/ 	.word	0xffffffff


	//   ....[145]....
        /*035c*/ 	.word	0xffffffff


	//   ....[146]....
        /*0360*/ 	.word	0xffffffff


	//   ....[147]....
        /*0364*/ 	.word	0xffffffff


	//   ....[148]....
        /*0368*/ 	.word	0xffffffff


	//   ....[149]....
        /*036c*/ 	.word	0xffffffff


	//   ....[150]....
        /*0370*/ 	.word	0xffffffff


	//   ....[151]....
        /*0374*/ 	.word	0xffffffff


	//   ....[152]....
        /*0378*/ 	.word	0xffffffff


	//   ....[153]....
        /*037c*/ 	.word	0xffffffff


	//   ....[154]....
        /*0380*/ 	.word	0xffffffff


	//   ....[155]....
        /*0384*/ 	.word	0xffffffff


	//   ....[156]....
        /*0388*/ 	.word	0xffffffff


	//   ....[157]....
        /*038c*/ 	.word	0xffffffff


	//   ....[158]....
        /*0390*/ 	.word	0xffffffff


	//   ....[159]....
        /*0394*/ 	.word	0xffffffff


	//   ....[160]....
        /*0398*/ 	.word	0xffffffff


	//   ....[161]....
        /*039c*/ 	.word	0xffffffff


	//   ....[162]....
        /*03a0*/ 	.word	0xffffffff


	//   ....[163]....
        /*03a4*/ 	.word	0xffffffff


	//   ....[164]....
        /*03a8*/ 	.word	0xffffffff


	//   ....[165]....
        /*03ac*/ 	.word	0xffffffff


	//   ....[166]....
        /*03b0*/ 	.word	0xffffffff


	//   ....[167]....
        /*03b4*/ 	.word	0xffffffff


	//   ....[168]....
        /*03b8*/ 	.word	0xffffffff


	//   ....[169]....
        /*03bc*/ 	.word	0xffffffff


	//   ....[170]....
        /*03c0*/ 	.word	0xffffffff


	//   ....[171]....
        /*03c4*/ 	.word	0xffffffff


	//   ....[172]....
        /*03c8*/ 	.word	0xffffffff


	//   ....[173]....
        /*03cc*/ 	.word	0xffffffff


	//   ....[174]....
        /*03d0*/ 	.word	0xffffffff


	//   ....[175]....
        /*03d4*/ 	.word	0xffffffff


	//   ....[176]....
        /*03d8*/ 	.word	0xffffffff


	//   ....[177]....
        /*03dc*/ 	.word	0xffffffff


	//   ....[178]....
        /*03e0*/ 	.word	0x05000002


	//   ....[179]....
        /*03e4*/ 	.word	0xffffffff


	//   ....[180]....
        /*03e8*/ 	.word	0xffffffff


	//   ....[181]....
        /*03ec*/ 	.word	0xffffffff


	//   ....[182]....
        /*03f0*/ 	.word	0xffffffff


	//   ....[183]....
        /*03f4*/ 	.word	0xffffffff


	//   ....[184]....
        /*03f8*/ 	.word	0xffffffff


	//   ....[185]....
        /*03fc*/ 	.word	0xffffffff


	//   ....[186]....
        /*0400*/ 	.word	0xffffffff


	//   ....[187]....
        /*0404*/ 	.word	0xffffffff


	//   ....[188]....
        /*0408*/ 	.word	0xffffffff


	//   ....[189]....
        /*040c*/ 	.word	0xffffffff


	//   ....[190]....
        /*0410*/ 	.word	0xffffffff


	//   ....[191]....
        /*0414*/ 	.word	0xffffffff


	//   ....[192]....
        /*0418*/ 	.word	0xffffffff


	//   ....[193]....
        /*041c*/ 	.word	0xffffffff


	//   ....[194]....
        /*0420*/ 	.word	0xffffffff


	//   ....[195]....
        /*0424*/ 	.word	0xffffffff


	//   ....[196]....
        /*0428*/ 	.word	0xffffffff


	//   ....[197]....
        /*042c*/ 	.word	0xffffffff


	//   ....[198]....
        /*0430*/ 	.word	0xffffffff


	//   ....[199]....
        /*0434*/ 	.word	0xffffffff


	//   ....[200]....
        /*0438*/ 	.word	0xffffffff


	//   ....[201]....
        /*043c*/ 	.word	0xffffffff


	//   ....[202]....
        /*0440*/ 	.word	0xffffffff


	//   ....[203]....
        /*0444*/ 	.word	0xffffffff


	//   ....[204]....
        /*0448*/ 	.word	0xffffffff


	//   ....[205]....
        /*044c*/ 	.word	0xffffffff


	//   ....[206]....
        /*0450*/ 	.word	0xffffffff


	//   ....[207]....
        /*0454*/ 	.word	0xffffffff


	//   ....[208]....
        /*0458*/ 	.word	0xffffffff


	//   ....[209]....
        /*045c*/ 	.word	0xffffffff


	//   ....[210]....
        /*0460*/ 	.word	0xffffffff


	//   ....[211]....
        /*0464*/ 	.word	0xffffffff


	//   ....[212]....
        /*0468*/ 	.word	0xffffffff


	//   ....[213]....
        /*046c*/ 	.word	0xffffffff


	//   ....[214]....
        /*0470*/ 	.word	0xffffffff


	//   ....[215]....
        /*0474*/ 	.word	0xffffffff


	//   ....[216]....
        /*0478*/ 	.word	0xffffffff


	//   ....[217]....
        /*047c*/ 	.word	0x0500004c


	//   ....[218]....
        /*0480*/ 	.word	0x0500004c


	//   ....[219]....
        /*0484*/ 	.word	0x0500004c


	//   ....[220]....
        /*0488*/ 	.word	0x0500004c


	//   ....[221]....
        /*048c*/ 	.word	0x0500004c


	//----- nvinfo : EIATTR_COOP_GROUP_INSTR_OFFSETS
	.align		4
.L_128:
        /*0490*/ 	.byte	0x04, 0x28
        /*0492*/ 	.short	(.L_130 - .L_129)


	//   ....[0]....
.L_129:
        /*0494*/ 	.word	0x00000f20


	//   ....[1]....
        /*0498*/ 	.word	0x00001870


	//   ....[2]....
        /*049c*/ 	.word	0x000022e0


	//   ....[3]....
        /*04a0*/ 	.word	0x00002300


	//   ....[4]....
        /*04a4*/ 	.word	0x00002320


	//   ....[5]....
        /*04a8*/ 	.word	0x00002340


	//   ....[6]....
        /*04ac*/ 	.word	0x00002360


	//   ....[7]....
        /*04b0*/ 	.word	0x00002850


	//   ....[8]....
        /*04b4*/ 	.word	0x00002860


	//   ....[9]....
        /*04b8*/ 	.word	0x00002880


	//   ....[10]....
        /*04bc*/ 	.word	0x000028a0


	//   ....[11]....
        /*04c0*/ 	.word	0x000028f0


	//   ....[12]....
        /*04c4*/ 	.word	0x00002920


	//   ....[13]....
        /*04c8*/ 	.word	0x00002960


	//   ....[14]....
        /*04cc*/ 	.word	0x000029a0


	//   ....[15]....
        /*04d0*/ 	.word	0x00002a70


	//   ....[16]....
        /*04d4*/ 	.word	0x00002ad0


	//   ....[17]....
        /*04d8*/ 	.word	0x00002ae0


	//   ....[18]....
        /*04dc*/ 	.word	0x00002b10


	//   ....[19]....
        /*04e0*/ 	.word	0x00002b40


	//   ....[20]....
        /*04e4*/ 	.word	0x00002b80


	//   ....[21]....
        /*04e8*/ 	.word	0x00002ba0


	//   ....[22]....
        /*04ec*/ 	.word	0x00002be0


	//   ....[23]....
        /*04f0*/ 	.word	0x00002c00


	//   ....[24]....
        /*04f4*/ 	.word	0x00002ce0


	//   ....[25]....
        /*04f8*/ 	.word	0x00002cf0


	//   ....[26]....
        /*04fc*/ 	.word	0x00002d20


	//   ....[27]....
        /*0500*/ 	.word	0x00002d50


	//   ....[28]....
        /*0504*/ 	.word	0x00002d90


	//   ....[29]....
        /*0508*/ 	.word	0x00002db0


	//   ....[30]....
        /*050c*/ 	.word	0x00002df0


	//   ....[31]....
        /*0510*/ 	.word	0x00002e10


	//   ....[32]....
        /*0514*/ 	.word	0x00002e70


	//   ....[33]....
        /*0518*/ 	.word	0x00002f00


	//   ....[34]....
        /*051c*/ 	.word	0x00002f20


	//   ....[35]....
        /*0520*/ 	.word	0x00002f30


	//   ....[36]....
        /*0524*/ 	.word	0x00002f60


	//   ....[37]....
        /*0528*/ 	.word	0x00002f90


	//   ....[38]....
        /*052c*/ 	.word	0x00002fd0


	//   ....[39]....
        /*0530*/ 	.word	0x00002ff0


	//   ....[40]....
        /*0534*/ 	.word	0x00003030


	//   ....[41]....
        /*0538*/ 	.word	0x00003050


	//   ....[42]....
        /*053c*/ 	.word	0x00003130


	//   ....[43]....
        /*0540*/ 	.word	0x00003160


	//   ....[44]....
        /*0544*/ 	.word	0x00003170


	//   ....[45]....
        /*0548*/ 	.word	0x000031a0


	//   ....[46]....
        /*054c*/ 	.word	0x000031d0


	//   ....[47]....
        /*0550*/ 	.word	0x00003210


	//   ....[48]....
        /*0554*/ 	.word	0x00003230


	//   ....[49]....
        /*0558*/ 	.word	0x00003270


	//   ....[50]....
        /*055c*/ 	.word	0x00003290


	//   ....[51]....
        /*0560*/ 	.word	0x00003360


	//   ....[52]....
        /*0564*/ 	.word	0x00003380


	//   ....[53]....
        /*0568*/ 	.word	0x00003390


	//   ....[54]....
        /*056c*/ 	.word	0x000033c0


	//   ....[55]....
        /*0570*/ 	.word	0x000033f0


	//   ....[56]....
        /*0574*/ 	.word	0x00003430


	//   ....[57]....
        /*0578*/ 	.word	0x00003450


	//   ....[58]....
        /*057c*/ 	.word	0x00003490


	//   ....[59]....
        /*0580*/ 	.word	0x000034b0


	//   ....[60]....
        /*0584*/ 	.word	0x00003590


	//   ....[61]....
        /*0588*/ 	.word	0x000035b0


	//   ....[62]....
        /*058c*/ 	.word	0x000035c0


	//   ....[63]....
        /*0590*/ 	.word	0x000035f0


	//   ....[64]....
        /*0594*/ 	.word	0x00003620


	//   ....[65]....
        /*0598*/ 	.word	0x00003670


	//   ....[66]....
        /*059c*/ 	.word	0x00003690


	//   ....[67]....
        /*05a0*/ 	.word	0x000036d0


	//   ....[68]....
        /*05a4*/ 	.word	0x000036f0


	//   ....[69]....
        /*05a8*/ 	.word	0x000037c0


	//   ....[70]....
        /*05ac*/ 	.word	0x000037e0


	//   ....[71]....
        /*05b0*/ 	.word	0x000037f0


	//   ....[72]....
        /*05b4*/ 	.word	0x00003820


	//   ....[73]....
        /*05b8*/ 	.word	0x00003850


	//   ....[74]....
        /*05bc*/ 	.word	0x00003890


	//   ....[75]....
        /*05c0*/ 	.word	0x000038b0


	//   ....[76]....
        /*05c4*/ 	.word	0x000038f0


	//   ....[77]....
        /*05c8*/ 	.word	0x00003910


	//   ....[78]....
        /*05cc*/ 	.word	0x00003a20


	//   ....[79]....
        /*05d0*/ 	.word	0x00003a30


	//   ....[80]....
        /*05d4*/ 	.word	0x00003a60


	//   ....[81]....
        /*05d8*/ 	.word	0x00003a90


	//   ....[82]....
        /*05dc*/ 	.word	0x00003ad0


	//   ....[83]....
        /*05e0*/ 	.word	0x00003ae0


	//   ....[84]....
        /*05e4*/ 	.word	0x00003b00


	//   ....[85]....
        /*05e8*/ 	.word	0x00003b40


	//   ....[86]....
        /*05ec*/ 	.word	0x00003b60


	//   ....[87]....
        /*05f0*/ 	.word	0x00003c50


	//   ....[88]....
        /*05f4*/ 	.word	0x00003c60


	//   ....[89]....
        /*05f8*/ 	.word	0x00003c90


	//   ....[90]....
        /*05fc*/ 	.word	0x00003cc0


	//   ....[91]....
        /*0600*/ 	.word	0x00003d00


	//   ....[92]....
        /*0604*/ 	.word	0x00003d10


	//   ....[93]....
        /*0608*/ 	.word	0x00003d30


	//   ....[94]....
        /*060c*/ 	.word	0x00003d70


	//   ....[95]....
        /*0610*/ 	.word	0x00003d90


	//   ....[96]....
        /*0614*/ 	.word	0x00003e90


	//   ....[97]....
        /*0618*/ 	.word	0x00003ea0


	//   ....[98]....
        /*061c*/ 	.word	0x00003ed0


	//   ....[99]....
        /*0620*/ 	.word	0x00003f00


	//   ....[100]....
        /*0624*/ 	.word	0x00003f40


	//   ....[101]....
        /*0628*/ 	.word	0x00003f50


	//   ....[102]....
        /*062c*/ 	.word	0x00003f70


	//   ....[103]....
        /*0630*/ 	.word	0x00003fb0


	//   ....[104]....
        /*0634*/ 	.word	0x00003fd0


	//   ....[105]....
        /*0638*/ 	.word	0x000040b0


	//   ....[106]....
        /*063c*/ 	.word	0x000040c0


	//   ....[107]....
        /*0640*/ 	.word	0x000040f0


	//   ....[108]....
        /*0644*/ 	.word	0x00004120


	//   ....[109]....
        /*0648*/ 	.word	0x00004160


	//   ....[110]....
        /*064c*/ 	.word	0x00004180


	//   ....[111]....
        /*0650*/ 	.word	0x000041c0


	//   ....[112]....
        /*0654*/ 	.word	0x000041e0


	//   ....[113]....
        /*0658*/ 	.word	0x00004240


	//   ....[114]....
        /*065c*/ 	.word	0x000042f0


	//   ....[115]....
        /*0660*/ 	.word	0x00004300


	//   ....[116]....
        /*0664*/ 	.word	0x00004330


	//   ....[117]....
        /*0668*/ 	.word	0x00004360


	//   ....[118]....
        /*066c*/ 	.word	0x000043a0


	//   ....[119]....
        /*0670*/ 	.word	0x000043b0


	//   ....[120]....
        /*0674*/ 	.word	0x000043d0


	//   ....[121]....
        /*0678*/ 	.word	0x00004410


	//   ....[122]....
        /*067c*/ 	.word	0x00004430


	//   ....[123]....
        /*0680*/ 	.word	0x00004510


	//   ....[124]....
        /*0684*/ 	.word	0x00004520


	//   ....[125]....
        /*0688*/ 	.word	0x00004550


	//   ....[126]....
        /*068c*/ 	.word	0x00004580


	//   ....[127]....
        /*0690*/ 	.word	0x000045c0


	//   ....[128]....
        /*0694*/ 	.word	0x000045d0


	//   ....[129]....
        /*0698*/ 	.word	0x000045f0


	//   ....[130]....
        /*069c*/ 	.word	0x00004630


	//   ....[131]....
        /*06a0*/ 	.word	0x00004650


	//   ....[132]....
        /*06a4*/ 	.word	0x00004750


	//   ....[133]....
        /*06a8*/ 	.word	0x00004760


	//   ....[134]....
        /*06ac*/ 	.word	0x00004790


	//   ....[135]....
        /*06b0*/ 	.word	0x000047c0


	//   ....[136]....
        /*06b4*/ 	.word	0x00004800


	//   ....[137]....
        /*06b8*/ 	.word	0x00004810


	//   ....[138]....
        /*06bc*/ 	.word	0x00004830


	//   ....[139]....
        /*06c0*/ 	.word	0x00004870


	//   ....[140]....
        /*06c4*/ 	.word	0x00004890


	//   ....[141]....
        /*06c8*/ 	.word	0x00004970


	//   ....[142]....
        /*06cc*/ 	.word	0x00004980


	//   ....[143]....
        /*06d0*/ 	.word	0x000049b0


	//   ....[144]....
        /*06d4*/ 	.word	0x000049e0


	//   ....[145]....
        /*06d8*/ 	.word	0x00004a20


	//   ....[146]....
        /*06dc*/ 	.word	0x00004a30


	//   ....[147]....
        /*06e0*/ 	.word	0x00004a50


	//   ....[148]....
        /*06e4*/ 	.word	0x00004a90


	//   ....[149]....
        /*06e8*/ 	.word	0x00004ab0


	//   ....[150]....
        /*06ec*/ 	.word	0x00004bb0


	//   ....[151]....
        /*06f0*/ 	.word	0x00004bc0


	//   ....[152]....
        /*06f4*/ 	.word	0x00004bf0


	//   ....[153]....
        /*06f8*/ 	.word	0x00004c20


	//   ....[154]....
        /*06fc*/ 	.word	0x00004c60


	//   ....[155]....
        /*0700*/ 	.word	0x00004c80


	//   ....[156]....
        /*0704*/ 	.word	0x00004cc0


	//   ....[157]....
        /*0708*/ 	.word	0x00004ce0


	//   ....[158]....
        /*070c*/ 	.word	0x00004d30


	//   ....[159]....
        /*0710*/ 	.word	0x00004dc0


	//   ....[160]....
        /*0714*/ 	.word	0x00004de0


	//   ....[161]....
        /*0718*/ 	.word	0x00004df0


	//   ....[162]....
        /*071c*/ 	.word	0x00004e20


	//   ....[163]....
        /*0720*/ 	.word	0x00004e50


	//   ....[164]....
        /*0724*/ 	.word	0x00004e90


	//   ....[165]....
        /*0728*/ 	.word	0x00004eb0


	//   ....[166]....
        /*072c*/ 	.word	0x00004ef0


	//   ....[167]....
        /*0730*/ 	.word	0x00004f10


	//   ....[168]....
        /*0734*/ 	.word	0x00004ff0


	//   ....[169]....
        /*0738*/ 	.word	0x00005030


	//   ....[170]....
        /*073c*/ 	.word	0x00005040


	//   ....[171]....
        /*0740*/ 	.word	0x00005070


	//   ....[172]....
        /*0744*/ 	.word	0x000050a0


	//   ....[173]....
        /*0748*/ 	.word	0x000050e0


	//   ....[174]....
        /*074c*/ 	.word	0x00005100


	//   ....[175]....
        /*0750*/ 	.word	0x00005140


	//   ....[176]....
        /*0754*/ 	.word	0x00005160


	//   ....[177]....
        /*0758*/ 	.word	0x00005260


	//   ....[178]....
        /*075c*/ 	.word	0x00005800


	//   ....[179]....
        /*0760*/ 	.word	0x00005b20


	//   ....[180]....
        /*0764*/ 	.word	0x00005bd0


	//   ....[181]....
        /*0768*/ 	.word	0x00005c80


	//   ....[182]....
        /*076c*/ 	.word	0x00005d30


	//   ....[183]....
        /*0770*/ 	.word	0x00005de0


	//   ....[184]....
        /*0774*/ 	.word	0x00005e90


	//   ....[185]....
        /*0778*/ 	.word	0x00005f40


	//   ....[186]....
        /*077c*/ 	.word	0x00005ff0


	//   ....[187]....
        /*0780*/ 	.word	0x000060a0


	//   ....[188]....
        /*0784*/ 	.word	0x00006150


	//   ....[189]....
        /*0788*/ 	.word	0x00006200


	//   ....[190]....
        /*078c*/ 	.word	0x000062b0


	//   ....[191]....
        /*0790*/ 	.word	0x00006360


	//   ....[192]....
        /*0794*/ 	.word	0x00006410


	//   ....[193]....
        /*0798*/ 	.word	0x000064c0


	//   ....[194]....
        /*079c*/ 	.word	0x00006570


	//   ....[195]....
        /*07a0*/ 	.word	0x00006620


	//   ....[196]....
        /*07a4*/ 	.word	0x000066d0


	//   ....[197]....
        /*07a8*/ 	.word	0x00006780


	//   ....[198]....
        /*07ac*/ 	.word	0x00006980


	//   ....[199]....
        /*07b0*/ 	.word	0x00006aa0


	//   ....[200]....
        /*07b4*/ 	.word	0x00006bc0


	//   ....[201]....
        /*07b8*/ 	.word	0x00006ce0


	//   ....[202]....
        /*07bc*/ 	.word	0x00006e00


	//   ....[203]....
        /*07c0*/ 	.word	0x00006f20


	//   ....[204]....
        /*07c4*/ 	.word	0x00007040


	//   ....[205]....
        /*07c8*/ 	.word	0x00007160


	//   ....[206]....
        /*07cc*/ 	.word	0x00007280


	//   ....[207]....
        /*07d0*/ 	.word	0x000073a0


	//   ....[208]....
        /*07d4*/ 	.word	0x000074c0


	//   ....[209]....
        /*07d8*/ 	.word	0x000075d0


	//   ....[210]....
        /*07dc*/ 	.word	0x000076d0


	//   ....[211]....
        /*07e0*/ 	.word	0x000077d0


	//   ....[212]....
        /*07e4*/ 	.word	0x000078d0


	//   ....[213]....
        /*07e8*/ 	.word	0x000079d0


	//   ....[214]....
        /*07ec*/ 	.word	0x00007ad0


	//   ....[215]....
        /*07f0*/ 	.word	0x00007bd0


	//   ....[216]....
        /*07f4*/ 	.word	0x00007cc0


	//   ....[217]....
        /*07f8*/ 	.word	0x00007d30


	//   ....[218]....
        /*07fc*/ 	.word	0x00007d90


	//   ....[219]....
        /*0800*/ 	.word	0x00007e00


	//   ....[220]....
        /*0804*/ 	.word	0x00007e60


	//   ....[221]....
        /*0808*/ 	.word	0x00007ed0


	//----- nvinfo : EIATTR_VRC_CTA_INIT_COUNT
	.align		4
.L_130:
        /*080c*/ 	.byte	0x02, 0x4a
	.zero		1
	.zero		1


	//----- nvinfo : EIATTR_EXIT_INSTR_OFFSETS
	.align		4
        /*0810*/ 	.byte	0x04, 0x1c
        /*0812*/ 	.short	(.L_132 - .L_131)


	//   ....[0]....
.L_131:
        /*0814*/ 	.word	0x00001cb0


	//   ....[1]....
        /*0818*/ 	.word	0x000020c0


	//   ....[2]....
        /*081c*/ 	.word	0x000020e0


	//   ....[3]....
        /*0820*/ 	.word	0x00006790


	//   ....[4]....
        /*0824*/ 	.word	0x00007cd0


	//----- nvinfo : EIATTR_MAX_THREADS
	.align		4
.L_132:
        /*0828*/ 	.byte	0x04, 0x05
        /*082a*/ 	.short	(.L_134 - .L_133)
.L_133:
        /*082c*/ 	.word	0x00000180
        /*0830*/ 	.word	0x00000001
        /*0834*/ 	.word	0x00000001


	//----- nvinfo : EIATTR_CRS_STACK_SIZE
	.align		4
.L_134:
        /*0838*/ 	.byte	0x04, 0x1e
        /*083a*/ 	.short	(.L_136 - .L_135)
.L_135:
        /*083c*/ 	.word	0x00000000


	//----- nvinfo : EIATTR_CBANK_PARAM_SIZE
	.align		4
.L_136:
        /*0840*/ 	.byte	0x03, 0x19
        /*0842*/ 	.short	0x004d


	//----- nvinfo : EIATTR_PARAM_CBANK
	.align		4
        /*0844*/ 	.byte	0x04, 0x0a
        /*0846*/ 	.short	(.L_138 - .L_137)
	.align		4
.L_137:
        /*0848*/ 	.word	index@(.nv.constant0._ZN3cub18CUB_300001_SM_10006detail10radix_sort29DeviceRadixSortOnesweepKernelINS1_5radix10policy_hubIjNS0_8NullTypeEyE10Policy1000ELNS0_9SortOrderE0EjS6_yiiNS1_21identity_decomposer_tEEEvPT5_SC_PT3_PKSD_PT1_PKSH_PT2_PKSL_T4_iiT6_)
        /*084c*/ 	.short	0x0380
        /*084e*/ 	.short	0x004d


	//----- nvinfo : EIATTR_SW_WAR
	.align		4
.L_138:
        /*0850*/ 	.byte	0x04, 0x36
        /*0852*/ 	.short	(.L_140 - .L_139)
.L_139:
        /*0854*/ 	.word	0x00000008
.L_140:


//--------------------- .nv.info._ZN3cub18CUB_300001_SM_10006detail10radix_sort33DeviceRadixSortExclusiveSumKernelINS1_5radix10policy_hubIjNS0_8NullTypeEyE10Policy1000EyEEvPT0_ --------------------------
	.section	.nv.info._ZN3cub18CUB_300001_SM_10006detail10radix_sort33DeviceRadixSortExclusiveSumKernelINS1_5radix10policy_hubIjNS0_8NullTypeEyE10Policy1000EyEEvPT0_,"",@"SHT_CUDA_INFO"
	.sectionflags	@""
	.align	4


	//----- nvinfo : EIATTR_CUDA_API_VERSION
	.align		4
        /*0000*/ 	.byte	0x04, 0x37
        /*0002*/ 	.short	(.L_142 - .L_141)
.L_141:
        /*0004*/ 	.word	0x00000082


	//----- nvinfo : EIATTR_KPARAM_INFO
	.align		4
.L_142:
        /*0008*/ 	.byte	0x04, 0x17
        /*000a*/ 	.short	(.L_144 - .L_143)
.L_143:
        /*000c*/ 	.word	0x00000000
        /*0010*/ 	.short	0x0000
        /*0012*/ 	.short	0x0000
        /*0014*/ 	.byte	0x00, 0xf5, 0x21, 0x00


	//----- nvinfo : EIATTR_SPARSE_MMA_MASK
	.align		4
.L_144:
        /*0018*/ 	.byte	0x03, 0x50
        /*001a*/ 	.short	0x0000


	//----- nvinfo : EIATTR_MAXREG_COUNT
	.align		4
        /*001c*/ 	.byte	0x03, 0x1b
        /*001e*/ 	.short	0x00ff


	//----- nvinfo : EIATTR_NUM_BARRIERS
	.align		4
        /*0020*/ 	.byte	0x02, 0x4c
        /*0022*/ 	.byte	0x01
	.zero		1


	//----- nvinfo : EIATTR_MERCURY_ISA_VERSION
	.align		4
        /*0024*/ 	.byte	0x03, 0x5f
        /*0026*/ 	.short	0x0101


	//----- nvinfo : EIATTR_COOP_GROUP_MASK_REGIDS
	.align		4
        /*0028*/ 	.byte	0x04, 0x29
        /*002a*/ 	.short	(.L_146 - .L_145)


	//   ....[0]....
.L_145:
        /*002c*/ 	.word	0xffffffff


	//   ....[1]....
        /*0030*/ 	.word	0xffffffff


	//   ....[2]....
        /*0034*/ 	.word	0xffffffff


	//   ....[3]....
        /*0038*/ 	.word	0xffffffff


	//   ....[4]....
        /*003c*/ 	.word	0xffffffff


	//   ....[5]....
        /*0040*/ 	.word	0xffffffff


	//   ....[6]....
        /*0044*/ 	.word	0xffffffff


	//   ....[7]....
        /*0048*/ 	.word	0xffffffff


	//   ....[8]....
        /*004c*/ 	.word	0xffffffff


	//   ....[9]....
        /*0050*/ 	.word	0xffffffff


	//   ....[10]....
        /*0054*/ 	.word	0x05000015


	//   ....[11]....
        /*0058*/ 	.word	0x05000015


	//   ....[12]....
        /*005c*/ 	.word	0x05000015


	//   ....[13]....
        /*0060*/ 	.word	0x05000015


	//   ....[14]....
        /*0064*/ 	.word	0x05000015


	//   ....[15]....
        /*0068*/ 	.word	0x05000015


	//   ....[16]....
        /*006c*/ 	.word	0x05000015


	//   ....[17]....
        /*0070*/ 	.word	0x05000015


	//   ....[18]....
        /*0074*/ 	.word	0x05000015


	//   ....[19]....
        /*0078*/ 	.word	0x05000015


	//----- nvinfo : EIATTR_COOP_GROUP_INSTR_OFFSETS
	.align		4
.L_146:
        /*007c*/ 	.byte	0x04, 0x28
        /*007e*/ 	.short	(.L_148 - .L_147)


	//   ....[0]....
.L_147:
        /*0080*/ 	.word	0x00000250


	//   ....[1]....
        /*0084*/ 	.word	0x00000260


	//   ....[2]....
        /*0088*/ 	.word	0x000002a0


	//   ....[3]....
        /*008c*/ 	.word	0x000002c0


	//   ....[4]....
        /*0090*/ 	.word	0x00000310


	//   ....[5]....
        /*0094*/ 	.word	0x00000320


	//   ....[6]....
        /*0098*/ 	.word	0x00000360


	//   ....[7]....
        /*009c*/ 	.word	0x00000380


	//   ....[8]....
        /*00a0*/ 	.word	0x000003d0


	//   ....[9]....
        /*00a4*/ 	.word	0x000003e0


	//   ....[10]....
        /*00a8*/ 	.word	0x00000660


	//   ....[11]....
        /*00ac*/ 	.word	0x000006b0


	//   ....[12]....
        /*00b0*/ 	.word	0x00000740


	//   ....[13]....
        /*00b4*/ 	.word	0x00000790


	//   ....[14]....
        /*00b8*/ 	.word	0x00000820


	//   ....[15]....
        /*00bc*/ 	.word	0x00000870


	//   ....[16]....
        /*00c0*/ 	.word	0x00000900


	//   ....[17]....
        /*00c4*/ 	.word	0x00000950


	//   ....[18]....
        /*00c8*/ 	.word	0x000009e0


	//   ....[19]....
        /*00cc*/ 	.word	0x00000a30


	//----- nvinfo : EIATTR_VRC_CTA_INIT_COUNT
	.align		4
.L_148:
        /*00d0*/ 	.byte	0x02, 0x4a
	.zero		1
	.zero		1


	//----- nvinfo : EIATTR_EXIT_INSTR_OFFSETS
	.align		4
        /*00d4*/ 	.byte	0x04, 0x1c
        /*00d6*/ 	.short	(.L_150 - .L_149)


	//   ....[0]....
.L_149:
        /*00d8*/ 	.word	0x000005d0


	//   ....[1]....
        /*00dc*/ 	.word	0x00000600


	//----- nvinfo : EIATTR_CRS_STACK_SIZE
	.align		4
.L_150:
        /*00e0*/ 	.byte	0x04, 0x1e
        /*00e2*/ 	.short	(.L_152 - .L_151)
.L_151:
        /*00e4*/ 	.word	0x00000000


	//----- nvinfo : EIATTR_CBANK_PARAM_SIZE
	.align		4
.L_152:
        /*00e8*/ 	.byte	0x03, 0x19
        /*00ea*/ 	.short	0x0008


	//----- nvinfo : EIATTR_PARAM_CBANK
	.align		4
        /*00ec*/ 	.byte	0x04, 0x0a
        /*00ee*/ 	.short	(.L_154 - .L_153)
	.align		4
.L_153:
        /*00f0*/ 	.word	index@(.nv.constant0._ZN3cub18CUB_300001_SM_10006detail10radix_sort33DeviceRadixSortExclusiveSumKernelINS1_5radix10policy_hubIjNS0_8NullTypeEyE10Policy1000EyEEvPT0_)
        /*00f4*/ 	.short	0x0380
        /*00f6*/ 	.short	0x0008


	//----- nvinfo : EIATTR_SW_WAR
	.align		4
.L_154:
        /*00f8*/ 	.byte	0x04, 0x36
        /*00fa*/ 	.short	(.L_156 - .L_155)
.L_155:
        /*00fc*/ 	.word	0x00000008
.L_156:


//--------------------- .nv.info._ZN3cub18CUB_300001_SM_10006detail10radix_sort30DeviceRadixSortHistogramKernelINS1_5radix10policy_hubIjNS0_8NullTypeEyE10Policy1000ELNS0_9SortOrderE0EjyNS1_21identity_decomposer_tEEEvPT2_PKT1_SB_iiT3_ --------------------------
	.section	.nv.info._ZN3cub18CUB_300001_SM_10006detail10radix_sort30DeviceRadixSortHistogramKernelINS1_5radix10policy_hubIjNS0_8NullTypeEyE10Policy1000ELNS0_9SortOrderE0EjyNS1_21identity_decomposer_tEEEvPT2_PKT1_SB_iiT3_,"",@"SHT_CUDA_INFO"
	.sectionflags	@""
	.align	4


	//----- nvinfo : EIATTR_CUDA_API_VERSION
	.align		4
        /*0000*/ 	.byte	0x04, 0x37
        /*0002*/ 	.short	(.L_158 - .L_157)
.L_157:
        /*0004*/ 	.word	0x00000082


	//----- nvinfo : EIATTR_KPARAM_INFO
	.align		4
.L_158:
        /*0008*/ 	.byte	0x04, 0x17
        /*000a*/ 	.short	(.L_160 - .L_159)
.L_159:
        /*000c*/ 	.word	0x00000000
        /*0010*/ 	.short	0x0005
        /*0012*/ 	.short	0x0020
        /*0014*/ 	.byte	0x00, 0xf0, 0x05, 0x00


	//----- nvinfo : EIATTR_KPARAM_INFO
	.align		4
.L_160:
        /*0018*/ 	.byte	0x04, 0x17
        /*001a*/ 	.short	(.L_162 - .L_161)
.L_161:
        /*001c*/ 	.word	0x00000000
        /*0020*/ 	.short	0x0004
        /*0022*/ 	.short	0x001c
        /*0024*/ 	.byte	0x00, 0xf0, 0x11, 0x00


	//----- nvinfo : EIATTR_KPARAM_INFO
	.align		4
.L_162:
        /*0028*/ 	.byte	0x04, 0x17
        /*002a*/ 	.short	(.L_164 - .L_163)
.L_163:
        /*002c*/ 	.word	0x00000000
        /*0030*/ 	.short	0x0003
        /*0032*/ 	.short	0x0018
        /*0034*/ 	.byte	0x00, 0xf0, 0x11, 0x00


	//----- nvinfo : EIATTR_KPARAM_INFO
	.align		4
.L_164:
        /*0038*/ 	.byte	0x04, 0x17
        /*003a*/ 	.short	(.L_166 - .L_165)
.L_165:
        /*003c*/ 	.word	0x00000000
        /*0040*/ 	.short	0x0002
        /*0042*/ 	.short	0x0010
        /*0044*/ 	.byte	0x00, 0xf0, 0x21, 0x00


	//----- nvinfo : EIATTR_KPARAM_INFO
	.align		4
.L_166:
        /*0048*/ 	.byte	0x04, 0x17
        /*004a*/ 	.short	(.L_168 - .L_167)
.L_167:
        /*004c*/ 	.word	0x00000000
        /*0050*/ 	.short	0x0001
        /*0052*/ 	.short	0x0008
        /*0054*/ 	.byte	0x00, 0xf5, 0x21, 0x00


	//----- nvinfo : EIATTR_KPARAM_INFO
	.align		4
.L_168:
        /*0058*/ 	.byte	0x04, 0x17
        /*005a*/ 	.short	(.L_170 - .L_169)
.L_169:
        /*005c*/ 	.word	0x00000000
        /*0060*/ 	.short	0x0000
        /*0062*/ 	.short	0x0000
        /*0064*/ 	.byte	0x00, 0xf5, 0x21, 0x00


	//----- nvinfo : EIATTR_SPARSE_MMA_MASK
	.align		4
.L_170:
        /*0068*/ 	.byte	0x03, 0x50
        /*006a*/ 	.short	0x0000


	//----- nvinfo : EIATTR_MAXREG_COUNT
	.align		4
        /*006c*/ 	.byte	0x03, 0x1b
        /*006e*/ 	.short	0x00ff


	//----- nvinfo : EIATTR_NUM_BARRIERS
	.align		4
        /*0070*/ 	.byte	0x02, 0x4c
        /*0072*/ 	.byte	0x01
	.zero		1


	//----- nvinfo : EIATTR_MERCURY_ISA_VERSION
	.align		4
        /*0074*/ 	.byte	0x03, 0x5f
        /*0076*/ 	.short	0x0101


	//----- nvinfo : EIATTR_VRC_CTA_INIT_COUNT
	.align		4
        /*0078*/ 	.byte	0x02, 0x4a
	.zero		1
	.zero		1


	//----- nvinfo : EIATTR_EXIT_INSTR_OFFSETS
	.align		4
        /*007c*/ 	.byte	0x04, 0x1c
        /*007e*/ 	.short	(.L_172 - .L_171)


	//   ....[0]....
.L_171:
        /*0080*/ 	.word	0x00000040


	//   ....[1]....
        /*0084*/ 	.word	0x00002ec0


	//----- nvinfo : EIATTR_MAX_THREADS
	.align		4
.L_172:
        /*0088*/ 	.byte	0x04, 0x05
        /*008a*/ 	.short	(.L_174 - .L_173)
.L_173:
        /*008c*/ 	.word	0x00000080
        /*0090*/ 	.word	0x00000001
        /*0094*/ 	.word	0x00000001


	//----- nvinfo : EIATTR_CRS_STACK_SIZE
	.align		4
.L_174:
        /*0098*/ 	.byte	0x04, 0x1e
        /*009a*/ 	.short	(.L_176 - .L_175)
.L_175:
        /*009c*/ 	.word	0x00000000


	//----- nvinfo : EIATTR_CBANK_PARAM_SIZE
	.align		4
.L_176:
        /*00a0*/ 	.byte	0x03, 0x19
        /*00a2*/ 	.short	0x0021


	//----- nvinfo : EIATTR_PARAM_CBANK
	.align		4
        /*00a4*/ 	.byte	0x04, 0x0a
        /*00a6*/ 	.short	(.L_178 - .L_177)
	.align		4
.L_177:
        /*00a8*/ 	.word	index@(.nv.constant0._ZN3cub18CUB_300001_SM_10006detail10radix_sort30DeviceRadixSortHistogramKernelINS1_5radix10policy_hubIjNS0_8NullTypeEyE10Policy1000ELNS0_9SortOrderE0EjyNS1_21identity_decomposer_tEEEvPT2_PKT1_SB_iiT3_)
        /*00ac*/ 	.short	0x0380
        /*00ae*/ 	.short	0x0021


	//----- nvinfo : EIATTR_SW_WAR
	.align		4
.L_178:
        /*00b0*/ 	.byte	0x04, 0x36
        /*00b2*/ 	.short	(.L_180 - .L_179)
.L_179:
        /*00b4*/ 	.word	0x00000008
.L_180:


//--------------------- .nv.info._ZN3cub18CUB_300001_SM_10006detail10radix_sort31DeviceRadixSortSingleTileKernelINS1_5radix10policy_hubIjNS0_8NullTypeEyE10Policy1000ELNS0_9SortOrderE0EjS6_yNS1_21identity_decomposer_tEEEvPKT1_PSB_PKT2_PSF_T3_iiT4_ --------------------------
	.section	.nv.info._ZN3cub18CUB_300001_SM_10006detail10radix_sort31DeviceRadixSortSingleTileKernelINS1_5radix10policy_hubIjNS0_8NullTypeEyE10Policy1000ELNS0_9SortOrderE0EjS6_yNS1_21identity_decomposer_tEEEvPKT1_PSB_PKT2_PSF_T3_iiT4_,"",@"SHT_CUDA_INFO"
	.sectionflags	@""
	.align	4


	//----- nvinfo : EIATTR_CUDA_API_VERSION
	.align		4
        /*0000*/ 	.byte	0x04, 0x37
        /*0002*/ 	.short	(.L_182 - .L_181)
.L_181:
        /*0004*/ 	.word	0x00000082


	//----- nvinfo : EIATTR_KPARAM_INFO
	.align		4
.L_182:
        /*0008*/ 	.byte	0x04, 0x17
        /*000a*/ 	.short	(.L_184 - .L_183)
.L_183:
        /*000c*/ 	.word	0x00000000
        /*0010*/ 	.short	0x0007
        /*0012*/ 	.short	0x0030
        /*0014*/ 	.byte	0x00, 0xf0, 0x05, 0x00


	//----- nvinfo : EIATTR_KPARAM_INFO
	.align		4
.L_184:
        /*0018*/ 	.byte	0x04, 0x17
        /*001a*/ 	.short	(.L_186 - .L_185)
.L_185:
        /*001c*/ 	.word	0x00000000
        /*0020*/ 	.short	0x0006
        /*0022*/ 	.short	0x002c
        /*0024*/ 	.byte	0x00, 0xf0, 0x11, 0x00


	//----- nvinfo : EIATTR_KPARAM_INFO
	.align		4
.L_186:
        /*0028*/ 	.byte	0x04, 0x17
        /*002a*/ 	.short	(.L_188 - .L_187)
.L_187:
        /*002c*/ 	.word	0x00000000
        /*0030*/ 	.short	0x0005
        /*0032*/ 	.short	0x0028
        /*0034*/ 	.byte	0x00, 0xf0, 0x11, 0x00


	//----- nvinfo : EIATTR_KPARAM_INFO
	.align		4
.L_188:
        /*0038*/ 	.byte	0x04, 0x17
        /*003a*/ 	.short	(.L_190 - .L_189)
.L_189:
        /*003c*/ 	.word	0x00000000
        /*0040*/ 	.short	0x0004
        /*0042*/ 	.short	0x0020
        /*0044*/ 	.byte	0x00, 0xf0, 0x21, 0x00


	//----- nvinfo : EIATTR_KPARAM_INFO
	.align		4
.L_190:
        /*0048*/ 	.byte	0x04, 0x17
        /*004a*/ 	.short	(.L_192 - .L_191)
.L_191:
        /*004c*/ 	.word	0x00000000
        /*0050*/ 	.short	0x0003
        /*0052*/ 	.short	0x0018
        /*0054*/ 	.byte	0x00, 0xf5, 0x21, 0x00


	//----- nvinfo : EIATTR_KPARAM_INFO
	.align		4
.L_192:
        /*0058*/ 	.byte	0x04, 0x17
        /*005a*/ 	.short	(.L_194 - .L_193)
.L_193:
        /*005c*/ 	.word	0x00000000
        /*0060*/ 	.short	0x0002
        /*0062*/ 	.short	0x0010
        /*0064*/ 	.byte	0x00, 0xf5, 0x21, 0x00


	//----- nvinfo : EIATTR_KPARAM_INFO
	.align		4
.L_194:
        /*0068*/ 	.byte	0x04, 0x17
        /*006a*/ 	.short	(.L_196 - .L_195)
.L_195:
        /*006c*/ 	.word	0x00000000
        /*0070*/ 	.short	0x0001
        /*0072*/ 	.short	0x0008
        /*0074*/ 	.byte	0x00, 0xf5, 0x21, 0x00


	//----- nvinfo : EIATTR_KPARAM_INFO
	.align		4
.L_196:
        /*0078*/ 	.byte	0x04, 0x17
        /*007a*/ 	.short	(.L_198 - .L_197)
.L_197:
        /*007c*/ 	.word	0x00000000
        /*0080*/ 	.short	0x0000
        /*0082*/ 	.short	0x0000
        /*0084*/ 	.byte	0x00, 0xf5, 0x21, 0x00


	//----- nvinfo : EIATTR_SPARSE_MMA_MASK
	.align		4
.L_198:
        /*0088*/ 	.byte	0x03, 0x50
        /*008a*/ 	.short	0x0000


	//----- nvinfo : EIATTR_MAXREG_COUNT
	.align		4
        /*008c*/ 	.byte	0x03, 0x1b
        /*008e*/ 	.short	0x00ff


	//----- nvinfo : EIATTR_NUM_BARRIERS
	.align		4
        /*0090*/ 	.byte	0x02, 0x4c
        /*0092*/ 	.byte	0x01
	.zero		1


	//----- nvinfo : EIATTR_MERCURY_ISA_VERSION
	.align		4
        /*0094*/ 	.byte	0x03, 0x5f
        /*0096*/ 	.short	0x0101


	//----- nvinfo : EIATTR_COOP_GROUP_MASK_REGIDS
	.align		4
        /*0098*/ 	.byte	0x04, 0x29
        /*009a*/ 	.short	(.L_200 - .L_199)


	//   ....[0]....
.L_199:
        /*009c*/ 	.word	0xffffffff


	//   ....[1]....
        /*00a0*/ 	.word	0xffffffff


	//   ....[2]....
        /*00a4*/ 	.word	0xffffffff


	//   ....[3]....
        /*00a8*/ 	.word	0xffffffff


	//   ....[4]....
        /*00ac*/ 	.word	0xffffffff


	//----- nvinfo : EIATTR_COOP_GROUP_INSTR_OFFSETS
	.align		4
.L_200:
        /*00b0*/ 	.byte	0x04, 0x28
        /*00b2*/ 	.short	(.L_202 - .L_201)


	//   ....[0]....
.L_201:
        /*00b4*/ 	.word	0x000018c0


	//   ....[1]....
        /*00b8*/ 	.word	0x000018e0


	//   ....[2]....
        /*00bc*/ 	.word	0x00001900


	//   ....[3]....
        /*00c0*/ 	.word	0x00001920


	//   ....[4]....
        /*00c4*/ 	.word	0x00001940


	//----- nvinfo : EIATTR_VRC_CTA_INIT_COUNT
	.align		4
.L_202:
        /*00c8*/ 	.byte	0x02, 0x4a
	.zero		1
	.zero		1


	//----- nvinfo : EIATTR_EXIT_INSTR_OFFSETS
	.align		4
        /*00cc*/ 	.byte	0x04, 0x1c
        /*00ce*/ 	.short	(.L_204 - .L_203)


	//   ....[0]....
.L_203:
        /*00d0*/ 	.word	0x00002e90


	//   ....[1]....
        /*00d4*/ 	.word	0x00002ec0


	//----- nvinfo : EIATTR_MAX_THREADS
	.align		4
.L_204:
        /*00d8*/ 	.byte	0x04, 0x05
        /*00da*/ 	.short	(.L_206 - .L_205)
.L_205:
        /*00dc*/ 	.word	0x00000100
        /*00e0*/ 	.word	0x00000001
        /*00e4*/ 	.word	0x00000001


	//----- nvinfo : EIATTR_CBANK_PARAM_SIZE
	.align		4
.L_206:
        /*00e8*/ 	.byte	0x03, 0x19
        /*00ea*/ 	.short	0x0031


	//----- nvinfo : EIATTR_PARAM_CBANK
	.align		4
        /*00ec*/ 	.byte	0x04, 0x0a
        /*00ee*/ 	.short	(.L_208 - .L_207)
	.align		4
.L_207:
        /*00f0*/ 	.word	index@(.nv.constant0._ZN3cub18CUB_300001_SM_10006detail10radix_sort31DeviceRadixSortSingleTileKernelINS1_5radix10policy_hubIjNS0_8NullTypeEyE10Policy1000ELNS0_9SortOrderE0EjS6_yNS1_21identity_decomposer_tEEEvPKT1_PSB_PKT2_PSF_T3_iiT4_)
        /*00f4*/ 	.short	0x0380
        /*00f6*/ 	.short	0x0031


	//----- nvinfo : EIATTR_SW_WAR
	.align		4
.L_208:
        /*00f8*/ 	.byte	0x04, 0x36
        /*00fa*/ 	.short	(.L_210 - .L_209)
.L_209:
        /*00fc*/ 	.word	0x00000008
.L_210:


//--------------------- .nv.info._ZN3cub18CUB_300001_SM_10006detail11EmptyKernelIvEEvv --------------------------
	.section	.nv.info._ZN3cub18CUB_300001_SM_10006detail11EmptyKernelIvEEvv,"",@"SHT_CUDA_INFO"
	.sectionflags	@""
	.align	4


	//----- nvinfo : EIATTR_CUDA_API_VERSION
	.align		4
        /*0000*/ 	.byte	0x04, 0x37
        /*0002*/ 	.short	(.L_212 - .L_211)
.L_211:
        /*0004*/ 	.word	0x00000082


	//----- nvinfo : EIATTR_SPARSE_MMA_MASK
	.align		4
.L_212:
        /*0008*/ 	.byte	0x03, 0x50
        /*000a*/ 	.short	0x0000


	//----- nvinfo : EIATTR_MAXREG_COUNT
	.align		4
        /*000c*/ 	.byte	0x03, 0x1b
        /*000e*/ 	.short	0x00ff


	//----- nvinfo : EIATTR_MERCURY_ISA_VERSION
	.align		4
        /*0010*/ 	.byte	0x03, 0x5f
        /*0012*/ 	.short	0x0101


	//----- nvinfo : EIATTR_VRC_CTA_INIT_COUNT
	.align		4
        /*0014*/ 	.byte	0x02, 0x4a
	.zero		1
	.zero		1


	//----- nvinfo : EIATTR_EXIT_INSTR_OFFSETS
	.align		4
        /*0018*/ 	.byte	0x04, 0x1c
        /*001a*/ 	.short	(.L_214 - .L_213)


	//   ....[0]....
.L_213:
        /*001c*/ 	.word	0x00000010


	//----- nvinfo : EIATTR_SW_WAR
	.align		4
.L_214:
        /*0020*/ 	.byte	0x04, 0x36
        /*0022*/ 	.short	(.L_216 - .L_215)
.L_215:
        /*0024*/ 	.word	0x00000008
.L_216:


//--------------------- .nv.info._Z7scatterPjiPKjS_iii --------------------------
	.section	.nv.info._Z7scatterPjiPKjS_iii,"",@"SHT_CUDA_INFO"
	.sectionflags	@""
	.align	4


	//----- nvinfo : EIATTR_CUDA_API_VERSION
	.align		4
        /*0000*/ 	.byte	0x04, 0x37
        /*0002*/ 	.short	(.L_218 - .L_217)
.L_217:
        /*0004*/ 	.word	0x00000082


	//----- nvinfo : EIATTR_KPARAM_INFO
	.align		4
.L_218:
        /*0008*/ 	.byte	0x04, 0x17
        /*000a*/ 	.short	(.L_220 - .L_219)
.L_219:
        /*000c*/ 	.word	0x00000000
        /*0010*/ 	.short	0x0006
        /*0012*/ 	.short	0x0028
        /*0014*/ 	.byte	0x00, 0xf0, 0x11, 0x00


	//----- nvinfo : EIATTR_KPARAM_INFO
	.align		4
.L_220:
        /*0018*/ 	.byte	0x04, 0x17
        /*001a*/ 	.short	(.L_222 - .L_221)
.L_221:
        /*001c*/ 	.word	0x00000000
        /*0020*/ 	.short	0x0005
        /*0022*/ 	.short	0x0024
        /*0024*/ 	.byte	0x00, 0xf0, 0x11, 0x00


	//----- nvinfo : EIATTR_KPARAM_INFO
	.align		4
.L_222:
        /*0028*/ 	.byte	0x04, 0x17
        /*002a*/ 	.short	(.L_224 - .L_223)
.L_223:
        /*002c*/ 	.word	0x00000000
        /*0030*/ 	.short	0x0004
        /*0032*/ 	.short	0x0020
        /*0034*/ 	.byte	0x00, 0xf0, 0x11, 0x00


	//----- nvinfo : EIATTR_KPARAM_INFO
	.align		4
.L_224:
        /*0038*/ 	.byte	0x04, 0x17
        /*003a*/ 	.short	(.L_226 - .L_225)
.L_225:
        /*003c*/ 	.word	0x00000000
        /*0040*/ 	.short	0x0003
        /*0042*/ 	.short	0x0018
        /*0044*/ 	.byte	0x00, 0xf5, 0x21, 0x00


	//----- nvinfo : EIATTR_KPARAM_INFO
	.align		4
.L_226:
        /*0048*/ 	.byte	0x04, 0x17
        /*004a*/ 	.short	(.L_228 - .L_227)
.L_227:
        /*004c*/ 	.word	0x00000000
        /*0050*/ 	.short	0x0002
        /*0052*/ 	.short	0x0010
        /*0054*/ 	.byte	0x00, 0xf5, 0x21, 0x00


	//----- nvinfo : EIATTR_KPARAM_INFO
	.align		4
.L_228:
        /*0058*/ 	.byte	0x04, 0x17
        /*005a*/ 	.short	(.L_230 - .L_229)
.L_229:
        /*005c*/ 	.word	0x00000000
        /*0060*/ 	.short	0x0001
        /*0062*/ 	.short	0x0008
        /*0064*/ 	.byte	0x00, 0xf0, 0x11, 0x00


	//----- nvinfo : EIATTR_KPARAM_INFO
	.align		4
.L_230:
        /*0068*/ 	.byte	0x04, 0x17
        /*006a*/ 	.short	(.L_232 - .L_231)
.L_231:
        /*006c*/ 	.word	0x00000000
        /*0070*/ 	.short	0x0000
        /*0072*/ 	.short	0x0000
        /*0074*/ 	.byte	0x00, 0xf5, 0x21, 0x00


	//----- nvinfo : EIATTR_SPARSE_MMA_MASK
	.align		4
.L_232:
        /*0078*/ 	.byte	0x03, 0x50
        /*007a*/ 	.short	0x0000


	//----- nvinfo : EIATTR_MAXREG_COUNT
	.align		4
        /*007c*/ 	.byte	0x03, 0x1b
        /*007e*/ 	.short	0x00ff


	//----- nvinfo : EIATTR_NUM_BARRIERS
	.align		4
        /*0080*/ 	.byte	0x02, 0x4c
        /*0082*/ 	.byte	0x01
	.zero		1


	//----- nvinfo : EIATTR_MERCURY_ISA_VERSION
	.align		4
        /*0084*/ 	.byte	0x03, 0x5f
        /*0086*/ 	.short	0x0101


	//----- nvinfo : EIATTR_VRC_CTA_INIT_COUNT
	.align		4
        /*0088*/ 	.byte	0x02, 0x4a
	.zero		1
	.zero		1


	//----- nvinfo : EIATTR_EXIT_INSTR_OFFSETS
	.align		4
        /*008c*/ 	.byte	0x04, 0x1c
        /*008e*/ 	.short	(.L_234 - .L_233)


	//   ....[0]....
.L_233:
        /*0090*/ 	.word	0x00001f30


	//   ....[1]....
        /*0094*/ 	.word	0x00002050


	//   ....[2]....
        /*0098*/ 	.word	0x00002130


	//----- nvinfo : EIATTR_CRS_STACK_SIZE
	.align		4
.L_234:
        /*009c*/ 	.byte	0x04, 0x1e
        /*009e*/ 	.short	(.L_236 - .L_235)
.L_235:
        /*00a0*/ 	.word	0x00000000


	//----- nvinfo : EIATTR_CBANK_PARAM_SIZE
	.align		4
.L_236:
        /*00a4*/ 	.byte	0x03, 0x19
        /*00a6*/ 	.short	0x002c


	//----- nvinfo : EIATTR_PARAM_CBANK
	.align		4
        /*00a8*/ 	.byte	0x04, 0x0a
        /*00aa*/ 	.short	(.L_238 - .L_237)
	.align		4
.L_237:
        /*00ac*/ 	.word	index@(.nv.constant0._Z7scatterPjiPKjS_iii)
        /*00b0*/ 	.short	0x0380
        /*00b2*/ 	.short	0x002c


	//----- nvinfo : EIATTR_SW_WAR
	.align		4
.L_238:
        /*00b4*/ 	.byte	0x04, 0x36
        /*00b6*/ 	.short	(.L_240 - .L_239)
.L_239:
        /*00b8*/ 	.word	0x00000008
.L_240:


//--------------------- .nv.info._Z10addBlkSumsPjiS_ --------------------------
	.section	.nv.info._Z10addBlkSumsPjiS_,"",@"SHT_CUDA_INFO"
	.sectionflags	@""
	.align	4


	//----- nvinfo : EIATTR_CUDA_API_VERSION
	.align		4
        /*0000*/ 	.byte	0x04, 0x37
        /*0002*/ 	.short	(.L_242 - .L_241)
.L_241:
        /*0004*/ 	.word	0x00000082


	//----- nvinfo : EIATTR_KPARAM_INFO
	.align		4
.L_242:
        /*0008*/ 	.byte	0x04, 0x17
        /*000a*/ 	.short	(.L_244 - .L_243)
.L_243:
        /*000c*/ 	.word	0x00000000
        /*0010*/ 	.short	0x0002
        /*0012*/ 	.short	0x0010
        /*0014*/ 	.byte	0x00, 0xf5, 0x21, 0x00


	//----- nvinfo : EIATTR_KPARAM_INFO
	.align		4
.L_244:
        /*0018*/ 	.byte	0x04, 0x17
        /*001a*/ 	.short	(.L_246 - .L_245)
.L_245:
        /*001c*/ 	.word	0x00000000
        /*0020*/ 	.short	0x0001
        /*0022*/ 	.short	0x0008
        /*0024*/ 	.byte	0x00, 0xf0, 0x11, 0x00


	//----- nvinfo : EIATTR_KPARAM_INFO
	.align		4
.L_246:
        /*0028*/ 	.byte	0x04, 0x17
        /*002a*/ 	.short	(.L_248 - .L_247)
.L_247:
        /*002c*/ 	.word	0x00000000
        /*0030*/ 	.short	0x0000
        /*0032*/ 	.short	0x0000
        /*0034*/ 	.byte	0x00, 0xf5, 0x21, 0x00


	//----- nvinfo : EIATTR_SPARSE_MMA_MASK
	.align		4
.L_248:
        /*0038*/ 	.byte	0x03, 0x50
        /*003a*/ 	.short	0x0000


	//----- nvinfo : EIATTR_MAXREG_COUNT
	.align		4
        /*003c*/ 	.byte	0x03, 0x1b
        /*003e*/ 	.short	0x00ff


	//----- nvinfo : EIATTR_MERCURY_ISA_VERSION
	.align		4
        /*0040*/ 	.byte	0x03, 0x5f
        /*0042*/ 	.short	0x0101


	//----- nvinfo : EIATTR_VRC_CTA_INIT_COUNT
	.align		4
        /*0044*/ 	.byte	0x02, 0x4a
	.zero		1
	.zero		1


	//----- nvinfo : EIATTR_EXIT_INSTR_OFFSETS
	.align		4
        /*0048*/ 	.byte	0x04, 0x1c
        /*004a*/ 	.short	(.L_250 - .L_249)


	//   ....[0]....
.L_249:
        /*004c*/ 	.word	0x00000070


	//   ....[1]....
        /*0050*/ 	.word	0x00000110


	//----- nvinfo : EIATTR_CBANK_PARAM_SIZE
	.align		4
.L_250:
        /*0054*/ 	.byte	0x03, 0x19
        /*0056*/ 	.short	0x0018


	//----- nvinfo : EIATTR_PARAM_CBANK
	.align		4
        /*0058*/ 	.byte	0x04, 0x0a
        /*005a*/ 	.short	(.L_252 - .L_251)
	.align		4
.L_251:
        /*005c*/ 	.word	index@(.nv.constant0._Z10addBlkSumsPjiS_)
        /*0060*/ 	.short	0x0380
        /*0062*/ 	.short	0x0018


	//----- nvinfo : EIATTR_SW_WAR
	.align		4
.L_252:
        /*0064*/ 	.byte	0x04, 0x36
        /*0066*/ 	.short	(.L_254 - .L_253)
.L_253:
        /*0068*/ 	.word	0x00000008
.L_254:


//--------------------- .nv.info._Z13scanBlkKernelPjiS_S_ --------------------------
	.section	.nv.info._Z13scanBlkKernelPjiS_S_,"",@"SHT_CUDA_INFO"
	.sectionflags	@""
	.align	4


	//----- nvinfo : EIATTR_CUDA_API_VERSION
	.align		4
        /*0000*/ 	.byte	0x04, 0x37
        /*0002*/ 	.short	(.L_256 - .L_255)
.L_255:
        /*0004*/ 	.word	0x00000082


	//----- nvinfo : EIATTR_KPARAM_INFO
	.align		4
.L_256:
        /*0008*/ 	.byte	0x04, 0x17
        /*000a*/ 	.short	(.L_258 - .L_257)
.L_257:
        /*000c*/ 	.word	0x00000000
        /*0010*/ 	.short	0x0003
        /*0012*/ 	.short	0x0018
        /*0014*/ 	.byte	0x00, 0xf5, 0x21, 0x00


	//----- nvinfo : EIATTR_KPARAM_INFO
	.align		4
.L_258:
        /*0018*/ 	.byte	0x04, 0x17
        /*001a*/ 	.short	(.L_260 - .L_259)
.L_259:
        /*001c*/ 	.word	0x00000000
        /*0020*/ 	.short	0x0002
        /*0022*/ 	.short	0x0010
        /*0024*/ 	.byte	0x00, 0xf5, 0x21, 0x00


	//----- nvinfo : EIATTR_KPARAM_INFO
	.align		4
.L_260:
        /*0028*/ 	.byte	0x04, 0x17
        /*002a*/ 	.short	(.L_262 - .L_261)
.L_261:
        /*002c*/ 	.word	0x00000000
        /*0030*/ 	.short	0x0001
        /*0032*/ 	.short	0x0008
        /*0034*/ 	.byte	0x00, 0xf0, 0x11, 0x00


	//----- nvinfo : EIATTR_KPARAM_INFO
	.align		4
.L_262:
        /*0038*/ 	.byte	0x04, 0x17
        /*003a*/ 	.short	(.L_264 - .L_263)
.L_263:
        /*003c*/ 	.word	0x00000000
        /*0040*/ 	.short	0x0000
        /*0042*/ 	.short	0x0000
        /*0044*/ 	.byte	0x00, 0xf5, 0x21, 0x00


	//----- nvinfo : EIATTR_SPARSE_MMA_MASK
	.align		4
.L_264:
        /*0048*/ 	.byte	0x03, 0x50
        /*004a*/ 	.short	0x0000


	//----- nvinfo : EIATTR_MAXREG_COUNT
	.align		4
        /*004c*/ 	.byte	0x03, 0x1b
        /*004e*/ 	.short	0x00ff


	//----- nvinfo : EIATTR_NUM_BARRIERS
	.align		4
        /*0050*/ 	.byte	0x02, 0x4c
        /*0052*/ 	.byte	0x01
	.zero		1


	//----- nvinfo : EIATTR_MERCURY_ISA_VERSION
	.align		4
        /*0054*/ 	.byte	0x03, 0x5f
        /*0056*/ 	.short	0x0101


	//----- nvinfo : EIATTR_VRC_CTA_INIT_COUNT
	.align		4
        /*0058*/ 	.byte	0x02, 0x4a
	.zero		1
	.zero		1


	//----- nvinfo : EIATTR_EXIT_INSTR_OFFSETS
	.align		4
        /*005c*/ 	.byte	0x04, 0x1c
        /*005e*/ 	.short	(.L_266 - .L_265)


	//   ....[0]....
.L_265:
        /*0060*/ 	.word	0x00000070


	//   ....[1]....
        /*0064*/ 	.word	0x000002d0


	//----- nvinfo : EIATTR_CBANK_PARAM_SIZE
	.align		4
.L_266:
        /*0068*/ 	.byte	0x03, 0x19
        /*006a*/ 	.short	0x0020


	//----- nvinfo : EIATTR_PARAM_CBANK
	.align		4
        /*006c*/ 	.byte	0x04, 0x0a
        /*006e*/ 	.short	(.L_268 - .L_267)
	.align		4
.L_267:
        /*0070*/ 	.word	index@(.nv.constant0._Z13scanBlkKernelPjiS_S_)
        /*0074*/ 	.short	0x0380
        /*0076*/ 	.short	0x0020


	//----- nvinfo : EIATTR_SW_WAR
	.align		4
.L_268:
        /*0078*/ 	.byte	0x04, 0x36
        /*007a*/ 	.short	(.L_270 - .L_269)
.L_269:
        /*007c*/ 	.word	0x00000008
.L_270:


//--------------------- .nv.info._Z17computeHistKernelPjiS_ii --------------------------
	.section	.nv.info._Z17computeHistKernelPjiS_ii,"",@"SHT_CUDA_INFO"
	.sectionflags	@""
	.align	4


	//----- nvinfo : EIATTR_CUDA_API_VERSION
	.align		4
        /*0000*/ 	.byte	0x04, 0x37
        /*0002*/ 	.short	(.L_272 - .L_271)
.L_271:
        /*0004*/ 	.word	0x00000082


	//----- nvinfo : EIATTR_KPARAM_INFO
	.align		4
.L_272:
        /*0008*/ 	.byte	0x04, 0x17
        /*000a*/ 	.short	(.L_274 - .L_273)
.L_273:
        /*000c*/ 	.word	0x00000000
        /*0010*/ 	.short	0x0004
        /*0012*/ 	.short	0x001c
        /*0014*/ 	.byte	0x00, 0xf0, 0x11, 0x00


	//----- nvinfo : EIATTR_KPARAM_INFO
	.align		4
.L_274:
        /*0018*/ 	.byte	0x04, 0x17
        /*001a*/ 	.short	(.L_276 - .L_275)
.L_275:
        /*001c*/ 	.word	0x00000000
        /*0020*/ 	.short	0x0003
        /*0022*/ 	.short	0x0018
        /*0024*/ 	.byte	0x00, 0xf0, 0x11, 0x00


	//----- nvinfo : EIATTR_KPARAM_INFO
	.align		4
.L_276:
        /*0028*/ 	.byte	0x04, 0x17
        /*002a*/ 	.short	(.L_278 - .L_277)
.L_277:
        /*002c*/ 	.word	0x00000000
        /*0030*/ 	.short	0x0002
        /*0032*/ 	.short	0x0010
        /*0034*/ 	.byte	0x00, 0xf5, 0x21, 0x00


	//----- nvinfo : EIATTR_KPARAM_INFO
	.align		4
.L_278:
        /*0038*/ 	.byte	0x04, 0x17
        /*003a*/ 	.short	(.L_280 - .L_279)
.L_279:
        /*003c*/ 	.word	0x00000000
        /*0040*/ 	.short	0x0001
        /*0042*/ 	.short	0x0008
        /*0044*/ 	.byte	0x00, 0xf0, 0x11, 0x00


	//----- nvinfo : EIATTR_KPARAM_INFO
	.align		4
.L_280:
        /*0048*/ 	.byte	0x04, 0x17
        /*004a*/ 	.short	(.L_282 - .L_281)
.L_281:
        /*004c*/ 	.word	0x00000000
        /*0050*/ 	.short	0x0000
        /*0052*/ 	.short	0x0000
        /*0054*/ 	.byte	0x00, 0xf5, 0x21, 0x00


	//----- nvinfo : EIATTR_SPARSE_MMA_MASK
	.align		4
.L_282:
        /*0058*/ 	.byte	0x03, 0x50
        /*005a*/ 	.short	0x0000


	//----- nvinfo : EIATTR_MAXREG_COUNT
	.align		4
        /*005c*/ 	.byte	0x03, 0x1b
        /*005e*/ 	.short	0x00ff


	//----- nvinfo : EIATTR_NUM_BARRIERS
	.align		4
        /*0060*/ 	.byte	0x02, 0x4c
        /*0062*/ 	.byte	0x01
	.zero		1


	//----- nvinfo : EIATTR_MERCURY_ISA_VERSION
	.align		4
        /*0064*/ 	.byte	0x03, 0x5f
        /*0066*/ 	.short	0x0101


	//----- nvinfo : EIATTR_VRC_CTA_INIT_COUNT
	.align		4
        /*0068*/ 	.byte	0x02, 0x4a
	.zero		1
	.zero		1


	//----- nvinfo : EIATTR_EXIT_INSTR_OFFSETS
	.align		4
        /*006c*/ 	.byte	0x04, 0x1c
        /*006e*/ 	.short	(.L_284 - .L_283)


	//   ....[0]....
.L_283:
        /*0070*/ 	.word	0x00000280


	//   ....[1]....
        /*0074*/ 	.word	0x00000360


	//----- nvinfo : EIATTR_CRS_STACK_SIZE
	.align		4
.L_284:
        /*0078*/ 	.byte	0x04, 0x1e
        /*007a*/ 	.short	(.L_286 - .L_285)
.L_285:
        /*007c*/ 	.word	0x00000000


	//----- nvinfo : EIATTR_CBANK_PARAM_SIZE
	.align		4
.L_286:
        /*0080*/ 	.byte	0x03, 0x19
        /*0082*/ 	.short	0x0020


	//----- nvinfo : EIATTR_PARAM_CBANK
	.align		4
        /*0084*/ 	.byte	0x04, 0x0a
        /*0086*/ 	.short	(.L_288 - .L_287)
	.align		4
.L_287:
        /*0088*/ 	.word	index@(.nv.constant0._Z17computeHistKernelPjiS_ii)
        /*008c*/ 	.short	0x0380
        /*008e*/ 	.short	0x0020


	//----- nvinfo : EIATTR_SW_WAR
	.align		4
.L_288:
        /*0090*/ 	.byte	0x04, 0x36
        /*0092*/ 	.short	(.L_290 - .L_289)
.L_289:
        /*0094*/ 	.word	0x00000008
.L_290:


//--------------------- .nv.callgraph             --------------------------
	.section	.nv.callgraph,"",@"SHT_CUDA_CALLGRAPH"
	.align	4
	.sectionentsize	8
	.align		4
        /*0000*/ 	.word	0x00000000
	.align		4
        /*0004*/ 	.word	0xffffffff
	.align		4
        /*0008*/ 	.word	0x00000000
	.align		4
        /*000c*/ 	.word	0xfffffffe
	.align		4
        /*0010*/ 	.word	0x00000000
	.align		4
        /*0014*/ 	.word	0xfffffffd
	.align		4
        /*0018*/ 	.word	0x00000000
	.align		4
        /*001c*/ 	.word	0xfffffffc


//--------------------- .nv.constant4             --------------------------
	.section	.nv.constant4,"a",@progbits
	.align	8
	.align		8
.nv.constant4:
        /*0000*/ 	.dword	_ZN34_INTERNAL_fa9bf9eb_4_k_cu_e1258c594cuda3std3__45__cpo5beginE
	.align		8
        /*0008*/ 	.dword	_ZN34_INTERNAL_fa9bf9eb_4_k_cu_e1258c594cuda3std3__45__cpo3endE
	.align		8
        /*0010*/ 	.dword	_ZN34_INTERNAL_fa9bf9eb_4_k_cu_e1258c594cuda3std3__45__cpo6cbeginE
	.align		8
        /*0018*/ 	.dword	_ZN34_INTERNAL_fa9bf9eb_4_k_cu_e1258c594cuda3std3__45__cpo4cendE
	.align		8
        /*0020*/ 	.dword	_ZN34_INTERNAL_fa9bf9eb_4_k_cu_e1258c594cuda3std3__45__cpo6rbeginE
	.align		8
        /*0028*/ 	.dword	_ZN34_INTERNAL_fa9bf9eb_4_k_cu_e1258c594cuda3std3__45__cpo4rendE
	.align		8
        /*0030*/ 	.dword	_ZN34_INTERNAL_fa9bf9eb_4_k_cu_e1258c594cuda3std3__45__cpo7crbeginE
	.align		8
        /*0038*/ 	.dword	_ZN34_INTERNAL_fa9bf9eb_4_k_cu_e1258c594cuda3std3__45__cpo5crendE
	.align		8
        /*0040*/ 	.dword	_ZN34_INTERNAL_fa9bf9eb_4_k_cu_e1258c594cuda3std3__436_GLOBAL__N__fa9bf9eb_4_k_cu_e1258c596ignoreE
	.align		8
        /*0048*/ 	.dword	_ZN34_INTERNAL_fa9bf9eb_4_k_cu_e1258c594cuda3std3__419piecewise_constructE
	.align		8
        /*0050*/ 	.dword	_ZN34_INTERNAL_fa9bf9eb_4_k_cu_e1258c594cuda3std3__48in_placeE
	.align		8
        /*0058*/ 	.dword	_ZN34_INTERNAL_fa9bf9eb_4_k_cu_e1258c594cuda3std3__420unreachable_sentinelE
	.align		8
        /*0060*/ 	.dword	_ZN34_INTERNAL_fa9bf9eb_4_k_cu_e1258c594cuda3std3__47nulloptE
	.align		8
        /*0068*/ 	.dword	_ZN34_INTERNAL_fa9bf9eb_4_k_cu_e1258c594cuda3std3__48unexpectE
	.align		8
        /*0070*/ 	.dword	_ZN34_INTERNAL_fa9bf9eb_4_k_cu_e1258c594cuda3std6ranges3__45__cpo4swapE
	.align		8
        /*0078*/ 	.dword	_ZN34_INTERNAL_fa9bf9eb_4_k_cu_e1258c594cuda3std6ranges3__45__cpo9iter_moveE
	.align		8
        /*0080*/ 	.dword	_ZN34_INTERNAL_fa9bf9eb_4_k_cu_e1258c594cuda3std6ranges3__45__cpo5beginE
	.align		8
        /*0088*/ 	.dword	_ZN34_INTERNAL_fa9bf9eb_4_k_cu_e1258c594cuda3std6ranges3__45__cpo3endE
	.align		8
        /*0090*/ 	.dword	_ZN34_INTERNAL_fa9bf9eb_4_k_cu_e1258c594cuda3std6ranges3__45__cpo6cbeginE
	.align		8
        /*0098*/ 	.dword	_ZN34_INTERNAL_fa9bf9eb_4_k_cu_e1258c594cuda3std6ranges3__45__cpo4cendE
	.align		8
        /*00a0*/ 	.dword	_ZN34_INTERNAL_fa9bf9eb_4_k_cu_e1258c594cuda3std6ranges3__45__cpo7advanceE
	.align		8
        /*00a8*/ 	.dword	_ZN34_INTERNAL_fa9bf9eb_4_k_cu_e1258c594cuda3std6ranges3__45__cpo9iter_swapE
	.align		8
        /*00b0*/ 	.dword	_ZN34_INTERNAL_fa9bf9eb_4_k_cu_e1258c594cuda3std6ranges3__45__cpo4nextE
	.align		8
        /*00b8*/ 	.dword	_ZN34_INTERNAL_fa9bf9eb_4_k_cu_e1258c594cuda3std6ranges3__45__cpo4prevE
	.align		8
        /*00c0*/ 	.dword	_ZN34_INTERNAL_fa9bf9eb_4_k_cu_e1258c594cuda3std6ranges3__45__cpo4dataE
	.align		8
        /*00c8*/ 	.dword	_ZN34_INTERNAL_fa9bf9eb_4_k_cu_e1258c594cuda3std6ranges3__45__cpo5cdataE
	.align		8
        /*00d0*/ 	.dword	_ZN34_INTERNAL_fa9bf9eb_4_k_cu_e1258c594cuda3std6ranges3__45__cpo4sizeE
	.align		8
        /*00d8*/ 	.dword	_ZN34_INTERNAL_fa9bf9eb_4_k_cu_e1258c594cuda3std6ranges3__45__cpo5ssizeE
	.align		8
        /*00e0*/ 	.dword	_ZN34_INTERNAL_fa9bf9eb_4_k_cu_e1258c594cuda3std6ranges3__45__cpo8distanceE
	.align		8
        /*00e8*/ 	.dword	_ZN34_INTERNAL_fa9bf9eb_4_k_cu_e1258c596thrust24THRUST_300001_SM_1000_NS6system6detail10sequential3seqE
	.align		8
        /*00f0*/ 	.dword	_ZN34_INTERNAL_fa9bf9eb_4_k_cu_e1258c596thrust24THRUST_300001_SM_1000_NS6system3cpp3parE
	.align		8
        /*00f8*/ 	.dword	_ZN34_INTERNAL_fa9bf9eb_4_k_cu_e1258c596thrust24THRUST_300001_SM_1000_NS8cuda_cub3parE
	.align		8
        /*0100*/ 	.dword	_ZN34_INTERNAL_fa9bf9eb_4_k_cu_e1258c596thrust24THRUST_300001_SM_1000_NS8cuda_cub10par_nosyncE
	.align		8
        /*0108*/ 	.dword	_ZN34_INTERNAL_fa9bf9eb_4_k_cu_e1258c596thrust24THRUST_300001_SM_1000_NS12placeholders2_1E
	.align		8
        /*0110*/ 	.dword	_ZN34_INTERNAL_fa9bf9eb_4_k_cu_e1258c596thrust24THRUST_300001_SM_1000_NS12placeholders2_2E
	.align		8
        /*0118*/ 	.dword	_ZN34_INTERNAL_fa9bf9eb_4_k_cu_e1258c596thrust24THRUST_300001_SM_1000_NS12placeholders2_3E
	.align		8
        /*0120*/ 	.dword	_ZN34_INTERNAL_fa9bf9eb_4_k_cu_e1258c596thrust24THRUST_300001_SM_1000_NS12placeholders2_4E
	.align		8
        /*0128*/ 	.dword	_ZN34_INTERNAL_fa9bf9eb_4_k_cu_e1258c596thrust24THRUST_300001_SM_1000_NS12placeholders2_5E
	.align		8
        /*0130*/ 	.dword	_ZN34_INTERNAL_fa9bf9eb_4_k_cu_e1258c596thrust24THRUST_300001_SM_1000_NS12placeholders2_6E
	.align		8
        /*0138*/ 	.dword	_ZN34_INTERNAL_fa9bf9eb_4_k_cu_e1258c596thrust24THRUST_300001_SM_1000_NS12placeholders2_7E
	.align		8
        /*0140*/ 	.dword	_ZN34_INTERNAL_fa9bf9eb_4_k_cu_e1258c596thrust24THRUST_300001_SM_1000_NS12placeholders2_8E
	.align		8
        /*0148*/ 	.dword	_ZN34_INTERNAL_fa9bf9eb_4_k_cu_e1258c596thrust24THRUST_300001_SM_1000_NS12placeholders2_9E
	.align		8
        /*0150*/ 	.dword	_ZN34_INTERNAL_fa9bf9eb_4_k_cu_e1258c596thrust24THRUST_300001_SM_1000_NS12placeholders3_10E
	.align		8
        /*0158*/ 	.dword	_ZN34_INTERNAL_fa9bf9eb_4_k_cu_e1258c596thrust24THRUST_300001_SM_1000_NS3seqE
	.align		8
        /*0160*/ 	.dword	_ZN34_INTERNAL_fa9bf9eb_4_k_cu_e1258c596thrust24THRUST_300001_SM_1000_NS6deviceE


//--------------------- .text._ZN3cub18CUB_300001_SM_10006detail10radix_sort29DeviceRadixSortOnesweepKernelINS1_5radix10policy_hubIjNS0_8NullTypeEyE10Policy1000ELNS0_9SortOrderE0EjS6_yiiNS1_21identity_decomposer_tEEEvPT5_SC_PT3_PKSD_PT1_PKSH_PT2_PKSL_T4_iiT6_ --------------------------
	.section	.text._ZN3cub18CUB_300001_SM_10006detail10radix_sort29DeviceRadixSortOnesweepKernelINS1_5radix10policy_hubIjNS0_8NullTypeEyE10Policy1000ELNS0_9SortOrderE0EjS6_yiiNS1_21identity_decomposer_tEEEvPT5_SC_PT3_PKSD_PT1_PKSH_PT2_PKSL_T4_iiT6_,"ax",@progbits
	.align	128
        .global         _ZN3cub18CUB_300001_SM_10006detail10radix_sort29DeviceRadixSortOnesweepKernelINS1_5radix10policy_hubIjNS0_8NullTypeEyE10Policy1000ELNS0_9SortOrderE0EjS6_yiiNS1_21identity_decomposer_tEEEvPT5_SC_PT3_PKSD_PT1_PKSH_PT2_PKSL_T4_iiT6_
        .type           _ZN3cub18CUB_300001_SM_10006detail10radix_sort29DeviceRadixSortOnesweepKernelINS1_5radix10policy_hubIjNS0_8NullTypeEyE10Policy1000ELNS0_9SortOrderE0EjS6_yiiNS1_21identity_decomposer_tEEEvPT5_SC_PT3_PKSD_PT1_PKSH_PT2_PKSL_T4_iiT6_,@function
        .size           _ZN3cub18CUB_300001_SM_10006detail10radix_sort29DeviceRadixSortOnesweepKernelINS1_5radix10policy_hubIjNS0_8NullTypeEyE10Policy1000ELNS0_9SortOrderE0EjS6_yiiNS1_21identity_decomposer_tEEEvPT5_SC_PT3_PKSD_PT1_PKSH_PT2_PKSL_T4_iiT6_,(.L_x_281 - _ZN3cub18CUB_300001_SM_10006detail10radix_sort29DeviceRadixSortOnesweepKernelINS1_5radix10policy_hubIjNS0_8NullTypeEyE10Policy1000ELNS0_9SortOrderE0EjS6_yiiNS1_21identity_decomposer_tEEEvPT5_SC_PT3_PKSD_PT1_PKSH_PT2_PKSL_T4_iiT6_)
        .other          _ZN3cub18CUB_300001_SM_10006detail10radix_sort29DeviceRadixSortOnesweepKernelINS1_5radix10policy_hubIjNS0_8NullTypeEyE10Policy1000ELNS0_9SortOrderE0EjS6_yiiNS1_21identity_decomposer_tEEEvPT5_SC_PT3_PKSD_PT1_PKSH_PT2_PKSL_T4_iiT6_,@"STO_CUDA_ENTRY STV_DEFAULT"
_ZN3cub18CUB_300001_SM_10006detail10radix_sort29DeviceRadixSortOnesweepKernelINS1_5radix10policy_hubIjNS0_8NullTypeEyE10Policy1000ELNS0_9SortOrderE0EjS6_yiiNS1_21identity_decomposer_tEEEvPT5_SC_PT3_PKSD_PT1_PKSH_PT2_PKSL_T4_iiT6_:
.text._ZN3cub18CUB_300001_SM_10006detail10radix_sort29DeviceRadixSortOnesweepKernelINS1_5radix10policy_hubIjNS0_8NullTypeEyE10Policy1000ELNS0_9SortOrderE0EjS6_yiiNS1_21identity_decomposer_tEEEvPT5_SC_PT3_PKSD_PT1_PKSH_PT2_PKSL_T4_iiT6_:
[----:B------:R-:W0:Y:S01]  /*0000*/  LDC R1, c[0x0][0x37c] ;  /* 0x0000df00ff017b82 */ /* 0x000e220000000800 */
[----:B------:R-:W1:Y:S01]  /*0010*/  S2R R39, SR_TID.X ;  /* 0x0000000000277919 */ /* 0x000e620000002100 */
[----:B------:R-:W-:Y:S01]  /*0020*/  MOV R73, 0x400 ;  /* 0x0000040000497802 */ /* 0x000fe20000000f00 */
[----:B------:R-:W2:Y:S01]  /*0030*/  LDCU.64 UR6, c[0x0][0x358] ;  /* 0x00006b00ff0677ac */ /* 0x000ea20008000a00 */
[----:B------:R-:W-:Y:S01]  /*0040*/  BSSY.RECONVERGENT B0, `(.L_x_0) ;  /* 0x000000d000007945 */ /* 0x000fe20003800200 */
[----:B------:R-:W3:Y:S01]  /*0050*/  S2R R0, SR_CgaCtaId ;  /* 0x0000000000007919 */ /* 0x000ee20000008800 */
[----:B0-----:R-:W-:Y:S01]  /*0060*/  VIADD R1, R1, 0xfffffff0 ;  /* 0xfffffff001017836 */ /* 0x001fe20000000000 */
[----:B-1----:R-:W-:Y:S02]  /*0070*/  ISETP.NE.AND P0, PT, R39, RZ, PT ;  /* 0x000000ff2700720c */ /* 0x002fe40003f05270 */
[----:B---3--:R-:W-:-:S11]  /*0080*/  LEA R73, R0, R73, 0x18 ;  /* 0x0000004900497211 */ /* 0x008fd600078ec0ff */
[----:B--2---:R-:W-:Y:S05]  /*0090*/  @P0 BRA `(.L_x_1) ;  /* 0x00000000001c0947 */ /* 0x004fea0003800000 */
[----:B------:R-:W0:Y:S01]  /*00a0*/  LDC.64 R2, c[0x0][0x388] ;  /* 0x0000e200ff027b82 */ /* 0x000e220000000a00 */
[----:B------:R-:W-:-:S05]  /*00b0*/  IMAD.MOV.U32 R5, RZ, RZ, 0x1 ;  /* 0x00000001ff057424 */ /* 0x000fca00078e00ff */
[----:B0-----:R-:W2:Y:S02]  /*00c0*/  ATOMG.E.ADD.STRONG.GPU PT, R2, desc[UR6][R2.64], R5 ;  /* 0x80000005020279a8 */ /* 0x001ea400081ef106 */
[----:B------:R-:W0:Y:S01]  /*00d0*/  S2UR UR5, SR_CgaCtaId ;  /* 0x00000000000579c3 */ /* 0x000e220000008800 */
[----:B------:R-:W-:Y:S02]  /*00e0*/  UMOV UR4, 0x400 ;  /* 0x0000040000047882 */ /* 0x000fe40000000000 */
[----:B0-----:R-:W-:-:S09]  /*00f0*/  ULEA UR4, UR5, UR4, 0x18 ;  /* 0x0000000405047291 */ /* 0x001fd2000f8ec0ff */
[----:B--2---:R0:W-:Y:S03]  /*0100*/  STS [UR4+0x7200], R2 ;  /* 0x00720002ff007988 */ /* 0x0041e60008000804 */
.L_x_1:
[----:B------:R-:W-:Y:S05]  /*0110*/  BSYNC.RECONVERGENT B0 ;  /* 0x0000000000007941 */ /* 0x000fea0003800200 */
.L_x_0:
[----:B------:R-:W-:Y:S06]  /*0120*/  BAR.SYNC.DEFER_BLOCKING 0x0 ;  /* 0x0000000000007b1d */ /* 0x000fec0000010000 */
[----:B------:R-:W1:Y:S01]  /*0130*/  LDCU UR4, c[0x0][0x3c0] ;  /* 0x00007800ff0477ac */ /* 0x000e620008000800 */
[----:B------:R-:W2:Y:S01]  /*0140*/  S2R R9, SR_LANEID ;  /* 0x0000000000097919 */ /* 0x000ea20000000000 */
[----:B------:R-:W0:Y:S02]  /*0150*/  LDS R72, [R73+0x7200] ;  /* 0x0072000049487984 */ /* 0x000e240000000800 */
[----:B0-----:R-:W-:-:S04]  /*0160*/  IMAD R2, R72, 0x1c80, RZ ;  /* 0x00001c8048027824 */ /* 0x001fc800078e02ff */
[----:B------:R-:W-:Y:S01]  /*0170*/  VIADD R0, R2, 0x1c80 ;  /* 0x00001c8002007836 */ /* 0x000fe20000000000 */
[----:B------:R-:W-:-:S04]  /*0180*/  SHF.R.S32.HI R6, RZ, 0x1f, R2 ;  /* 0x0000001fff067819 */ /* 0x000fc80000011402 */
[----:B-1----:R-:W-:Y:S02]  /*0190*/  ISETP.GT.AND P0, PT, R0, UR4, PT ;  /* 0x0000000400007c0c */ /* 0x002fe4000bf04270 */
[----:B------:R-:W-:-:S11]  /*01a0*/  SHF.R.U32.HI R0, RZ, 0x5, R39 ;  /* 0x00000005ff007819 */ /* 0x000fd60000011627 */
[----:B--2---:R-:W-:Y:S05]  /*01b0*/  @P0 BRA `(.L_x_2) ;  /* 0x0000000000700947 */ /* 0x004fea0003800000 */
[----:B------:R-:W0:Y:S01]  /*01c0*/  LDCU.64 UR4, c[0x0][0x3a8] ;  /* 0x00007500ff0477ac */ /* 0x000e220008000a00 */
[C---:B------:R-:W-:Y:S02]  /*01d0*/  LOP3.LUT R3, R39.reuse, 0x1f, RZ, 0xc0, !PT ;  /* 0x0000001f27037812 */ /* 0x040fe400078ec0ff */
[----:B------:R-:W-:-:S05]  /*01e0*/  LOP3.LUT R4, R39, 0x3e0, RZ, 0xc0, !PT ;  /* 0x000003e027047812 */ /* 0x000fca00078ec0ff */
[----:B------:R-:W-:-:S05]  /*01f0*/  IMAD R3, R4, 0x13, R3 ;  /* 0x0000001304037824 */ /* 0x000fca00078e0203 */
[----:B------:R-:W-:-:S05]  /*0200*/  IADD3 R3, P0, PT, R2, R3, RZ ;  /* 0x0000000302037210 */ /* 0x000fca0007f1e0ff */
[----:B------:R-:W-:Y:S01]  /*0210*/  IMAD.X R6, RZ, RZ, R6, P0 ;  /* 0x000000ffff067224 */ /* 0x000fe200000e0606 */
[----:B0-----:R-:W-:-:S04]  /*0220*/  LEA R2, P0, R3, UR4, 0x2 ;  /* 0x0000000403027c11 */ /* 0x001fc8000f8010ff */
[----:B------:R-:W-:-:S05]  /*0230*/  LEA.HI.X R3, R3, UR5, R6, 0x2, P0 ;  /* 0x0000000503037c11 */ /* 0x000fca00080f1406 */
[----:B------:R0:W5:Y:S04]  /*0240*/  LDG.E R71, desc[UR6][R2.64] ;  /* 0x0000000602477981 */ /* 0x000168000c1e1900 */
        /* <DEDUP_REMOVED lines=17> */
[----:B------:R0:W5:Y:S01]  /*0360*/  LDG.E R53, desc[UR6][R2.64+0x900] ;  /* 0x0009000602357981 */ /* 0x000162000c1e1900 */
[----:B------:R-:W-:Y:S05]  /*0370*/  BRA `(.L_x_3) ;  /* 0x0000000400507947 */ /* 0x000fea0003800000 */
.L_x_2:
[----:B------:R-:W0:Y:S01]  /*0380*/  LDCU.64 UR8, c[0x0][0x3a8] ;  /* 0x00007500ff0877ac */ /* 0x000e220008000a00 */
[C---:B------:R-:W-:Y:S01]  /*0390*/  LOP3.LUT R3, R39.reuse, 0x1f, RZ, 0xc0, !PT ;  /* 0x0000001f27037812 */ /* 0x040fe200078ec0ff */
[----:B------:R-:W-:Y:S01]  /*03a0*/  IMAD.MOV.U32 R71, RZ, RZ, -0x1 ;  /* 0xffffffffff477424 */ /* 0x000fe200078e00ff */
[----:B------:R-:W-:Y:S01]  /*03b0*/  LOP3.LUT R4, R39, 0x3e0, RZ, 0xc0, !PT ;  /* 0x000003e027047812 */ /* 0x000fe200078ec0ff */
[----:B------:R-:W-:Y:S02]  /*03c0*/  IMAD.MOV.U32 R69, RZ, RZ, -0x1 ;  /* 0xffffffffff457424 */ /* 0x000fe400078e00ff */
[----:B------:R-:W-:Y:S02]  /*03d0*/  IMAD.MOV.U32 R70, RZ, RZ, -0x1 ;  /* 0xffffffffff467424 */ /* 0x000fe400078e00ff */
[----:B------:R-:W-:Y:S01]  /*03e0*/  IMAD R11, R4, 0x13, R3 ;  /* 0x00000013040b7824 */ /* 0x000fe200078e0203 */
[----:B------:R-:W-:-:S03]  /*03f0*/  IADD3 R4, PT, PT, -R2, UR4, RZ ;  /* 0x0000000402047c10 */ /* 0x000fc6000fffe1ff */
[C---:B------:R-:W-:Y:S01]  /*0400*/  VIADD R3, R11.reuse, 0x20 ;  /* 0x000000200b037836 */ /* 0x040fe20000000000 */
[----:B------:R-:W-:Y:S01]  /*0410*/  IADD3 R8, P0, PT, R2, R11, RZ ;  /* 0x0000000b02087210 */ /* 0x000fe20007f1e0ff */
[C---:B------:R-:W-:Y:S01]  /*0420*/  VIADD R5, R11.reuse, 0x40 ;  /* 0x000000400b057836 */ /* 0x040fe20000000000 */
[CC--:B------:R-:W-:Y:S01]  /*0430*/  ISETP.GE.AND P1, PT, R11.reuse, R4.reuse, PT ;  /* 0x000000040b00720c */ /* 0x0c0fe20003f26270 */
[----:B------:R-:W-:Y:S01]  /*0440*/  VIADD R7, R11, 0x60 ;  /* 0x000000600b077836 */ /* 0x000fe20000000000 */
[-C--:B------:R-:W-:Y:S01]  /*0450*/  ISETP.GE.AND P2, PT, R3, R4.reuse, PT ;  /* 0x000000040300720c */ /* 0x080fe20003f46270 */
[----:B------:R-:W-:Y:S01]  /*0460*/  VIADD R3, R11, 0x80 ;  /* 0x000000800b037836 */ /* 0x000fe20000000000 */
[-C--:B------:R-:W-:Y:S01]  /*0470*/  ISETP.GE.AND P3, PT, R5, R4.reuse, PT ;  /* 0x000000040500720c */ /* 0x080fe20003f66270 */
[----:B------:R-:W-:Y:S01]  /*0480*/  VIADD R5, R11, 0xa0 ;  /* 0x000000a00b057836 */ /* 0x000fe20000000000 */
[-C--:B------:R-:W-:Y:S01]  /*0490*/  ISETP.GE.AND P4, PT, R7, R4.reuse, PT ;  /* 0x000000040700720c */ /* 0x080fe20003f86270 */
[----:B------:R-:W-:Y:S01]  /*04a0*/  IMAD.X R13, RZ, RZ, R6, P0 ;  /* 0x000000ffff0d7224 */ /* 0x000fe200000e0606 */
[----:B0-----:R-:W-:Y:S01]  /*04b0*/  LEA R2, P0, R8, UR8, 0x2 ;  /* 0x0000000808027c11 */ /* 0x001fe2000f8010ff */
[----:B------:R-:W-:Y:S01]  /*04c0*/  VIADD R7, R11, 0xc0 ;  /* 0x000000c00b077836 */ /* 0x000fe20000000000 */
[----:B------:R-:W-:-:S02]  /*04d0*/  ISETP.GE.AND P5, PT, R3, R4, PT ;  /* 0x000000040300720c */ /* 0x000fc40003fa6270 */
[-C--:B------:R-:W-:Y:S01]  /*04e0*/  ISETP.GE.AND P6, PT, R5, R4.reuse, PT ;  /* 0x000000040500720c */ /* 0x080fe20003fc6270 */
[----:B------:R-:W-:Y:S01]  /*04f0*/  VIADD R5, R11, 0xe0 ;  /* 0x000000e00b057836 */ /* 0x000fe20000000000 */
[----:B------:R-:W-:Y:S01]  /*0500*/  LEA.HI.X R3, R8, UR9, R13, 0x2, P0 ;  /* 0x0000000908037c11 */ /* 0x000fe200080f140d */
[----:B------:R-:W-:Y:S01]  /*0510*/  IMAD.MOV.U32 R68, RZ, RZ, -0x1 ;  /* 0xffffffffff447424 */ /* 0x000fe200078e00ff */
[-C--:B------:R-:W-:Y:S01]  /*0520*/  ISETP.GE.AND P0, PT, R7, R4.reuse, PT ;  /* 0x000000040700720c */ /* 0x080fe20003f06270 */
[----:B------:R-:W-:Y:S02]  /*0530*/  VIADD R7, R11, 0x100 ;  /* 0x000001000b077836 */ /* 0x000fe40000000000 */
[----:B------:R1:W5:Y:S01]  /*0540*/  @!P1 LDG.E R71, desc[UR6][R2.64] ;  /* 0x0000000602479981 */ /* 0x000362000c1e1900 */
[-C--:B------:R-:W-:Y:S01]  /*0550*/  ISETP.GE.AND P1, PT, R5, R4.reuse, PT ;  /* 0x000000040500720c */ /* 0x080fe20003f26270 */
[----:B------:R-:W-:Y:S02]  /*0560*/  VIADD R5, R11, 0x120 ;  /* 0x000001200b057836 */ /* 0x000fe40000000000 */
[----:B------:R1:W5:Y:S03]  /*0570*/  @!P3 LDG.E R69, desc[UR6][R2.64+0x100] ;  /* 0x000100060245b981 */ /* 0x000366000c1e1900 */
[----:B------:R-:W-:Y:S01]  /*0580*/  ISETP.GE.AND P3, PT, R5, R4, PT ;  /* 0x000000040500720c */ /* 0x000fe20003f66270 */
[----:B------:R-:W-:Y:S01]  /*0590*/  VIADD R5, R11, 0x140 ;  /* 0x000001400b057836 */ /* 0x000fe20000000000 */
[----:B------:R1:W5:Y:S01]  /*05a0*/  @!P4 LDG.E R68, desc[UR6][R2.64+0x180] ;  /* 0x000180060244c981 */ /* 0x000362000c1e1900 */
[----:B------:R-:W-:-:S03]  /*05b0*/  IMAD.MOV.U32 R66, RZ, RZ, -0x1 ;  /* 0xffffffffff427424 */ /* 0x000fc600078e00ff */
[-C--:B------:R-:W-:Y:S01]  /*05c0*/  ISETP.GE.AND P4, PT, R5, R4.reuse, PT ;  /* 0x000000040500720c */ /* 0x080fe20003f86270 */
[----:B------:R-:W-:Y:S01]  /*05d0*/  VIADD R5, R11, 0x180 ;  /* 0x000001800b057836 */ /* 0x000fe20000000000 */
[----:B------:R1:W5:Y:S01]  /*05e0*/  @!P2 LDG.E R70, desc[UR6][R2.64+0x80] ;  /* 0x000080060246a981 */ /* 0x000362000c1e1900 */
[-C--:B------:R-:W-:Y:S01]  /*05f0*/  ISETP.GE.AND P2, PT, R7, R4.reuse, PT ;  /* 0x000000040700720c */ /* 0x080fe20003f46270 */
[----:B------:R-:W-:Y:S02]  /*0600*/  IMAD.MOV.U32 R65, RZ, RZ, -0x1 ;  /* 0xffffffffff417424 */ /* 0x000fe400078e00ff */
[----:B------:R1:W5:Y:S01]  /*0610*/  @!P6 LDG.E R66, desc[UR6][R2.64+0x280] ;  /* 0x000280060242e981 */ /* 0x000362000c1e1900 */
[-C--:B------:R-:W-:Y:S01]  /*0620*/  ISETP.GE.AND P6, PT, R5, R4.reuse, PT ;  /* 0x000000040500720c */ /* 0x080fe20003fc6270 */
[C---:B------:R-:W-:Y:S02]  /*0630*/  VIADD R5, R11.reuse, 0x1a0 ;  /* 0x000001a00b057836 */ /* 0x040fe40000000000 */
[----:B------:R-:W-:Y:S01]  /*0640*/  IMAD.MOV.U32 R67, RZ, RZ, -0x1 ;  /* 0xffffffffff437424 */ /* 0x000fe200078e00ff */
[----:B------:R1:W5:Y:S01]  /*0650*/  @!P0 LDG.E R65, desc[UR6][R2.64+0x300] ;  /* 0x0003000602418981 */ /* 0x000362000c1e1900 */
[----:B------:R-:W-:Y:S01]  /*0660*/  VIADD R7, R11, 0x160 ;  /* 0x000001600b077836 */ /* 0x000fe20000000000 */
[----:B------:R-:W-:Y:S01]  /*0670*/  ISETP.GE.AND P0, PT, R5, R4, PT ;  /* 0x000000040500720c */ /* 0x000fe20003f06270 */
[----:B------:R-:W-:-:S02]  /*0680*/  IMAD.MOV.U32 R63, RZ, RZ, -0x1 ;  /* 0xffffffffff3f7424 */ /* 0x000fc400078e00ff */
[----:B------:R-:W-:Y:S01]  /*0690*/  VIADD R5, R11, 0x1e0 ;  /* 0x000001e00b057836 */ /* 0x000fe20000000000 */
[----:B------:R1:W5:Y:S01]  /*06a0*/  @!P5 LDG.E R67, desc[UR6][R2.64+0x200] ;  /* 0x000200060243d981 */ /* 0x000362000c1e1900 */
[-C--:B------:R-:W-:Y:S01]  /*06b0*/  ISETP.GE.AND P5, PT, R7, R4.reuse, PT ;  /* 0x000000040700720c */ /* 0x080fe20003fa6270 */
[----:B------:R-:W-:Y:S02]  /*06c0*/  IMAD.MOV.U32 R64, RZ, RZ, -0x1 ;  /* 0xffffffffff407424 */ /* 0x000fe400078e00ff */
[----:B------:R1:W5:Y:S01]  /*06d0*/  @!P2 LDG.E R63, desc[UR6][R2.64+0x400] ;  /* 0x00040006023fa981 */ /* 0x000362000c1e1900 */
[----:B------:R-:W-:Y:S01]  /*06e0*/  IMAD.MOV.U32 R62, RZ, RZ, -0x1 ;  /* 0xffffffffff3e7424 */ /* 0x000fe200078e00ff */
[----:B------:R-:W-:Y:S01]  /*06f0*/  ISETP.GE.AND P2, PT, R5, R4, PT ;  /* 0x000000040500720c */ /* 0x000fe20003f46270 */
[C---:B------:R-:W-:Y:S01]  /*0700*/  VIADD R7, R11.reuse, 0x1c0 ;  /* 0x000001c00b077836 */ /* 0x040fe20000000000 */
[----:B------:R1:W5:Y:S01]  /*0710*/  @!P1 LDG.E R64, desc[UR6][R2.64+0x380] ;  /* 0x0003800602409981 */ /* 0x000362000c1e1900 */
[----:B------:R-:W-:-:S02]  /*0720*/  VIADD R5, R11, 0x200 ;  /* 0x000002000b057836 */ /* 0x000fc40000000000 */
[----:B------:R-:W-:Y:S01]  /*0730*/  IMAD.MOV.U32 R61, RZ, RZ, -0x1 ;  /* 0xffffffffff3d7424 */ /* 0x000fe200078e00ff */
[----:B------:R1:W5:Y:S01]  /*0740*/  @!P3 LDG.E R62, desc[UR6][R2.64+0x480] ;  /* 0x00048006023eb981 */ /* 0x000362000c1e1900 */
[----:B------:R-:W-:Y:S01]  /*0750*/  IMAD.MOV.U32 R60, RZ, RZ, -0x1 ;  /* 0xffffffffff3c7424 */ /* 0x000fe200078e00ff */
[-C--:B------:R-:W-:Y:S01]  /*0760*/  ISETP.GE.AND P1, PT, R7, R4.reuse, PT ;  /* 0x000000040700720c */ /* 0x080fe20003f26270 */
[----:B------:R-:W-:Y:S01]  /*0770*/  VIADD R7, R11, 0x220 ;  /* 0x000002200b077836 */ /* 0x000fe20000000000 */
[-C--:B------:R-:W-:Y:S01]  /*0780*/  ISETP.GE.AND P3, PT, R5, R4.reuse, PT ;  /* 0x000000040500720c */ /* 0x080fe20003f66270 */
[----:B------:R-:W-:Y:S01]  /*0790*/  VIADD R5, R11, 0x240 ;  /* 0x000002400b057836 */ /* 0x000fe20000000000 */
[----:B------:R1:W5:Y:S02]  /*07a0*/  @!P4 LDG.E R61, desc[UR6][R2.64+0x500] ;  /* 0x00050006023dc981 */ /* 0x000364000c1e1900 */
[-C--:B------:R-:W-:Y:S02]  /*07b0*/  ISETP.GE.AND P4, PT, R7, R4.reuse, PT ;  /* 0x000000040700720c */ /* 0x080fe40003f86270 */
[----:B------:R1:W5:Y:S01]  /*07c0*/  @!P5 LDG.E R60, desc[UR6][R2.64+0x580] ;  /* 0x00058006023cd981 */ /* 0x000362000c1e1900 */
[----:B------:R-:W-:Y:S01]  /*07d0*/  ISETP.GE.AND P5, PT, R5, R4, PT ;  /* 0x000000040500720c */ /* 0x000fe20003fa6270 */
[----:B------:R-:W-:-:S02]  /*07e0*/  IMAD.MOV.U32 R59, RZ, RZ, -0x1 ;  /* 0xffffffffff3b7424 */ /* 0x000fc400078e00ff */
[----:B------:R-:W-:Y:S02]  /*07f0*/  IMAD.MOV.U32 R58, RZ, RZ, -0x1 ;  /* 0xffffffffff3a7424 */ /* 0x000fe400078e00ff */
[----:B------:R-:W-:Y:S02]  /*0800*/  IMAD.MOV.U32 R57, RZ, RZ, -0x1 ;  /* 0xffffffffff397424 */ /* 0x000fe400078e00ff */
[----:B------:R-:W-:Y:S01]  /*0810*/  IMAD.MOV.U32 R56, RZ, RZ, -0x1 ;  /* 0xffffffffff387424 */ /* 0x000fe200078e00ff */
[----:B------:R1:W5:Y:S01]  /*0820*/  @!P6 LDG.E R59, desc[UR6][R2.64+0x600] ;  /* 0x00060006023be981 */ /* 0x000362000c1e1900 */
[----:B------:R-:W-:Y:S02]  /*0830*/  IMAD.MOV.U32 R55, RZ, RZ, -0x1 ;  /* 0xffffffffff377424 */ /* 0x000fe400078e00ff */
[----:B------:R-:W-:Y:S01]  /*0840*/  IMAD.MOV.U32 R54, RZ, RZ, -0x1 ;  /* 0xffffffffff367424 */ /* 0x000fe200078e00ff */
[----:B------:R1:W5:Y:S01]  /*0850*/  @!P0 LDG.E R58, desc[UR6][R2.64+0x680] ;  /* 0x00068006023a8981 */ /* 0x000362000c1e1900 */
[----:B------:R-:W-:-:S03]  /*0860*/  IMAD.MOV.U32 R53, RZ, RZ, -0x1 ;  /* 0xffffffffff357424 */ /* 0x000fc600078e00ff */
[----:B------:R1:W5:Y:S04]  /*0870*/  @!P1 LDG.E R57, desc[UR6][R2.64+0x700] ;  /* 0x0007000602399981 */ /* 0x000368000c1e1900 */
[----:B------:R1:W5:Y:S04]  /*0880*/  @!P2 LDG.E R56, desc[UR6][R2.64+0x780] ;  /* 0x000780060238a981 */ /* 0x000368000c1e1900 */
[----:B------:R1:W5:Y:S04]  /*0890*/  @!P3 LDG.E R55, desc[UR6][R2.64+0x800] ;  /* 0x000800060237b981 */ /* 0x000368000c1e1900 */
[----:B------:R1:W5:Y:S04]  /*08a0*/  @!P4 LDG.E R54, desc[UR6][R2.64+0x880] ;  /* 0x000880060236c981 */ /* 0x000368000c1e1900 */
[----:B------:R1:W5:Y:S02]  /*08b0*/  @!P5 LDG.E R53, desc[UR6][R2.64+0x900] ;  /* 0x000900060235d981 */ /* 0x000364000c1e1900 */
.L_x_3:
[----:B01----:R-:W-:Y:S01]  /*08c0*/  VIMNMX R2, PT, PT, R9, 0xe0, !PT ;  /* 0x000000e009027848 */ /* 0x003fe20007fe0100 */
[----:B------:R-:W0:Y:S01]  /*08d0*/  LDCU UR4, c[0x0][0x3c8] ;  /* 0x00007900ff0477ac */ /* 0x000e220008000800 */
[----:B------:R-:W-:Y:S01]  /*08e0*/  BSSY.RECONVERGENT B0, `(.L_x_4) ;  /* 0x0000025000007945 */ /* 0x000fe20003800200 */
[----:B------:R-:W-:Y:S01]  /*08f0*/  IMAD.SHL.U32 R0, R0, 0x400, RZ ;  /* 0x0000040000007824 */ /* 0x000fe200078e00ff */
[--C-:B------:R-:W-:Y:S01]  /*0900*/  IADD3 R2, PT, PT, R2, 0x1f, -R9.reuse ;  /* 0x0000001f02027810 */ /* 0x100fe20007ffe809 */
[----:B------:R-:W-:Y:S01]  /*0910*/  UMOV UR5, 0xffffffff ;  /* 0xffffffff00057882 */ /* 0x000fe20000000000 */
[----:B------:R-:W-:Y:S02]  /*0920*/  IMAD.MOV.U32 R5, RZ, RZ, R9 ;  /* 0x000000ffff057224 */ /* 0x000fe400078e0009 */
[C---:B------:R-:W-:Y:S02]  /*0930*/  ISETP.GE.U32.AND P0, PT, R2.reuse, 0x1e0, PT ;  /* 0x000001e00200780c */ /* 0x040fe40003f06070 */
[----:B------:R-:W-:-:S04]  /*0940*/  LEA.HI R3, R2, 0x1, RZ, 0x1b ;  /* 0x0000000102037811 */ /* 0x000fc800078fd8ff */
[----:B------:R-:W-:-:S04]  /*0950*/  LOP3.LUT R6, R3, 0xf, RZ, 0xc0, !PT ;  /* 0x0000000f03067812 */ /* 0x000fc800078ec0ff */
[----:B------:R-:W-:Y:S01]  /*0960*/  ISETP.NE.AND P1, PT, R6, RZ, PT ;  /* 0x000000ff0600720c */ /* 0x000fe20003f25270 */
[----:B0-----:R-:W-:Y:S02]  /*0970*/  USHF.L.U32 UR4, UR5, UR4, URZ ;  /* 0x0000000405047299 */ /* 0x001fe400080006ff */
[----:B------:R-:W-:Y:S10]  /*0980*/  @!P0 BRA `(.L_x_5) ;  /* 0x0000000000688947 */ /* 0x000ff40003800000 */
[----:B------:R-:W-:Y:S01]  /*0990*/  IMAD R4, R9, 0x4, R0 ;  /* 0x0000000409047824 */ /* 0x000fe200078e0200 */
[----:B------:R-:W-:Y:S01]  /*09a0*/  LOP3.LUT R2, R3, 0xffffff0, RZ, 0xc0, !PT ;  /* 0x0ffffff003027812 */ /* 0x000fe200078ec0ff */
[----:B------:R-:W-:-:S03]  /*09b0*/  IMAD.MOV.U32 R5, RZ, RZ, R9 ;  /* 0x000000ffff057224 */ /* 0x000fc600078e0009 */
[----:B------:R-:W-:Y:S01]  /*09c0*/  IADD3 R4, PT, PT, R4, 0x400, R73 ;  /* 0x0000040004047810 */ /* 0x000fe20007ffe049 */
[----:B------:R-:W-:-:S07]  /*09d0*/  IMAD.MOV R2, RZ, RZ, -R2 ;  /* 0x000000ffff027224 */ /* 0x000fce00078e0a02 */
.L_x_6:
[----:B------:R-:W-:Y:S01]  /*09e0*/  VIADD R2, R2, 0x10 ;  /* 0x0000001002027836 */ /* 0x000fe20000000000 */
[----:B------:R-:W-:Y:S01]  /*09f0*/  STS [R4+-0x400], RZ ;  /* 0xfffc00ff04007388 */ /* 0x000fe20000000800 */
[----:B------:R-:W-:-:S03]  /*0a00*/  VIADD R5, R5, 0x200 ;  /* 0x0000020005057836 */ /* 0x000fc60000000000 */
[----:B------:R-:W-:Y:S01]  /*0a10*/  ISETP.NE.AND P0, PT, R2, RZ, PT ;  /* 0x000000ff0200720c */ /* 0x000fe20003f05270 */
[----:B------:R-:W-:Y:S04]  /*0a20*/  STS [R4+-0x380], RZ ;  /* 0xfffc80ff04007388 */ /* 0x000fe80000000800 */
[----:B------:R-:W-:Y:S04]  /*0a30*/  STS [R4+-0x300], RZ ;  /* 0xfffd00ff04007388 */ /* 0x000fe80000000800 */
[----:B------:R-:W-:Y:S04]  /*0a40*/  STS [R4+-0x280], RZ ;  /* 0xfffd80ff04007388 */ /* 0x000fe80000000800 */
[----:B------:R-:W-:Y:S04]  /*0a50*/  STS [R4+-0x200], RZ ;  /* 0xfffe00ff04007388 */ /* 0x000fe80000000800 */
[----:B------:R-:W-:Y:S04]  /*0a60*/  STS [R4+-0x180], RZ ;  /* 0xfffe80ff04007388 */ /* 0x000fe80000000800 */
[----:B------:R-:W-:Y:S04]  /*0a70*/  STS [R4+-0x100], RZ ;  /* 0xffff00ff04007388 */ /* 0x000fe80000000800 */
[----:B------:R-:W-:Y:S04]  /*0a80*/  STS [R4+-0x80], RZ ;  /* 0xffff80ff04007388 */ /* 0x000fe80000000800 */
[----:B------:R-:W-:Y:S04]  /*0a90*/  STS [R4], RZ ;  /* 0x000000ff04007388 */ /* 0x000fe80000000800 */
[----:B------:R-:W-:Y:S04]  /*0aa0*/  STS [R4+0x80], RZ ;  /* 0x000080ff04007388 */ /* 0x000fe80000000800 */
[----:B------:R-:W-:Y:S04]  /*0ab0*/  STS [R4+0x100], RZ ;  /* 0x000100ff04007388 */ /* 0x000fe80000000800 */
[----:B------:R-:W-:Y:S04]  /*0ac0*/  STS [R4+0x180], RZ ;  /* 0x000180ff04007388 */ /* 0x000fe80000000800 */
[----:B------:R-:W-:Y:S04]  /*0ad0*/  STS [R4+0x200], RZ ;  /* 0x000200ff04007388 */ /* 0x000fe80000000800 */
[----:B------:R-:W-:Y:S04]  /*0ae0*/  STS [R4+0x280], RZ ;  /* 0x000280ff04007388 */ /* 0x000fe80000000800 */
[----:B------:R-:W-:Y:S04]  /*0af0*/  STS [R4+0x300], RZ ;  /* 0x000300ff04007388 */ /* 0x000fe80000000800 */
[----:B------:R0:W-:Y:S02]  /*0b00*/  STS [R4+0x380], RZ ;  /* 0x000380ff04007388 */ /* 0x0001e40000000800 */
[----:B0-----:R-:W-:Y:S01]  /*0b10*/  VIADD R4, R4, 0x800 ;  /* 0x0000080004047836 */ /* 0x001fe20000000000 */
[----:B------:R-:W-:Y:S06]  /*0b20*/  @P0 BRA `(.L_x_6) ;  /* 0xfffffffc00ac0947 */ /* 0x000fec000383ffff */
.L_x_5:
[----:B------:R-:W-:Y:S05]  /*0b30*/  BSYNC.RECONVERGENT B0 ;  /* 0x0000000000007941 */ /* 0x000fea0003800200 */
.L_x_4:
[----:B------:R-:W-:Y:S01]  /*0b40*/  BSSY.RECONVERGENT B0, `(.L_x_7) ;  /* 0x0000026000007945 */ /* 0x000fe20003800200 */
[----:B------:R-:W-:-:S03]  /*0b50*/  IMAD.IADD R2, R73, 0x1, R0 ;  /* 0x0000000149027824 */ /* 0x000fc600078e0200 */
[----:B------:R-:W-:Y:S05]  /*0b60*/  @!P1 BRA `(.L_x_8) ;  /* 0x00000000008c9947 */ /* 0x000fea0003800000 */
[----:B------:R-:W-:Y:S01]  /*0b70*/  ISETP.GE.U32.AND P0, PT, R6, 0x8, PT ;  /* 0x000000080600780c */ /* 0x000fe20003f06070 */
[----:B------:R-:W-:Y:S01]  /*0b80*/  BSSY.RECONVERGENT B1, `(.L_x_9) ;  /* 0x000000e000017945 */ /* 0x000fe20003800200 */
[----:B------:R-:W-:-:S04]  /*0b90*/  LOP3.LUT R7, R3, 0x7, RZ, 0xc0, !PT ;  /* 0x0000000703077812 */ /* 0x000fc800078ec0ff */
[----:B------:R-:W-:-:S07]  /*0ba0*/  ISETP.NE.AND P1, PT, R7, RZ, PT ;  /* 0x000000ff0700720c */ /* 0x000fce0003f25270 */
[----:B------:R-:W-:Y:S06]  /*0bb0*/  @!P0 BRA `(.L_x_10) ;  /* 0x0000000000288947 */ /* 0x000fec0003800000 */
[C---:B------:R-:W-:Y:S02]  /*0bc0*/  IMAD R4, R5.reuse, 0x4, R2 ;  /* 0x0000000405047824 */ /* 0x040fe400078e0202 */
[----:B------:R-:W-:-:S03]  /*0bd0*/  VIADD R5, R5, 0x100 ;  /* 0x0000010005057836 */ /* 0x000fc60000000000 */
[----:B------:R0:W-:Y:S04]  /*0be0*/  STS [R4], RZ ;  /* 0x000000ff04007388 */ /* 0x0001e80000000800 */
[----:B------:R0:W-:Y:S04]  /*0bf0*/  STS [R4+0x80], RZ ;  /* 0x000080ff04007388 */ /* 0x0001e80000000800 */
[----:B------:R0:W-:Y:S04]  /*0c00*/  STS [R4+0x100], RZ ;  /* 0x000100ff04007388 */ /* 0x0001e80000000800 */
[----:B------:R0:W-:Y:S04]  /*0c10*/  STS [R4+0x180], RZ ;  /* 0x000180ff04007388 */ /* 0x0001e80000000800 */
[----:B------:R0:W-:Y:S04]  /*0c20*/  STS [R4+0x200], RZ ;  /* 0x000200ff04007388 */ /* 0x0001e80000000800 */
[----:B------:R0:W-:Y:S04]  /*0c30*/  STS [R4+0x280], RZ ;  /* 0x000280ff04007388 */ /* 0x0001e80000000800 */
[----:B------:R0:W-:Y:S04]  /*0c40*/  STS [R4+0x300], RZ ;  /* 0x000300ff04007388 */ /* 0x0001e80000000800 */
[----:B------:R0:W-:Y:S02]  /*0c50*/  STS [R4+0x380], RZ ;  /* 0x000380ff04007388 */ /* 0x0001e40000000800 */
.L_x_10:
[----:B------:R-:W-:Y:S05]  /*0c60*/  BSYNC.RECONVERGENT B1 ;  /* 0x0000000000017941 */ /* 0x000fea0003800200 */
.L_x_9:
[----:B------:R-:W-:Y:S05]  /*0c70*/  @!P1 BRA `(.L_x_8) ;  /* 0x0000000000489947 */ /* 0x000fea0003800000 */
[----:B------:R-:W-:Y:S02]  /*0c80*/  ISETP.GE.U32.AND P0, PT, R7, 0x4, PT ;  /* 0x000000040700780c */ /* 0x000fe40003f06070 */
[----:B------:R-:W-:-:S04]  /*0c90*/  LOP3.LUT R3, R3, 0x3, RZ, 0xc0, !PT ;  /* 0x0000000303037812 */ /* 0x000fc800078ec0ff */
[----:B------:R-:W-:-:S07]  /*0ca0*/  ISETP.NE.AND P1, PT, R3, RZ, PT ;  /* 0x000000ff0300720c */ /* 0x000fce0003f25270 */
[C---:B------:R-:W-:Y:S02]  /*0cb0*/  @P0 IMAD R2, R5.reuse, 0x4, R2 ;  /* 0x0000000405020824 */ /* 0x040fe400078e0202 */
[----:B------:R-:W-:-:S03]  /*0cc0*/  @P0 VIADD R5, R5, 0x80 ;  /* 0x0000008005050836 */ /* 0x000fc60000000000 */
[----:B------:R1:W-:Y:S04]  /*0cd0*/  @P0 STS [R2], RZ ;  /* 0x000000ff02000388 */ /* 0x0003e80000000800 */
[----:B------:R1:W-:Y:S04]  /*0ce0*/  @P0 STS [R2+0x80], RZ ;  /* 0x000080ff02000388 */ /* 0x0003e80000000800 */
[----:B------:R1:W-:Y:S04]  /*0cf0*/  @P0 STS [R2+0x100], RZ ;  /* 0x000100ff02000388 */ /* 0x0003e80000000800 */
[----:B------:R1:W-:Y:S01]  /*0d00*/  @P0 STS [R2+0x180], RZ ;  /* 0x000180ff02000388 */ /* 0x0003e20000000800 */
[----:B------:R-:W-:Y:S05]  /*0d10*/  @!P1 BRA `(.L_x_8) ;  /* 0x0000000000209947 */ /* 0x000fea0003800000 */
[----:B------:R-:W-:Y:S02]  /*0d20*/  IMAD R0, R5, 0x4, R0 ;  /* 0x0000000405007824 */ /* 0x000fe400078e0200 */
[----:B------:R-:W-:Y:S02]  /*0d30*/  IMAD.MOV R3, RZ, RZ, -R3 ;  /* 0x000000ffff037224 */ /* 0x000fe400078e0a03 */
[----:B------:R-:W-:-:S07]  /*0d40*/  IMAD.IADD R0, R73, 0x1, R0 ;  /* 0x0000000149007824 */ /* 0x000fce00078e0200 */
.L_x_11:
[----:B------:R-:W-:Y:S01]  /*0d50*/  VIADD R3, R3, 0x1 ;  /* 0x0000000103037836 */ /* 0x000fe20000000000 */
[----:B------:R2:W-:Y:S04]  /*0d60*/  STS [R0], RZ ;  /* 0x000000ff00007388 */ /* 0x0005e80000000800 */
[----:B------:R-:W-:Y:S01]  /*0d70*/  ISETP.NE.AND P0, PT, R3, RZ, PT ;  /* 0x000000ff0300720c */ /* 0x000fe20003f05270 */
[----:B--2---:R-:W-:-:S12]  /*0d80*/  VIADD R0, R0, 0x80 ;  /* 0x0000008000007836 */ /* 0x004fd80000000000 */
[----:B------:R-:W-:Y:S05]  /*0d90*/  @P0 BRA `(.L_x_11) ;  /* 0xfffffffc00ec0947 */ /* 0x000fea000383ffff */
.L_x_8:
[----:B------:R-:W-:Y:S05]  /*0da0*/  BSYNC.RECONVERGENT B0 ;  /* 0x0000000000007941 */ /* 0x000fea0003800200 */
.L_x_7:
[----:B------:R-:W2:Y:S01]  /*0db0*/  LDCU UR5, c[0x0][0x3c4] ;  /* 0x00007880ff0577ac */ /* 0x000ea20008000800 */
[C---:B-1----:R-:W-:Y:S01]  /*0dc0*/  IMAD.SHL.U32 R2, R39.reuse, 0x20, RZ ;  /* 0x0000002027027824 */ /* 0x042fe200078e00ff */
[C---:B------:R-:W-:Y:S01]  /*0dd0*/  ISETP.GT.U32.AND P1, PT, R39.reuse, 0xff, PT ;  /* 0x000000ff2700780c */ /* 0x040fe20003f24070 */
[----:B------:R-:W-:Y:S01]  /*0de0*/  BSSY.RECONVERGENT B0, `(.L_x_12) ;  /* 0x000007c000007945 */ /* 0x000fe20003800200 */
[----:B------:R-:W-:Y:S02]  /*0df0*/  IMAD R0, R39, 0x4, R73 ;  /* 0x0000000427007824 */ /* 0x000fe400078e0249 */
[----:B0-----:R-:W-:Y:S01]  /*0e00*/  LOP3.LUT R4, R2, 0x7c00, RZ, 0xc0, !PT ;  /* 0x00007c0002047812 */ /* 0x001fe200078ec0ff */
[----:B------:R-:W-:Y:S01]  /*0e10*/  IMAD.MOV.U32 R52, RZ, RZ, RZ ;  /* 0x000000ffff347224 */ /* 0x000fe200078e00ff */
[----:B------:R-:W-:-:S03]  /*0e20*/  P2R R2, PR, RZ, 0x2 ;  /* 0x00000002ff027803 */ /* 0x000fc60000000000 */
[----:B------:R-:W-:Y:S02]  /*0e30*/  IMAD.IADD R15, R73, 0x1, R4 ;  /* 0x00000001490f7824 */ /* 0x000fe400078e0204 */
[----:B------:R0:W-:Y:S01]  /*0e40*/  STL [R1+0x8], R2 ;  /* 0x0000080201007387 */ /* 0x0001e20000100800 */
[----:B--2--5:R-:W-:Y:S02]  /*0e50*/  SHF.R.U32.HI R51, RZ, UR5, R71 ;  /* 0x00000005ff337c19 */ /* 0x024fe40008011647 */
[----:B------:R-:W-:Y:S02]  /*0e60*/  SHF.R.U32.HI R5, RZ, UR5, R70 ;  /* 0x00000005ff057c19 */ /* 0x000fe40008011646 */
[----:B------:R-:W-:Y:S01]  /*0e70*/  SHF.R.U32.HI R45, RZ, UR5, R64 ;  /* 0x00000005ff2d7c19 */ /* 0x000fe20008011640 */
[----:B0-----:R-:W0:Y:S01]  /*0e80*/  @!P1 LDC.64 R2, c[0x0][0x380] ;  /* 0x0000e000ff029b82 */ /* 0x001e220000000a00 */
[----:B------:R-:W-:Y:S02]  /*0e90*/  SHF.R.U32.HI R50, RZ, UR5, R69 ;  /* 0x00000005ff327c19 */ /* 0x000fe40008011645 */
[----:B------:R-:W-:-:S02]  /*0ea0*/  SHF.R.U32.HI R44, RZ, UR5, R63 ;  /* 0x00000005ff2c7c19 */ /* 0x000fc4000801163f */
[----:B------:R-:W-:Y:S02]  /*0eb0*/  SHF.R.U32.HI R49, RZ, UR5, R68 ;  /* 0x00000005ff317c19 */ /* 0x000fe40008011644 */
[----:B------:R-:W-:Y:S02]  /*0ec0*/  SHF.R.U32.HI R48, RZ, UR5, R67 ;  /* 0x00000005ff307c19 */ /* 0x000fe40008011643 */
[----:B------:R-:W-:Y:S02]  /*0ed0*/  LOP3.LUT R51, R51, UR4, RZ, 0x30, !PT ;  /* 0x0000000433337c12 */ /* 0x000fe4000f8e30ff */
[----:B------:R-:W-:Y:S02]  /*0ee0*/  SHF.R.U32.HI R47, RZ, UR5, R66 ;  /* 0x00000005ff2f7c19 */ /* 0x000fe40008011642 */
[----:B------:R-:W-:Y:S01]  /*0ef0*/  LOP3.LUT R4, R5, UR4, RZ, 0x30, !PT ;  /* 0x0000000405047c12 */ /* 0x000fe2000f8e30ff */
[----:B------:R-:W-:Y:S01]  /*0f00*/  IMAD R30, R51, 0x4, R15 ;  /* 0x00000004331e7824 */ /* 0x000fe200078e020f */
[----:B------:R-:W-:Y:S01]  /*0f10*/  LOP3.LUT R45, R45, UR4, RZ, 0x30, !PT ;  /* 0x000000042d2d7c12 */ /* 0x000fe2000f8e30ff */
[----:B------:R-:W-:Y:S01]  /*0f20*/  NOP ;  /* 0x0000000000007918 */ /* 0x000fe20000000000 */
[----:B------:R-:W-:Y:S01]  /*0f30*/  SHF.R.U32.HI R46, RZ, UR5, R65 ;  /* 0x00000005ff2e7c19 */ /* 0x000fe20008011641 */
[--C-:B------:R-:W-:Y:S01]  /*0f40*/  IMAD R31, R4, 0x4, R15.reuse ;  /* 0x00000004041f7824 */ /* 0x100fe200078e020f */
[----:B------:R-:W-:Y:S01]  /*0f50*/  LOP3.LUT R50, R50, UR4, RZ, 0x30, !PT ;  /* 0x0000000432327c12 */ /* 0x000fe2000f8e30ff */
[--C-:B------:R-:W-:Y:S01]  /*0f60*/  IMAD R7, R45, 0x4, R15.reuse ;  /* 0x000000042d077824 */ /* 0x100fe200078e020f */
[----:B------:R-:W-:Y:S01]  /*0f70*/  LOP3.LUT R44, R44, UR4, RZ, 0x30, !PT ;  /* 0x000000042c2c7c12 */ /* 0x000fe2000f8e30ff */
[----:B------:R1:W-:Y:S01]  /*0f80*/  ATOMS.POPC.INC.32 RZ, [R30+URZ] ;  /* 0x000000001eff7f8c */ /* 0x0003e2000d8000ff */
[----:B------:R-:W-:Y:S01]  /*0f90*/  LOP3.LUT R49, R49, UR4, RZ, 0x30, !PT ;  /* 0x0000000431317c12 */ /* 0x000fe2000f8e30ff */
[--C-:B------:R-:W-:Y:S01]  /*0fa0*/  IMAD R29, R50, 0x4, R15.reuse ;  /* 0x00000004321d7824 */ /* 0x100fe200078e020f */
[----:B------:R-:W-:Y:S01]  /*0fb0*/  LOP3.LUT R48, R48, UR4, RZ, 0x30, !PT ;  /* 0x0000000430307c12 */ /* 0x000fe2000f8e30ff */
[--C-:B------:R-:W-:Y:S01]  /*0fc0*/  IMAD R6, R44, 0x4, R15.reuse ;  /* 0x000000042c067824 */ /* 0x100fe200078e020f */
[----:B------:R-:W-:Y:S01]  /*0fd0*/  SHF.R.U32.HI R43, RZ, UR5, R62 ;  /* 0x00000005ff2b7c19 */ /* 0x000fe2000801163e */
[--C-:B------:R-:W-:Y:S01]  /*0fe0*/  IMAD R28, R49, 0x4, R15.reuse ;  /* 0x00000004311c7824 */ /* 0x100fe200078e020f */
[----:B------:R-:W-:Y:S01]  /*0ff0*/  LOP3.LUT R47, R47, UR4, RZ, 0x30, !PT ;  /* 0x000000042f2f7c12 */ /* 0x000fe2000f8e30ff */
[----:B------:R-:W-:Y:S01]  /*1000*/  IMAD R27, R48, 0x4, R15 ;  /* 0x00000004301b7824 */ /* 0x000fe200078e020f */
[----:B------:R-:W-:Y:S01]  /*1010*/  SHF.R.U32.HI R42, RZ, UR5, R61 ;  /* 0x00000005ff2a7c19 */ /* 0x000fe2000801163d */
[----:B------:R1:W-:Y:S01]  /*1020*/  STL [R1+0x4], R7 ;  /* 0x0000040701007387 */ /* 0x0003e20000100800 */
[----:B------:R-:W-:Y:S01]  /*1030*/  LOP3.LUT R46, R46, UR4, RZ, 0x30, !PT ;  /* 0x000000042e2e7c12 */ /* 0x000fe2000f8e30ff */
[----:B------:R-:W-:Y:S01]  /*1040*/  IMAD R26, R47, 0x4, R15 ;  /* 0x000000042f1a7824 */ /* 0x000fe200078e020f */
[----:B------:R-:W-:Y:S01]  /*1050*/  SHF.R.U32.HI R41, RZ, UR5, R60 ;  /* 0x00000005ff297c19 */ /* 0x000fe2000801163c */
[----:B------:R1:W-:Y:S01]  /*1060*/  ATOMS.POPC.INC.32 RZ, [R31+URZ] ;  /* 0x000000001fff7f8c */ /* 0x0003e2000d8000ff */
[----:B------:R-:W-:Y:S01]  /*1070*/  SHF.R.U32.HI R40, RZ, UR5, R59 ;  /* 0x00000005ff287c19 */ /* 0x000fe2000801163b */
[----:B------:R-:W-:Y:S01]  /*1080*/  IMAD R25, R46, 0x4, R15 ;  /* 0x000000042e197824 */ /* 0x000fe200078e020f */
[----:B------:R-:W-:Y:S01]  /*1090*/  SHF.R.U32.HI R37, RZ, UR5, R58 ;  /* 0x00000005ff257c19 */ /* 0x000fe2000801163a */
[----:B------:R1:W-:Y:S01]  /*10a0*/  STL [R1], R6 ;  /* 0x0000000601007387 */ /* 0x0003e20000100800 */
[----:B------:R-:W-:-:S02]  /*10b0*/  LOP3.LUT R43, R43, UR4, RZ, 0x30, !PT ;  /* 0x000000042b2b7c12 */ /* 0x000fc4000f8e30ff */
[----:B------:R-:W-:Y:S01]  /*10c0*/  SHF.R.U32.HI R36, RZ, UR5, R57 ;  /* 0x00000005ff247c19 */ /* 0x000fe20008011639 */
[----:B------:R1:W-:Y:S01]  /*10d0*/  ATOMS.POPC.INC.32 RZ, [R29+URZ] ;  /* 0x000000001dff7f8c */ /* 0x0003e2000d8000ff */
[----:B------:R-:W-:Y:S01]  /*10e0*/  LOP3.LUT R42, R42, UR4, RZ, 0x30, !PT ;  /* 0x000000042a2a7c12 */ /* 0x000fe2000f8e30ff */
[--C-:B------:R-:W-:Y:S01]  /*10f0*/  IMAD R24, R43, 0x4, R15.reuse ;  /* 0x000000042b187824 */ /* 0x100fe200078e020f */
[----:B------:R-:W-:Y:S01]  /*1100*/  SHF.R.U32.HI R35, RZ, UR5, R56 ;  /* 0x00000005ff237c19 */ /* 0x000fe20008011638 */
[----:B------:R1:W-:Y:S01]  /*1110*/  ATOMS.POPC.INC.32 RZ, [R28+URZ] ;  /* 0x000000001cff7f8c */ /* 0x0003e2000d8000ff */
[----:B------:R-:W-:Y:S01]  /*1120*/  LOP3.LUT R41, R41, UR4, RZ, 0x30, !PT ;  /* 0x0000000429297c12 */ /* 0x000fe2000f8e30ff */
[----:B------:R-:W-:Y:S01]  /*1130*/  IMAD R23, R42, 0x4, R15 ;  /* 0x000000042a177824 */ /* 0x000fe200078e020f */
        /* <DEDUP_REMOVED lines=12> */
[----:B------:R-:W-:Y:S01]  /*1200*/  LOP3.LUT R35, R35, UR4, RZ, 0x30, !PT ;  /* 0x0000000423237c12 */ /* 0x000fe2000f8e30ff */
[----:B------:R1:W-:Y:S01]  /*1210*/  ATOMS.POPC.INC.32 RZ, [R7+URZ] ;  /* 0x0000000007ff7f8c */ /* 0x0003e2000d8000ff */
[----:B------:R-:W-:Y:S01]  /*1220*/  LOP3.LUT R34, R34, UR4, RZ, 0x30, !PT ;  /* 0x0000000422227c12 */ /* 0x000fe2000f8e30ff */
[--C-:B------:R-:W-:Y:S01]  /*1230*/  IMAD R19, R36, 0x4, R15.reuse ;  /* 0x0000000424137824 */ /* 0x100fe200078e020f */
[----:B------:R-:W-:Y:S01]  /*1240*/  LOP3.LUT R33, R33, UR4, RZ, 0x30, !PT ;  /* 0x0000000421217c12 */ /* 0x000fe2000f8e30ff */
[----:B------:R1:W-:Y:S01]  /*1250*/  ATOMS.POPC.INC.32 RZ, [R6+URZ] ;  /* 0x0000000006ff7f8c */ /* 0x0003e2000d8000ff */
[----:B------:R-:W-:Y:S01]  /*1260*/  LOP3.LUT R32, R32, UR4, RZ, 0x30, !PT ;  /* 0x0000000420207c12 */ /* 0x000fe2000f8e30ff */
[----:B------:R-:W-:-:S02]  /*1270*/  IMAD R18, R35, 0x4, R15 ;  /* 0x0000000423127824 */ /* 0x000fc400078e020f */
[----:B------:R1:W-:Y:S01]  /*1280*/  ATOMS.POPC.INC.32 RZ, [R24+URZ] ;  /* 0x0000000018ff7f8c */ /* 0x0003e2000d8000ff */
[--C-:B------:R-:W-:Y:S02]  /*1290*/  IMAD R17, R34, 0x4, R15.reuse ;  /* 0x0000000422117824 */ /* 0x100fe400078e020f */
[--C-:B------:R-:W-:Y:S01]  /*12a0*/  IMAD R16, R33, 0x4, R15.reuse ;  /* 0x0000000421107824 */ /* 0x100fe200078e020f */
[----:B------:R1:W-:Y:S01]  /*12b0*/  ATOMS.POPC.INC.32 RZ, [R23+URZ] ;  /* 0x0000000017ff7f8c */ /* 0x0003e2000d8000ff */
[----:B------:R-:W-:-:S03]  /*12c0*/  IMAD R15, R32, 0x4, R15 ;  /* 0x00000004200f7824 */ /* 0x000fc600078e020f */
[----:B------:R1:W-:Y:S04]  /*12d0*/  ATOMS.POPC.INC.32 RZ, [R22+URZ] ;  /* 0x0000000016ff7f8c */ /* 0x0003e8000d8000ff */
[----:B------:R1:W-:Y:S04]  /*12e0*/  ATOMS.POPC.INC.32 RZ, [R21+URZ] ;  /* 0x0000000015ff7f8c */ /* 0x0003e8000d8000ff */
[----:B------:R1:W-:Y:S04]  /*12f0*/  ATOMS.POPC.INC.32 RZ, [R20+URZ] ;  /* 0x0000000014ff7f8c */ /* 0x0003e8000d8000ff */
[----:B------:R1:W-:Y:S04]  /*1300*/  ATOMS.POPC.INC.32 RZ, [R19+URZ] ;  /* 0x0000000013ff7f8c */ /* 0x0003e8000d8000ff */
[----:B------:R1:W-:Y:S04]  /*1310*/  ATOMS.POPC.INC.32 RZ, [R18+URZ] ;  /* 0x0000000012ff7f8c */ /* 0x0003e8000d8000ff */
[----:B------:R1:W-:Y:S04]  /*1320*/  ATOMS.POPC.INC.32 RZ, [R17+URZ] ;  /* 0x0000000011ff7f8c */ /* 0x0003e8000d8000ff */
[----:B------:R1:W-:Y:S04]  /*1330*/  ATOMS.POPC.INC.32 RZ, [R16+URZ] ;  /* 0x0000000010ff7f8c */ /* 0x0003e8000d8000ff */
[----:B------:R1:W-:Y:S01]  /*1340*/  ATOMS.POPC.INC.32 RZ, [R15+URZ] ;  /* 0x000000000fff7f8c */ /* 0x0003e2000d8000ff */
[----:B------:R-:W-:Y:S06]  /*1350*/  BAR.SYNC.DEFER_BLOCKING 0x0 ;  /* 0x0000000000007b1d */ /* 0x000fec0000010000 */
[----:B0-----:R-:W-:Y:S05]  /*1360*/  @P1 BRA `(.L_x_13) ;  /* 0x00000000008c1947 */ /* 0x001fea0003800000 */
[----:B------:R-:W-:Y:S04]  /*1370*/  LDS R13, [R0] ;  /* 0x00000000000d7984 */ /* 0x000fe80000000800 */
[----:B------:R-:W0:Y:S04]  /*1380*/  LDS R14, [R0+0x400] ;  /* 0x00040000000e7984 */ /* 0x000e280000000800 */
[----:B------:R-:W2:Y:S04]  /*1390*/  LDS R52, [R0+0x800] ;  /* 0x0008000000347984 */ /* 0x000ea80000000800 */
[----:B------:R-:W3:Y:S04]  /*13a0*/  LDS R74, [R0+0xc00] ;  /* 0x000c0000004a7984 */ /* 0x000ee80000000800 */
[----:B------:R-:W4:Y:S04]  /*13b0*/  LDS R12, [R0+0x1000] ;  /* 0x00100000000c7984 */ /* 0x000f280000000800 */
[----:B------:R-:W5:Y:S04]  /*13c0*/  LDS R11, [R0+0x1400] ;  /* 0x00140000000b7984 */ /* 0x000f680000000800 */
[----:B------:R-:W5:Y:S04]  /*13d0*/  LDS R4, [R0+0x1800] ;  /* 0x0018000000047984 */ /* 0x000f680000000800 */
[----:B------:R-:W5:Y:S04]  /*13e0*/  LDS R10, [R0+0x1c00] ;  /* 0x001c0000000a7984 */ /* 0x000f680000000800 */
[----:B------:R-:W5:Y:S04]  /*13f0*/  LDS R9, [R0+0x2000] ;  /* 0x0020000000097984 */ /* 0x000f680000000800 */
[----:B------:R-:W5:Y:S04]  /*1400*/  LDS R8, [R0+0x2400] ;  /* 0x0024000000087984 */ /* 0x000f680000000800 */
[----:B-1----:R-:W1:Y:S01]  /*1410*/  LDS R6, [R0+0x2800] ;  /* 0x0028000000067984 */ /* 0x002e620000000800 */
[----:B0-----:R-:W-:-:S03]  /*1420*/  IMAD.IADD R75, R13, 0x1, R14 ;  /* 0x000000010d4b7824 */ /* 0x001fc600078e020e */
[----:B------:R0:W-:Y:S01]  /*1430*/  STS [R0+0x400], R13 ;  /* 0x0004000d00007388 */ /* 0x0001e20000000800 */
[----:B--2---:R-:W-:-:S03]  /*1440*/  IMAD.IADD R7, R75, 0x1, R52 ;  /* 0x000000014b077824 */ /* 0x004fc600078e0234 */
[----:B------:R1:W-:Y:S01]  /*1450*/  STS [R0+0x800], R75 ;  /* 0x0008004b00007388 */ /* 0x0003e20000000800 */
[----:B---3--:R-:W-:-:S03]  /*1460*/  IMAD.IADD R5, R7, 0x1, R74 ;  /* 0x0000000107057824 */ /* 0x008fc600078e024a */
[----:B------:R-:W2:Y:S01]  /*1470*/  LDS R52, [R0+0x2c00] ;  /* 0x002c000000347984 */ /* 0x000ea20000000800 */
[----:B----4-:R-:W-:-:S03]  /*1480*/  IMAD.IADD R12, R5, 0x1, R12 ;  /* 0x00000001050c7824 */ /* 0x010fc600078e020c */
[----:B------:R3:W-:Y:S01]  /*1490*/  STS [R0+0xc00], R7 ;  /* 0x000c000700007388 */ /* 0x0007e20000000800 */
[----:B-----5:R-:W-:-:S03]  /*14a0*/  IMAD.IADD R11, R12, 0x1, R11 ;  /* 0x000000010c0b7824 */ /* 0x020fc600078e020b */
[----:B------:R3:W-:Y:S01]  /*14b0*/  STS [R0+0x1000], R5 ;  /* 0x0010000500007388 */ /* 0x0007e20000000800 */
[----:B------:R-:W-:-:S03]  /*14c0*/  IMAD.IADD R77, R11, 0x1, R4 ;  /* 0x000000010b4d7824 */ /* 0x000fc600078e0204 */
[----:B------:R3:W-:Y:S01]  /*14d0*/  STS [R0+0x1400], R12 ;  /* 0x0014000c00007388 */ /* 0x0007e20000000800 */
[----:B------:R-:W-:-:S03]  /*14e0*/  IMAD.IADD R10, R77, 0x1, R10 ;  /* 0x000000014d0a7824 */ /* 0x000fc600078e020a */
[----:B------:R3:W-:Y:S01]  /*14f0*/  STS [R0+0x1800], R11 ;  /* 0x0018000b00007388 */ /* 0x0007e20000000800 */
[----:B------:R-:W-:-:S03]  /*1500*/  IMAD.IADD R9, R10, 0x1, R9 ;  /* 0x000000010a097824 */ /* 0x000fc600078e0209 */
[----:B------:R3:W-:Y:S01]  /*1510*/  STS [R0+0x1c00], R77 ;  /* 0x001c004d00007388 */ /* 0x0007e20000000800 */
[----:B0-----:R-:W-:-:S03]  /*1520*/  IMAD.IADD R13, R9, 0x1, R8 ;  /* 0x00000001090d7824 */ /* 0x001fc600078e0208 */
[----:B------:R3:W-:Y:S01]  /*1530*/  STS [R0+0x2000], R10 ;  /* 0x0020000a00007388 */ /* 0x0007e20000000800 */
[----:B-1----:R-:W-:-:S03]  /*1540*/  IMAD.IADD R75, R13, 0x1, R6 ;  /* 0x000000010d4b7824 */ /* 0x002fc600078e0206 */
[----:B------:R3:W-:Y:S04]  /*1550*/  STS [R0+0x2400], R9 ;  /* 0x0024000900007388 */ /* 0x0007e80000000800 */
[----:B------:R3:W-:Y:S04]  /*1560*/  STS [R0+0x2800], R13 ;  /* 0x0028000d00007388 */ /* 0x0007e80000000800 */
[----:B------:R3:W-:Y:S04]  /*1570*/  STS [R0], RZ ;  /* 0x000000ff00007388 */ /* 0x0007e80000000800 */
[----:B------:R3:W-:Y:S01]  /*1580*/  STS [R0+0x2c00], R75 ;  /* 0x002c004b00007388 */ /* 0x0007e20000000800 */
[----:B--2---:R-:W-:-:S07]  /*1590*/  IMAD.IADD R52, R75, 0x1, R52 ;  /* 0x000000014b347824 */ /* 0x004fce00078e0234 */
.L_x_13:
[----:B------:R-:W-:Y:S05]  /*15a0*/  BSYNC.RECONVERGENT B0 ;  /* 0x0000000000007941 */ /* 0x000fea0003800200 */
.L_x_12:
[----:B------:R-:W-:Y:S01]  /*15b0*/  ISETP.NE.AND P0, PT, R52, 0x1c80, PT ;  /* 0x00001c803400780c */ /* 0x000fe20003f05270 */
[----:B---3--:R-:W-:-:S03]  /*15c0*/  @!P1 IMAD R5, R72, 0x100, R39 ;  /* 0x0000010048059824 */ /* 0x008fc600078e0227 */
[----:B------:R-:W-:Y:S01]  /*15d0*/  ISETP.LT.U32.AND P0, PT, R39, 0x100, !P0 ;  /* 0x000001002700780c */ /* 0x000fe20004701070 */
[----:B------:R-:W-:Y:S01]  /*15e0*/  @!P1 IMAD.WIDE R2, R5, 0x4, R2 ;  /* 0x0000000405029825 */ /* 0x000fe200078e0202 */
[----:B------:R-:W-:-:S05]  /*15f0*/  @!P1 LOP3.LUT R5, R52, 0x40000000, RZ, 0xfc, !PT ;  /* 0x4000000034059812 */ /* 0x000fca00078efcff */
[----:B------:R0:W-:Y:S06]  /*1600*/  @!P1 STG.E.STRONG.SYS desc[UR6][R2.64], R5 ;  /* 0x0000000502009986 */ /* 0x0001ec000c115906 */
[----:B------:R-:W-:Y:S06]  /*1610*/  BAR.RED.OR.DEFER_BLOCKING 0x0, P0 ;  /* 0x0000000000007b1d */ /* 0x000fec0000014800 */
[----:B------:R-:W2:Y:S02]  /*1620*/  B2R.RESULT RZ, P0 ;  /* 0x0000000000ff731c */ /* 0x000ea40000004000 */
[----:B0-2---:R-:W-:Y:S05]  /*1630*/  @!P0 BRA `(.L_x_14) ;  /* 0x0000000800ac8947 */ /* 0x005fea0003800000 */
[----:B------:R-:W-:Y:S01]  /*1640*/  BSSY B1, `(.L_x_15) ;  /* 0x0000033000017945 */ /* 0x000fe20003800000 */
[----:B-1----:R-:W-:-:S03]  /*1650*/  IMAD R7, R39, 0x8, R73 ;  /* 0x0000000827077824 */ /* 0x002fc600078e0249 */
[----:B------:R-:W-:Y:S05]  /*1660*/  @P1 BRA `(.L_x_16) ;  /* 0x0000000000c01947 */ /* 0x000fea0003800000 */
[----:B------:R-:W0:Y:S02]  /*1670*/  LDCU.64 UR8, c[0x0][0x398] ;  /* 0x00007300ff0877ac */ /* 0x000e240008000a00 */
[----:B0-----:R-:W-:-:S04]  /*1680*/  LEA R4, P0, R39, UR8, 0x3 ;  /* 0x0000000827047c11 */ /* 0x001fc8000f8018ff */
[----:B------:R-:W-:-:S05]  /*1690*/  LEA.HI.X R5, R39, UR9, RZ, 0x3, P0 ;  /* 0x0000000927057c11 */ /* 0x000fca00080f1cff */
[----:B------:R-:W2:Y:S01]  /*16a0*/  LDG.E.64 R2, desc[UR6][R4.64] ;  /* 0x0000000604027981 */ /* 0x000ea2000c1e1b00 */
[----:B------:R-:W-:-:S04]  /*16b0*/  ISETP.GT.U32.AND P0, PT, R39, R51, PT ;  /* 0x000000332700720c */ /* 0x000fc80003f04070 */
[----:B------:R-:W-:-:S04]  /*16c0*/  SEL R9, RZ, 0x1c80, !P0 ;  /* 0x00001c80ff097807 */ /* 0x000fc80004000000 */
[----:B--2---:R-:W-:Y:S01]  /*16d0*/  IADD3 R2, P0, PT, R2, -R9, RZ ;  /* 0x8000000902027210 */ /* 0x004fe20007f1e0ff */
[----:B------:R-:W-:-:S03]  /*16e0*/  IMAD.MOV.U32 R9, RZ, RZ, R52 ;  /* 0x000000ffff097224 */ /* 0x000fc600078e0034 */
[----:B------:R-:W-:Y:S02]  /*16f0*/  IADD3.X R3, PT, PT, R3, -0x1, RZ, P0, !PT ;  /* 0xffffffff03037810 */ /* 0x000fe400007fe4ff */
[----:B------:R-:W-:-:S03]  /*1700*/  ISETP.GE.AND P0, PT, R72, 0x1, PT ;  /* 0x000000014800780c */ /* 0x000fc60003f06270 */
[----:B------:R0:W-:Y:S10]  /*1710*/  STS.64 [R7+0x7200], R2 ;  /* 0x0072000207007388 */ /* 0x0001f40000000a00 */
[----:B------:R-:W-:Y:S05]  /*1720*/  @!P0 BRA `(.L_x_17) ;  /* 0x00000000006c8947 */ /* 0x000fea0003800000 */
[----:B------:R-:W-:Y:S01]  /*1730*/  BSSY B0, `(.L_x_18) ;  /* 0x0000019000007945 */ /* 0x000fe20003800000 */
[----:B------:R-:W-:Y:S02]  /*1740*/  IMAD.MOV.U32 R0, RZ, RZ, -0x1 ;  /* 0xffffffffff007424 */ /* 0x000fe400078e00ff */
[----:B------:R-:W-:Y:S02]  /*1750*/  IMAD.MOV.U32 R4, RZ, RZ, R72 ;  /* 0x000000ffff047224 */ /* 0x000fe400078e0048 */
[----:B------:R-:W-:-:S07]  /*1760*/  IMAD.MOV.U32 R9, RZ, RZ, R52 ;  /* 0x000000ffff097224 */ /* 0x000fce00078e0034 */
.L_x_22:
[----:B0-----:R-:W0:Y:S01]  /*1770*/  LDC.64 R2, c[0x0][0x380] ;  /* 0x0000e000ff027b82 */ /* 0x001e220000000a00 */
[----:B------:R-:W-:Y:S01]  /*1780*/  VIADD R11, R4, 0xffffffff ;  /* 0xffffffff040b7836 */ /* 0x000fe20000000000 */
[----:B------:R-:W-:Y:S03]  /*1790*/  BSSY B2, `(.L_x_19) ;  /* 0x0000008000027945 */ /* 0x000fe60003800000 */
[----:B------:R-:W-:-:S04]  /*17a0*/  IMAD R5, R11, 0x100, R39 ;  /* 0x000001000b057824 */ /* 0x000fc800078e0227 */
[----:B0-----:R-:W-:-:S07]  /*17b0*/  IMAD.WIDE R2, R5, 0x4, R2 ;  /* 0x0000000405027825 */ /* 0x001fce00078e0202 */
.L_x_20:
[----:B------:R-:W-:Y:S05]  /*17c0*/  YIELD ;  /* 0x0000000000007946 */ /* 0x000fea0003800000 */
[----:B------:R0:W-:Y:S06]  /*17d0*/  MEMBAR.SC.CTA ;  /* 0x0000000000007992 */ /* 0x0001ec0000000000 */
[----:B0-----:R-:W2:Y:S02]  /*17e0*/  LDG.E.STRONG.SYS R5, desc[UR6][R2.64] ;  /* 0x0000000602057981 */ /* 0x001ea4000c1f5900 */
[----:B--2---:R-:W-:-:S13]  /*17f0*/  ISETP.NE.AND P0, PT, R5, RZ, PT ;  /* 0x000000ff0500720c */ /* 0x004fda0003f05270 */
[----:B------:R-:W-:Y:S05]  /*1800*/  @!P0 BRA `(.L_x_20) ;  /* 0xfffffffc00ec8947 */ /* 0x000fea000383ffff */
[----:B------:R-:W-:Y:S05]  /*1810*/  BSYNC B2 ;  /* 0x0000000000027941 */ /* 0x000fea0003800000 */
.L_x_19:
[----:B------:R-:W-:Y:S01]  /*1820*/  BSSY.RECONVERGENT B2, `(.L_x_21) ;  /* 0x0000006000027945 */ /* 0x000fe20003800200 */
[C---:B------:R-:W-:Y:S02]  /*1830*/  ISETP.GT.AND P0, PT, R5.reuse, -0x1, PT ;  /* 0xffffffff0500780c */ /* 0x040fe40003f04270 */
[----:B------:R-:W-:Y:S01]  /*1840*/  LOP3.LUT R2, R5, 0x3fffffff, RZ, 0xc0, !PT ;  /* 0x3fffffff05027812 */ /* 0x000fe200078ec0ff */
[----:B------:R-:W-:Y:S05]  /*1850*/  WARPSYNC.EXCLUSIVE R0 ;  /* 0x0000000000007348 */ /* 0x000fea0003a00000 */
[----:B------:R-:W-:-:S05]  /*1860*/  IMAD.IADD R9, R2, 0x1, R9 ;  /* 0x0000000102097824 */ /* 0x000fca00078e0209 */
[----:B------:R-:W-:-:S07]  /*1870*/  VOTE.ANY R0, PT, P0 ;  /* 0x0000000000007806 */ /* 0x000fce00000e0100 */
[----:B------:R-:W-:Y:S05]  /*1880*/  BSYNC.RECONVERGENT B2 ;  /* 0x0000000000027941 */ /* 0x000fea0003800200 */
.L_x_21:
[----:B------:R-:W-:Y:S01]  /*1890*/  ISETP.GT.U32.AND P1, PT, R4, 0x1, PT ;  /* 0x000000010400780c */ /* 0x000fe20003f24070 */
[----:B------:R-:W-:-:S12]  /*18a0*/  IMAD.MOV.U32 R4, RZ, RZ, R11 ;  /* 0x000000ffff047224 */ /* 0x000fd800078e000b */
[----:B------:R-:W-:Y:S05]  /*18b0*/  @P0 BRA P1, `(.L_x_22) ;  /* 0xfffffffc00ac0947 */ /* 0x000fea000083ffff */
[----:B------:R-:W-:Y:S05]  /*18c0*/  BSYNC B0 ;  /* 0x0000000000007941 */ /* 0x000fea0003800000 */
.L_x_18:
[----:B------:R1:W2:Y:S02]  /*18d0*/  LDS.64 R2, [R7+0x7200] ;  /* 0x0072000007027984 */ /* 0x0002a40000000a00 */
.L_x_17:
[----:B------:R-:W3:Y:S01]  /*18e0*/  LDC.64 R4, c[0x0][0x380] ;  /* 0x0000e000ff047b82 */ /* 0x000ee20000000a00 */
[C---:B------:R-:W-:Y:S01]  /*18f0*/  IMAD.IADD R11, R9.reuse, 0x1, -R52 ;  /* 0x00000001090b7824 */ /* 0x040fe200078e0a34 */
[----:B------:R-:W-:Y:S01]  /*1900*/  LOP3.LUT R9, R9, 0x80000000, RZ, 0xfc, !PT ;  /* 0x8000000009097812 */ /* 0x000fe200078efcff */
[----:B------:R-:W-:-:S03]  /*1910*/  IMAD R13, R72, 0x100, R39 ;  /* 0x00000100480d7824 */ /* 0x000fc600078e0227 */
[----:B0-2---:R-:W-:-:S04]  /*1920*/  IADD3 R2, P0, PT, R11, R2, RZ ;  /* 0x000000020b027210 */ /* 0x005fc80007f1e0ff */
[----:B------:R-:W-:-:S05]  /*1930*/  LEA.HI.X.SX32 R3, R11, R3, 0x1, P0 ;  /* 0x000000030b037211 */ /* 0x000fca00000f0eff */
[----:B------:R0:W-:Y:S01]  /*1940*/  STS.64 [R7+0x7200], R2 ;  /* 0x0072000207007388 */ /* 0x0001e20000000a00 */
[----:B---3--:R-:W-:-:S05]  /*1950*/  IMAD.WIDE R4, R13, 0x4, R4 ;  /* 0x000000040d047825 */ /* 0x008fca00078e0204 */
[----:B------:R0:W-:Y:S02]  /*1960*/  STG.E.STRONG.SYS desc[UR6][R4.64], R9 ;  /* 0x0000000904007986 */ /* 0x0001e4000c115906 */
.L_x_16:
[----:B------:R-:W-:Y:S05]  /*1970*/  BSYNC B1 ;  /* 0x0000000000017941 */ /* 0x000fea0003800000 */
.L_x_15:
[----:B0-----:R-:W0:Y:S01]  /*1980*/  LDC.64 R4, c[0x0][0x390] ;  /* 0x0000e400ff047b82 */ /* 0x001e220000000a00 */
[----:B------:R-:W-:Y:S02]  /*1990*/  IMAD.MOV.U32 R3, RZ, RZ, 0x1c80 ;  /* 0x00001c80ff037424 */ /* 0x000fe400078e00ff */
[----:B------:R-:W-:Y:S02]  /*19a0*/  IMAD R73, R51, 0x8, R73 ;  /* 0x0000000833497824 */ /* 0x000fe400078e0249 */
[----:B------:R-:W-:-:S03]  /*19b0*/  IMAD R0, R72, R3, 0x1c80 ;  /* 0x00001c8048007424 */ /* 0x000fc600078e0203 */
[----:B------:R-:W2:Y:S01]  /*19c0*/  LDC R11, c[0x0][0x3c0] ;  /* 0x0000f000ff0b7b82 */ /* 0x000ea20000000800 */
[----:B0-----:R-:W-:Y:S02]  /*19d0*/  ISETP.EQ.U32.AND P1, PT, R4, RZ, PT ;  /* 0x000000ff0400720c */ /* 0x001fe40003f22070 */
[----:B--2---:R-:W-:-:S04]  /*19e0*/  ISETP.GE.AND P0, PT, R0, R11, PT ;  /* 0x0000000b0000720c */ /* 0x004fc80003f06270 */
[----:B------:R-:W-:-:S04]  /*19f0*/  ISETP.EQ.OR.EX P0, PT, R5, RZ, !P0, P1 ;  /* 0x000000ff0500720c */ /* 0x000fc80004702710 */
[----:B------:R-:W-:-:S13]  /*1a00*/  ISETP.GT.U32.OR P0, PT, R39, 0xff, P0 ;  /* 0x000000ff2700780c */ /* 0x000fda0000704470 */
[----:B------:R-:W-:Y:S05]  /*1a10*/  @P0 BRA `(.L_x_23) ;  /* 0x0000000000240947 */ /* 0x000fea0003800000 */
[----:B------:R-:W0:Y:S01]  /*1a20*/  LDS.64 R2, [R7+0x7200] ;  /* 0x0072000007027984 */ /* 0x000e220000000a00 */
[C---:B------:R-:W-:Y:S02]  /*1a30*/  ISETP.GT.U32.AND P0, PT, R39.reuse, R51, PT ;  /* 0x000000332700720c */ /* 0x040fe40003f04070 */
[C---:B------:R-:W-:Y:S02]  /*1a40*/  LEA R4, P2, R39.reuse, R4, 0x3 ;  /* 0x0000000427047211 */ /* 0x040fe400078418ff */
[----:B------:R-:W-:Y:S02]  /*1a50*/  SEL R13, RZ, 0x1c80, !P0 ;  /* 0x00001c80ff0d7807 */ /* 0x000fe40004000000 */
[--C-:B------:R-:W-:Y:S02]  /*1a60*/  SHF.R.S32.HI R9, RZ, 0x1f, R52.reuse ;  /* 0x0000001fff097819 */ /* 0x100fe40000011434 */
[----:B------:R-:W-:Y:S02]  /*1a70*/  LEA.HI.X R5, R39, R5, RZ, 0x3, P2 ;  /* 0x0000000527057211 */ /* 0x000fe400010f1cff */
[----:B0-----:R-:W-:-:S04]  /*1a80*/  IADD3 R2, P0, P1, R2, R13, R52 ;  /* 0x0000000d02027210 */ /* 0x001fc8000791e034 */
[----:B------:R-:W-:-:S05]  /*1a90*/  IADD3.X R3, PT, PT, R3, RZ, R9, P0, P1 ;  /* 0x000000ff03037210 */ /* 0x000fca00007e2409 */
[----:B------:R0:W-:Y:S04]  /*1aa0*/  STG.E.64 desc[UR6][R4.64], R2 ;  /* 0x0000000204007986 */ /* 0x0001e8000c101b06 */
.L_x_23:
[----:B------:R-:W-:Y:S05]  /*1ab0*/  WARPSYNC.ALL ;  /* 0x0000000000007948 */ /* 0x000fea0003800000 */
[----:B------:R-:W-:Y:S01]  /*1ac0*/  BAR.SYNC.DEFER_BLOCKING 0x0 ;  /* 0x0000000000007b1d */ /* 0x000fe20000010000 */
[----:B------:R-:W-:-:S05]  /*1ad0*/  ISETP.GT.AND P0, PT, R0, R11, PT ;  /* 0x0000000b0000720c */ /* 0x000fca0003f04270 */
[----:B0-----:R0:W2:Y:S08]  /*1ae0*/  LDS.64 R2, [R73+0x7200] ;  /* 0x0072000049027984 */ /* 0x0010b00000000a00 */
[----:B0-----:R-:W-:Y:S05]  /*1af0*/  @P0 BRA `(.L_x_24) ;  /* 0x0000000000700947 */ /* 0x001fea0003800000 */
[----:B------:R-:W0:Y:S01]  /*1b00*/  LDCU.64 UR8, c[0x0][0x3a0] ;  /* 0x00007400ff0877ac */ /* 0x000e220008000a00 */
[C---:B------:R-:W-:Y:S02]  /*1b10*/  LOP3.LUT R5, R39.reuse, 0x3e0, RZ, 0xc0, !PT ;  /* 0x000003e027057812 */ /* 0x040fe400078ec0ff */
[----:B------:R-:W-:-:S05]  /*1b20*/  LOP3.LUT R38, R39, 0x1f, RZ, 0xc0, !PT ;  /* 0x0000001f27267812 */ /* 0x000fca00078ec0ff */
[----:B------:R-:W-:-:S05]  /*1b30*/  IMAD R5, R5, 0x13, R38 ;  /* 0x0000001305057824 */ /* 0x000fca00078e0226 */
[----:B--2---:R-:W-:-:S05]  /*1b40*/  IADD3 R0, P0, PT, R5, R2, RZ ;  /* 0x0000000205007210 */ /* 0x004fca0007f1e0ff */
[----:B------:R-:W-:Y:S01]  /*1b50*/  IMAD.X R3, RZ, RZ, R3, P0 ;  /* 0x000000ffff037224 */ /* 0x000fe200000e0603 */
[----:B0-----:R-:W-:-:S04]  /*1b60*/  LEA R2, P0, R0, UR8, 0x2 ;  /* 0x0000000800027c11 */ /* 0x001fc8000f8010ff */
[----:B------:R-:W-:-:S05]  /*1b70*/  LEA.HI.X R3, R0, UR9, R3, 0x2, P0 ;  /* 0x0000000900037c11 */ /* 0x000fca00080f1403 */
[----:B------:R-:W-:Y:S04]  /*1b80*/  STG.E desc[UR6][R2.64], R71 ;  /* 0x0000004702007986 */ /* 0x000fe8000c101906 */
        /* <DEDUP_REMOVED lines=17> */
[----:B------:R-:W-:Y:S01]  /*1ca0*/  STG.E desc[UR6][R2.64+0x900], R53 ;  /* 0x0009003502007986 */ /* 0x000fe2000c101906 */
[----:B------:R-:W-:Y:S05]  /*1cb0*/  EXIT ;  /* 0x000000000000794d */ /* 0x000fea0003800000 */
.L_x_24:
[----:B------:R-:W0:Y:S01]  /*1cc0*/  LDCU.64 UR8, c[0x0][0x3a0] ;  /* 0x00007400ff0877ac */ /* 0x000e220008000a00 */
[C---:B------:R-:W-:Y:S01]  /*1cd0*/  LOP3.LUT R5, R39.reuse, 0x3e0, RZ, 0xc0, !PT ;  /* 0x000003e027057812 */ /* 0x040fe200078ec0ff */
[----:B------:R-:W-:Y:S01]  /*1ce0*/  IMAD R72, R72, -0x1c80, R11 ;  /* 0xffffe38048487824 */ /* 0x000fe200078e020b */
[----:B------:R-:W-:-:S05]  /*1cf0*/  LOP3.LUT R38, R39, 0x1f, RZ, 0xc0, !PT ;  /* 0x0000001f27267812 */ /* 0x000fca00078ec0ff */
[----:B------:R-:W-:-:S04]  /*1d00*/  IMAD R5, R5, 0x13, R38 ;  /* 0x0000001305057824 */ /* 0x000fc800078e0226 */
[C---:B-1----:R-:W-:Y:S01]  /*1d10*/  VIADD R7, R5.reuse, 0x20 ;  /* 0x0000002005077836 */ /* 0x042fe20000000000 */
[C---:B--2---:R-:W-:Y:S01]  /*1d20*/  IADD3 R0, P0, PT, R5.reuse, R2, RZ ;  /* 0x0000000205007210 */ /* 0x044fe20007f1e0ff */
[C---:B------:R-:W-:Y:S01]  /*1d30*/  VIADD R9, R5.reuse, 0x40 ;  /* 0x0000004005097836 */ /* 0x040fe20000000000 */
[CC--:B------:R-:W-:Y:S01]  /*1d40*/  ISETP.GE.AND P1, PT, R5.reuse, R72.reuse, PT ;  /* 0x000000480500720c */ /* 0x0c0fe20003f26270 */
[----:B------:R-:W-:Y:S01]  /*1d50*/  VIADD R11, R5, 0x60 ;  /* 0x00000060050b7836 */ /* 0x000fe20000000000 */
[-C--:B------:R-:W-:Y:S01]  /*1d60*/  ISETP.GE.AND P2, PT, R7, R72.reuse, PT ;  /* 0x000000480700720c */ /* 0x080fe20003f46270 */
[----:B------:R-:W-:Y:S01]  /*1d70*/  IMAD.X R3, RZ, RZ, R3, P0 ;  /* 0x000000ffff037224 */ /* 0x000fe200000e0603 */
[C---:B0-----:R-:W-:Y:S01]  /*1d80*/  LEA R2, P0, R0.reuse, UR8, 0x2 ;  /* 0x0000000800027c11 */ /* 0x041fe2000f8010ff */
[----:B------:R-:W-:Y:S01]  /*1d90*/  VIADD R7, R5, 0x80 ;  /* 0x0000008005077836 */ /* 0x000fe20000000000 */
[----:B------:R-:W-:Y:S01]  /*1da0*/  ISETP.GE.AND P3, PT, R9, R72, PT ;  /* 0x000000480900720c */ /* 0x000fe20003f66270 */
[----:B------:R-:W-:Y:S01]  /*1db0*/  VIADD R9, R5, 0xa0 ;  /* 0x000000a005097836 */ /* 0x000fe20000000000 */
[----:B------:R-:W-:-:S02]  /*1dc0*/  LEA.HI.X R3, R0, UR9, R3, 0x2, P0 ;  /* 0x0000000900037c11 */ /* 0x000fc400080f1403 */
[-C--:B------:R-:W-:Y:S01]  /*1dd0*/  ISETP.GE.AND P5, PT, R7, R72.reuse, PT ;  /* 0x000000480700720c */ /* 0x080fe20003fa6270 */
[----:B------:R-:W-:Y:S01]  /*1de0*/  VIADD R7, R5, 0xe0 ;  /* 0x000000e005077836 */ /* 0x000fe20000000000 */
[-C--:B------:R-:W-:Y:S01]  /*1df0*/  ISETP.GE.AND P4, PT, R11, R72.reuse, PT ;  /* 0x000000480b00720c */ /* 0x080fe20003f86270 */
[----:B------:R-:W-:Y:S01]  /*1e00*/  VIADD R11, R5, 0xc0 ;  /* 0x000000c0050b7836 */ /* 0x000fe20000000000 */
[----:B------:R0:W-:Y:S01]  /*1e10*/  @!P1 STG.E desc[UR6][R2.64], R71 ;  /* 0x0000004702009986 */ /* 0x0001e2000c101906 */
[-C--:B------:R-:W-:Y:S01]  /*1e20*/  ISETP.GE.AND P6, PT, R9, R72.reuse, PT ;  /* 0x000000480900720c */ /* 0x080fe20003fc6270 */
[----:B------:R-:W-:Y:S01]  /*1e30*/  VIADD R9, R5, 0x100 ;  /* 0x0000010005097836 */ /* 0x000fe20000000000 */
[-C--:B------:R-:W-:Y:S01]  /*1e40*/  ISETP.GE.AND P1, PT, R7, R72.reuse, PT ;  /* 0x000000480700720c */ /* 0x080fe20003f26270 */
[----:B------:R-:W-:Y:S01]  /*1e50*/  VIADD R7, R5, 0x120 ;  /* 0x0000012005077836 */ /* 0x000fe20000000000 */
[-C--:B------:R-:W-:Y:S01]  /*1e60*/  ISETP.GE.AND P0, PT, R11, R72.reuse, PT ;  /* 0x000000480b00720c */ /* 0x080fe20003f06270 */
[----:B------:R0:W-:Y:S01]  /*1e70*/  @!P2 STG.E desc[UR6][R2.64+0x80], R70 ;  /* 0x000080460200a986 */ /* 0x0001e2000c101906 */
[----:B------:R-:W-:Y:S01]  /*1e80*/  ISETP.GE.AND P2, PT, R9, R72, PT ;  /* 0x000000480900720c */ /* 0x000fe20003f46270 */
[----:B------:R-:W-:-:S02]  /*1e90*/  VIADD R9, R5, 0x140 ;  /* 0x0000014005097836 */ /* 0x000fc40000000000 */
[----:B------:R0:W-:Y:S01]  /*1ea0*/  @!P3 STG.E desc[UR6][R2.64+0x100], R69 ;  /* 0x000100450200b986 */ /* 0x0001e2000c101906 */
[-C--:B------:R-:W-:Y:S01]  /*1eb0*/  ISETP.GE.AND P3, PT, R7, R72.reuse, PT ;  /* 0x000000480700720c */ /* 0x080fe20003f66270 */
[----:B------:R-:W-:Y:S02]  /*1ec0*/  VIADD R7, R5, 0x160 ;  /* 0x0000016005077836 */ /* 0x000fe40000000000 */
[----:B------:R0:W-:Y:S01]  /*1ed0*/  @!P4 STG.E desc[UR6][R2.64+0x180], R68 ;  /* 0x000180440200c986 */ /* 0x0001e2000c101906 */
[-C--:B------:R-:W-:Y:S01]  /*1ee0*/  ISETP.GE.AND P4, PT, R9, R72.reuse, PT ;  /* 0x000000480900720c */ /* 0x080fe20003f86270 */
[----:B------:R-:W-:Y:S02]  /*1ef0*/  VIADD R9, R5, 0x180 ;  /* 0x0000018005097836 */ /* 0x000fe40000000000 */
        /* <DEDUP_REMOVED lines=14> */
[C---:B------:R-:W-:Y:S02]  /*1fe0*/  VIADD R7, R5.reuse, 0x220 ;  /* 0x0000022005077836 */ /* 0x040fe40000000000 */
[----:B------:R-:W-:Y:S01]  /*1ff0*/  VIADD R5, R5, 0x240 ;  /* 0x0000024005057836 */ /* 0x000fe20000000000 */
[----:B------:R0:W-:Y:S01]  /*2000*/  @!P3 STG.E desc[UR6][R2.64+0x480], R62 ;  /* 0x0004803e0200b986 */ /* 0x0001e2000c101906 */
[----:B------:R-:W-:-:S03]  /*2010*/  ISETP.GE.AND P3, PT, R9, R72, PT ;  /* 0x000000480900720c */ /* 0x000fc60003f66270 */
[----:B------:R0:W-:Y:S01]  /*2020*/  @!P4 STG.E desc[UR6][R2.64+0x500], R61 ;  /* 0x0005003d0200c986 */ /* 0x0001e2000c101906 */
[----:B------:R-:W-:-:S03]  /*2030*/  ISETP.GE.AND P4, PT, R7, R72, PT ;  /* 0x000000480700720c */ /* 0x000fc60003f86270 */
[----:B------:R0:W-:Y:S01]  /*2040*/  @!P5 STG.E desc[UR6][R2.64+0x580], R60 ;  /* 0x0005803c0200d986 */ /* 0x0001e2000c101906 */
[----:B------:R-:W-:-:S03]  /*2050*/  ISETP.GE.AND P5, PT, R5, R72, PT ;  /* 0x000000480500720c */ /* 0x000fc60003fa6270 */
[----:B------:R0:W-:Y:S04]  /*2060*/  @!P6 STG.E desc[UR6][R2.64+0x600], R59 ;  /* 0x0006003b0200e986 */ /* 0x0001e8000c101906 */
[----:B------:R0:W-:Y:S04]  /*2070*/  @!P0 STG.E desc[UR6][R2.64+0x680], R58 ;  /* 0x0006803a02008986 */ /* 0x0001e8000c101906 */
[----:B------:R0:W-:Y:S04]  /*2080*/  @!P1 STG.E desc[UR6][R2.64+0x700], R57 ;  /* 0x0007003902009986 */ /* 0x0001e8000c101906 */
[----:B------:R0:W-:Y:S04]  /*2090*/  @!P2 STG.E desc[UR6][R2.64+0x780], R56 ;  /* 0x000780380200a986 */ /* 0x0001e8000c101906 */
[----:B------:R0:W-:Y:S04]  /*20a0*/  @!P3 STG.E desc[UR6][R2.64+0x800], R55 ;  /* 0x000800370200b986 */ /* 0x0001e8000c101906 */
[----:B------:R0:W-:Y:S01]  /*20b0*/  @!P4 STG.E desc[UR6][R2.64+0x880], R54 ;  /* 0x000880360200c986 */ /* 0x0001e2000c101906 */
[----:B------:R-:W-:Y:S05]  /*20c0*/  @P5 EXIT ;  /* 0x000000000000594d */ /* 0x000fea0003800000 */
[----:B------:R-:W-:Y:S01]  /*20d0*/  STG.E desc[UR6][R2.64+0x900], R53 ;  /* 0x0009003502007986 */ /* 0x000fe2000c101906 */
[----:B------:R-:W-:Y:S05]  /*20e0*/  EXIT ;  /* 0x000000000000794d */ /* 0x000fea0003800000 */
.L_x_14:
[----:B------:R-:W-:Y:S01]  /*20f0*/  IMAD.MOV.U32 R38, RZ, RZ, RZ ;  /* 0x000000ffff267224 */ /* 0x000fe200078e00ff */
[C---:B------:R-:W-:Y:S01]  /*2100*/  ISETP.GT.U32.AND P0, PT, R39.reuse, 0x1f, PT ;  /* 0x0000001f2700780c */ /* 0x040fe20003f04070 */
[----:B------:R-:W-:Y:S05]  /*2110*/  WARPSYNC.ALL ;  /* 0x0000000000007948 */ /* 0x000fea0003800000 */
[----:B------:R-:W-:-:S04]  /*2120*/  IMAD.HI.U32 R0, R39, 0x15555556, R38 ;  /* 0x1555555627007827 */ /* 0x000fc800078e0026 */
[----:B------:R-:W-:-:S05]  /*2130*/  IMAD R3, R0, 0x4, R73 ;  /* 0x0000000400037824 */ /* 0x000fca00078e0249 */
[----:B------:R0:W-:Y:S01]  /*2140*/  STS [R3+0x3410], R52 ;  /* 0x0034103403007388 */ /* 0x0001e20000000800 */
[----:B------:R-:W-:Y:S06]  /*2150*/  BAR.SYNC.DEFER_BLOCKING 0x0 ;  /* 0x0000000000007b1d */ /* 0x000fec0000010000 */
[----:B------:R-:W-:Y:S05]  /*2160*/  @P0 BRA `(.L_x_25) ;  /* 0x0000000000e40947 */ /* 0x000fea0003800000 */
[C-C-:B------:R-:W-:Y:S01]  /*2170*/  IMAD R0, R39.reuse, 0x34, R73.reuse ;  /* 0x0000003427007824 */ /* 0x140fe200078e0249 */
[----:B------:R-:W-:Y:S01]  /*2180*/  UMOV UR5, 0xffffffff ;  /* 0xffffffff00057882 */ /* 0x000fe20000000000 */
[C-C-:B------:R-:W-:Y:S02]  /*2190*/  IMAD R4, R39.reuse, 0x34, R73.reuse ;  /* 0x0000003427047824 */ /* 0x140fe400078e0249 */
[----:B0-----:R-:W-:Y:S01]  /*21a0*/  IMAD R3, R39, 0x34, R73 ;  /* 0x0000003427037824 */ /* 0x001fe200078e0249 */
[----:B------:R-:W-:Y:S04]  /*21b0*/  LDS R14, [R0+0x3410] ;  /* 0x00341000000e7984 */ /* 0x000fe80000000800 */
[----:B------:R-:W-:Y:S04]  /*21c0*/  LDS R13, [R0+0x3414] ;  /* 0x00341400000d7984 */ /* 0x000fe80000000800 */
[----:B------:R-:W0:Y:S04]  /*21d0*/  LDS R12, [R0+0x3418] ;  /* 0x00341800000c7984 */ /* 0x000e280000000800 */
[----:B------:R-:W-:Y:S04]  /*21e0*/  LDS R11, [R0+0x341c] ;  /* 0x00341c00000b7984 */ /* 0x000fe80000000800 */
[----:B------:R-:W2:Y:S04]  /*21f0*/  LDS R10, [R0+0x3420] ;  /* 0x00342000000a7984 */ /* 0x000ea80000000800 */
[----:B------:R-:W-:Y:S04]  /*2200*/  LDS R9, [R0+0x3424] ;  /* 0x0034240000097984 */ /* 0x000fe80000000800 */
[----:B------:R-:W3:Y:S04]  /*2210*/  LDS R8, [R0+0x3428] ;  /* 0x0034280000087984 */ /* 0x000ee80000000800 */
[----:B-1----:R-:W-:Y:S04]  /*2220*/  LDS R7, [R0+0x342c] ;  /* 0x00342c0000077984 */ /* 0x002fe80000000800 */
[----:B------:R-:W1:Y:S04]  /*2230*/  LDS R6, [R0+0x3430] ;  /* 0x0034300000067984 */ /* 0x000e680000000800 */
[----:B------:R-:W-:Y:S04]  /*2240*/  LDS R5, [R0+0x3434] ;  /* 0x0034340000057984 */ /* 0x000fe80000000800 */
[----:B------:R-:W4:Y:S04]  /*2250*/  LDS R4, [R4+0x3438] ;  /* 0x0034380004047984 */ /* 0x000f280000000800 */
[----:B------:R-:W5:Y:S01]  /*2260*/  LDS R2, [R3+0x343c] ;  /* 0x00343c0003027984 */ /* 0x000f620000000800 */
[----:B0-----:R-:W-:-:S04]  /*2270*/  IADD3 R74, PT, PT, R12, R13, R14 ;  /* 0x0000000d0c4a7210 */ /* 0x001fc80007ffe00e */
[----:B--2---:R-:W-:-:S04]  /*2280*/  IADD3 R74, PT, PT, R10, R74, R11 ;  /* 0x0000004a0a4a7210 */ /* 0x004fc80007ffe00b */
[----:B---3--:R-:W-:-:S04]  /*2290*/  IADD3 R74, PT, PT, R8, R74, R9 ;  /* 0x0000004a084a7210 */ /* 0x008fc80007ffe009 */
[----:B-1----:R-:W-:-:S04]  /*22a0*/  IADD3 R74, PT, PT, R6, R74, R7 ;  /* 0x0000004a064a7210 */ /* 0x002fc80007ffe007 */
[----:B----4-:R-:W-:-:S05]  /*22b0*/  IADD3 R75, PT, PT, R4, R74, R5 ;  /* 0x0000004a044b7210 */ /* 0x010fca0007ffe005 */
[----:B-----5:R-:W-:Y:S01]  /*22c0*/  IMAD.IADD R2, R2, 0x1, R75 ;  /* 0x0000000102027824 */ /* 0x020fe200078e024b */
[----:B------:R-:W-:Y:S06]  /*22d0*/  BRA.DIV UR5, `(.L_x_26) ;  /* 0x0000005a05807947 */ /* 0x000fec000b800000 */
[----:B------:R-:W0:Y:S02]  /*22e0*/  SHFL.UP P0, R77, R2, 0x1, RZ ;  /* 0x04200000024d7989 */ /* 0x000e2400000000ff */
[----:B0-----:R-:W-:-:S05]  /*22f0*/  @P0 IMAD.IADD R77, R2, 0x1, R77 ;  /* 0x00000001024d0824 */ /* 0x001fca00078e024d */
[----:B------:R-:W0:Y:S02]  /*2300*/  SHFL.UP P0, R74, R77, 0x2, RZ ;  /* 0x044000004d4a7989 */ /* 0x000e2400000000ff */
[----:B0-----:R-:W-:-:S05]  /*2310*/  @P0 IMAD.IADD R74, R77, 0x1, R74 ;  /* 0x000000014d4a0824 */ /* 0x001fca00078e024a */
[----:B------:R-:W0:Y:S02]  /*2320*/  SHFL.UP P0, R77, R74, 0x4, RZ ;  /* 0x048000004a4d7989 */ /* 0x000e2400000000ff */
[----:B0-----:R-:W-:-:S05]  /*2330*/  @P0 IMAD.IADD R77, R74, 0x1, R77 ;  /* 0x000000014a4d0824 */ /* 0x001fca00078e024d */
[----:B------:R-:W0:Y:S02]  /*2340*/  SHFL.UP P0, R74, R77, 0x8, RZ ;  /* 0x050000004d4a7989 */ /* 0x000e2400000000ff */
[----:B0-----:R-:W-:-:S05]  /*2350*/  @P0 IMAD.IADD R74, R77, 0x1, R74 ;  /* 0x000000014d4a0824 */ /* 0x001fca00078e024a */
[----:B------:R0:W1:Y:S02]  /*2360*/  SHFL.UP P0, R0, R74, 0x10, RZ ;  /* 0x060000004a007989 */ /* 0x00006400000000ff */
.L_x_118:
[----:B-1----:R-:W-:-:S04]  /*2370*/  @P0 IMAD.IADD R0, R74, 0x1, R0 ;  /* 0x000000014a000824 */ /* 0x002fc800078e0200 */
[----:B------:R-:W-:-:S04]  /*2380*/  IMAD.IADD R2, R0, 0x1, -R2 ;  /* 0x0000000100027824 */ /* 0x000fc800078e0a02 */
[----:B------:R-:W-:Y:S01]  /*2390*/  IMAD.IADD R14, R14, 0x1, R2 ;  /* 0x000000010e0e7824 */ /* 0x000fe200078e0202 */
[----:B------:R2:W-:Y:S03]  /*23a0*/  STS [R3+0x3410], R2 ;  /* 0x0034100203007388 */ /* 0x0005e60000000800 */
        /* <DEDUP_REMOVED lines=19> */
[----:B------:R2:W-:Y:S04]  /*24e0*/  STS [R3+0x3438], R5 ;  /* 0x0034380503007388 */ /* 0x0005e80000000800 */
[----:B------:R2:W-:Y:S02]  /*24f0*/  STS [R3+0x343c], R4 ;  /* 0x00343c0403007388 */ /* 0x0005e40000000800 */
.L_x_25:
[----:B------:R-:W3:Y:S01]  /*2500*/  LDL R0, [R1+0x8] ;  /* 0x0000080001007983 */ /* 0x000ee20000100800 */
[----:B------:R-:W-:Y:S05]  /*2510*/  WARPSYNC.ALL ;  /* 0x0000000000007948 */ /* 0x000fea0003800000 */
[----:B--2---:R-:W-:Y:S01]  /*2520*/  IMAD.MOV.U32 R2, RZ, RZ, RZ ;  /* 0x000000ffff027224 */ /* 0x004fe200078e00ff */
[----:B------:R-:W-:Y:S01]  /*2530*/  BSSY.RECONVERGENT B0, `(.L_x_27) ;  /* 0x000002d000007945 */ /* 0x000fe20003800200 */
[----:B0-----:R-:W-:Y:S02]  /*2540*/  IMAD.MOV.U32 R3, RZ, RZ, R39 ;  /* 0x000000ffff037224 */ /* 0x001fe400078e0027 */
[----:B------:R-:W-:-:S04]  /*2550*/  IMAD.HI.U32 R2, R39, 0x15555556, R2 ;  /* 0x1555555627027827 */ /* 0x000fc800078e0002 */
[--C-:B------:R-:W-:Y:S01]  /*2560*/  IMAD R2, R2, 0x4, R73.reuse ;  /* 0x0000000402027824 */ /* 0x100fe200078e0249 */
[----:B------:R-:W-:Y:S06]  /*2570*/  BAR.SYNC.DEFER_BLOCKING 0x0 ;  /* 0x0000000000007b1d */ /* 0x000fec0000010000 */
[----:B------:R0:W2:Y:S01]  /*2580*/  LDS R3, [R2+0x3410] ;  /* 0x0034100002037984 */ /* 0x0000a20000000800 */
[----:B---3--:R-:W-:Y:S01]  /*2590*/  ISETP.NE.AND P0, PT, R0, RZ, PT ;  /* 0x000000ff0000720c */ /* 0x008fe20003f05270 */
[----:B------:R-:W-:-:S12]  /*25a0*/  IMAD R0, R39, 0x4, R73 ;  /* 0x0000000427007824 */ /* 0x000fd800078e0249 */
[----:B0-2---:R-:W-:Y:S05]  /*25b0*/  @P0 BRA `(.L_x_28) ;  /* 0x0000000000900947 */ /* 0x005fea0003800000 */
[----:B------:R-:W0:Y:S04]  /*25c0*/  LDS R10, [R0] ;  /* 0x00000000000a7984 */ /* 0x000e280000000800 */
[----:B------:R-:W2:Y:S04]  /*25d0*/  LDS R9, [R0+0x400] ;  /* 0x0004000000097984 */ /* 0x000ea80000000800 */
[----:B------:R-:W3:Y:S04]  /*25e0*/  LDS R8, [R0+0x800] ;  /* 0x0008000000087984 */ /* 0x000ee80000000800 */
[----:B-1----:R-:W1:Y:S04]  /*25f0*/  LDS R6, [R0+0xc00] ;  /* 0x000c000000067984 */ /* 0x002e680000000800 */
[----:B------:R-:W4:Y:S04]  /*2600*/  LDS R4, [R0+0x1000] ;  /* 0x0010000000047984 */ /* 0x000f280000000800 */
[----:B------:R-:W5:Y:S04]  /*2610*/  LDS R2, [R0+0x1400] ;  /* 0x0014000000027984 */ /* 0x000f680000000800 */
[----:B------:R-:W5:Y:S04]  /*2620*/  LDS R5, [R0+0x1c00] ;  /* 0x001c000000057984 */ /* 0x000f680000000800 */
[----:B------:R-:W5:Y:S04]  /*2630*/  LDS R12, [R0+0x2000] ;  /* 0x00200000000c7984 */ /* 0x000f680000000800 */
[----:B------:R-:W5:Y:S04]  /*2640*/  LDS R76, [R0+0x2400] ;  /* 0x00240000004c7984 */ /* 0x000f680000000800 */
[----:B------:R-:W5:Y:S01]  /*2650*/  LDS R74, [R0+0x2800] ;  /* 0x00280000004a7984 */ /* 0x000f620000000800 */
[----:B0-----:R-:W-:-:S03]  /*2660*/  IMAD.IADD R7, R3, 0x1, R10 ;  /* 0x0000000103077824 */ /* 0x001fc600078e020a */
[----:B------:R-:W0:Y:S01]  /*2670*/  LDS R14, [R0+0x2c00] ;  /* 0x002c0000000e7984 */ /* 0x000e220000000800 */
[----:B--2---:R-:W-:-:S03]  /*2680*/  IMAD.IADD R9, R3, 0x1, R9 ;  /* 0x0000000103097824 */ /* 0x004fc600078e0209 */
[----:B------:R-:W2:Y:S01]  /*2690*/  LDS R10, [R0+0x1800] ;  /* 0x00180000000a7984 */ /* 0x000ea20000000800 */
[----:B---3--:R-:W-:-:S03]  /*26a0*/  IMAD.IADD R11, R3, 0x1, R8 ;  /* 0x00000001030b7824 */ /* 0x008fc600078e0208 */
[----:B------:R4:W-:Y:S01]  /*26b0*/  STS [R0], R7 ;  /* 0x0000000700007388 */ /* 0x0009e20000000800 */
[----:B-1----:R-:W-:-:S03]  /*26c0*/  IMAD.IADD R13, R3, 0x1, R6 ;  /* 0x00000001030d7824 */ /* 0x002fc600078e0206 */
[----:B------:R1:W-:Y:S04]  /*26d0*/  STS [R0+0x400], R9 ;  /* 0x0004000900007388 */ /* 0x0003e80000000800 */
[----:B------:R3:W-:Y:S01]  /*26e0*/  STS [R0+0x800], R11 ;  /* 0x0008000b00007388 */ /* 0x0007e20000000800 */
[----:B----4-:R-:W-:-:S03]  /*26f0*/  IMAD.IADD R7, R3, 0x1, R4 ;  /* 0x0000000103077824 */ /* 0x010fc600078e0204 */
[----:B------:R0:W-:Y:S01]  /*2700*/  STS [R0+0xc00], R13 ;  /* 0x000c000d00007388 */ /* 0x0001e20000000800 */
[C---:B-----5:R-:W-:Y:S02]  /*2710*/  IMAD.IADD R75, R3.reuse, 0x1, R2 ;  /* 0x00000001034b7824 */ /* 0x060fe400078e0202 */
[C---:B------:R-:W-:Y:S01]  /*2720*/  IMAD.IADD R5, R3.reuse, 0x1, R5 ;  /* 0x0000000103057824 */ /* 0x040fe200078e0205 */
[----:B------:R4:W-:Y:S01]  /*2730*/  STS [R0+0x1000], R7 ;  /* 0x0010000700007388 */ /* 0x0009e20000000800 */
[----:B------:R-:W-:-:S03]  /*2740*/  IMAD.IADD R12, R3, 0x1, R12 ;  /* 0x00000001030c7824 */ /* 0x000fc600078e020c */
[----:B------:R4:W-:Y:S01]  /*2750*/  STS [R0+0x1400], R75 ;  /* 0x0014004b00007388 */ /* 0x0009e20000000800 */
[----:B-1----:R-:W-:-:S03]  /*2760*/  IMAD.IADD R9, R3, 0x1, R76 ;  /* 0x0000000103097824 */ /* 0x002fc600078e024c */
[----:B------:R4:W-:Y:S01]  /*2770*/  STS [R0+0x1c00], R5 ;  /* 0x001c000500007388 */ /* 0x0009e20000000800 */
[----:B---3--:R-:W-:-:S03]  /*2780*/  IMAD.IADD R11, R3, 0x1, R74 ;  /* 0x00000001030b7824 */ /* 0x008fc600078e024a */
[----:B------:R4:W-:Y:S01]  /*2790*/  STS [R0+0x2000], R12 ;  /* 0x0020000c00007388 */ /* 0x0009e20000000800 */
[----:B0-----:R-:W-:-:S03]  /*27a0*/  IMAD.IADD R13, R3, 0x1, R14 ;  /* 0x00000001030d7824 */ /* 0x001fc600078e020e */
[----:B------:R4:W-:Y:S01]  /*27b0*/  STS [R0+0x2400], R9 ;  /* 0x0024000900007388 */ /* 0x0009e20000000800 */
[----:B--2---:R-:W-:-:S03]  /*27c0*/  IMAD.IADD R77, R3, 0x1, R10 ;  /* 0x00000001034d7824 */ /* 0x004fc600078e020a */
[----:B------:R4:W-:Y:S04]  /*27d0*/  STS [R0+0x2800], R11 ;  /* 0x0028000b00007388 */ /* 0x0009e80000000800 */
[----:B------:R4:W-:Y:S04]  /*27e0*/  STS [R0+0x1800], R77 ;  /* 0x0018004d00007388 */ /* 0x0009e80000000800 */
[----:B------:R4:W-:Y:S02]  /*27f0*/  STS [R0+0x2c00], R13 ;  /* 0x002c000d00007388 */ /* 0x0009e40000000800 */
.L_x_28:
[----:B------:R-:W-:Y:S05]  /*2800*/  BSYNC.RECONVERGENT B0 ;  /* 0x0000000000007941 */ /* 0x000fea0003800200 */
.L_x_27:
[----:B------:R-:W-:Y:S01]  /*2810*/  BAR.SYNC.DEFER_BLOCKING 0x0 ;  /* 0x0000000000007b1d */ /* 0x000fe20000010000 */
[----:B------:R-:W-:-:S05]  /*2820*/  R2P PR, R51, 0x7f ;  /* 0x0000007f33007804 */ /* 0x000fca0000000000 */
[----:B------:R-:W-:Y:S01]  /*2830*/  BSSY.RECONVERGENT B0, `(.L_x_29) ;  /* 0x0000022000007945 */ /* 0x000fe20003800200 */
[----:B------:R-:W0:Y:S07]  /*2840*/  S2R R4, SR_LANEID ;  /* 0x0000000000047919 */ /* 0x000e2e0000000000 */
[----:B------:R-:W-:Y:S02]  /*2850*/  VOTE.ANY R2, PT, P0 ;  /* 0x0000000000027806 */ /* 0x000fe400000e0100 */
[----:B----4-:R-:W-:-:S02]  /*2860*/  VOTE.ANY R5, PT, P1 ;  /* 0x0000000000057806 */ /* 0x010fc400008e0100 */
[----:B------:R-:W-:Y:S02]  /*2870*/  @!P0 LOP3.LUT R2, RZ, R2, RZ, 0x33, !PT ;  /* 0x00000002ff028212 */ /* 0x000fe400078e33ff */
[----:B-1----:R-:W-:Y:S02]  /*2880*/  VOTE.ANY R7, PT, P2 ;  /* 0x0000000000077806 */ /* 0x002fe400010e0100 */
[----:B------:R-:W-:Y:S02]  /*2890*/  @!P1 LOP3.LUT R5, RZ, R5, RZ, 0x33, !PT ;  /* 0x00000005ff059212 */ /* 0x000fe400078e33ff */
[----:B------:R-:W-:Y:S02]  /*28a0*/  VOTE.ANY R9, PT, P3 ;  /* 0x0000000000097806 */ /* 0x000fe400018e0100 */
[----:B------:R-:W-:Y:S02]  /*28b0*/  @!P2 LOP3.LUT R7, RZ, R7, RZ, 0x33, !PT ;  /* 0x00000007ff07a212 */ /* 0x000fe400078e33ff */
[----:B------:R-:W-:-:S02]  /*28c0*/  LOP3.LUT R2, R5, R2, RZ, 0xc0, !PT ;  /* 0x0000000205027212 */ /* 0x000fc400078ec0ff */
[----:B------:R-:W-:Y:S02]  /*28d0*/  @!P3 LOP3.LUT R9, RZ, R9, RZ, 0x33, !PT ;  /* 0x00000009ff09b212 */ /* 0x000fe400078e33ff */
[----:B------:R-:W-:Y:S02]  /*28e0*/  LOP3.LUT R2, R7, R2, RZ, 0xc0, !PT ;  /* 0x0000000207027212 */ /* 0x000fe400078ec0ff */
[----:B------:R-:W-:Y:S02]  /*28f0*/  VOTE.ANY R5, PT, P4 ;  /* 0x0000000000057806 */ /* 0x000fe400020e0100 */
[----:B------:R-:W-:Y:S02]  /*2900*/  LOP3.LUT R2, R9, R2, RZ, 0xc0, !PT ;  /* 0x0000000209027212 */ /* 0x000fe400078ec0ff */
[----:B------:R-:W-:Y:S02]  /*2910*/  @!P4 LOP3.LUT R5, RZ, R5, RZ, 0x33, !PT ;  /* 0x00000005ff05c212 */ /* 0x000fe400078e33ff */
[----:B------:R-:W-:-:S02]  /*2920*/  VOTE.ANY R7, PT, P5 ;  /* 0x0000000000077806 */ /* 0x000fc400028e0100 */
[----:B------:R-:W-:Y:S02]  /*2930*/  LOP3.LUT R2, R5, R2, RZ, 0xc0, !PT ;  /* 0x0000000205027212 */ /* 0x000fe400078ec0ff */
[----:B------:R-:W-:Y:S02]  /*2940*/  LOP3.LUT P0, RZ, R51, 0x80, RZ, 0xc0, !PT ;  /* 0x0000008033ff7812 */ /* 0x000fe4000780c0ff */
[----:B------:R-:W-:Y:S02]  /*2950*/  @!P5 LOP3.LUT R7, RZ, R7, RZ, 0x33, !PT ;  /* 0x00000007ff07d212 */ /* 0x000fe400078e33ff */
[----:B------:R-:W-:Y:S02]  /*2960*/  VOTE.ANY R6, PT, P6 ;  /* 0x0000000000067806 */ /* 0x000fe400030e0100 */
[----:B------:R-:W-:Y:S02]  /*2970*/  LOP3.LUT R7, R7, R2, RZ, 0xc0, !PT ;  /* 0x0000000207077212 */ /* 0x000fe400078ec0ff */
[----:B------:R-:W1:Y:S01]  /*2980*/  S2R R2, SR_LEMASK ;  /* 0x0000000000027919 */ /* 0x000e620000003a00 */
[----:B------:R-:W-:-:S04]  /*2990*/  @!P6 LOP3.LUT R6, RZ, R6, RZ, 0x33, !PT ;  /* 0x00000006ff06e212 */ /* 0x000fc800078e33ff */
[----:B------:R-:W-:Y:S02]  /*29a0*/  VOTE.ANY R8, PT, P0 ;  /* 0x0000000000087806 */ /* 0x000fe400000e0100 */
[----:B------:R-:W-:Y:S02]  /*29b0*/  LOP3.LUT R7, R6, R7, RZ, 0xc0, !PT ;  /* 0x0000000706077212 */ /* 0x000fe400078ec0ff */
[----:B------:R-:W-:-:S04]  /*29c0*/  @!P0 LOP3.LUT R8, RZ, R8, RZ, 0x33, !PT ;  /* 0x00000008ff088212 */ /* 0x000fc800078e33ff */
[----:B------:R-:W-:Y:S01]  /*29d0*/  LOP3.LUT R9, R8, R7, RZ, 0xc0, !PT ;  /* 0x0000000708097212 */ /* 0x000fe200078ec0ff */
[----:B------:R-:W-:-:S03]  /*29e0*/  IMAD.MOV.U32 R8, RZ, RZ, RZ ;  /* 0x000000ffff087224 */ /* 0x000fc600078e00ff */
[----:B------:R-:W0:Y:S01]  /*29f0*/  FLO.U32 R7, R9 ;  /* 0x0000000900077300 */ /* 0x000e2200000e0000 */
[----:B-1----:R-:W-:Y:S02]  /*2a00*/  LOP3.LUT R5, R2, R9, RZ, 0xc0, !PT ;  /* 0x0000000902057212 */ /* 0x002fe400078ec0ff */
[----:B0-----:R-:W-:-:S05]  /*2a10*/  ISETP.NE.AND P0, PT, R4, R7, PT ;  /* 0x000000070400720c */ /* 0x001fca0003f05270 */
[----:B------:R-:W0:Y:S08]  /*2a20*/  POPC R5, R5 ;  /* 0x0000000500057309 */ /* 0x000e300000000000 */
[----:B------:R-:W-:Y:S05]  /*2a30*/  @P0 BRA `(.L_x_30) ;  /* 0x0000000000040947 */ /* 0x000fea0003800000 */
[----:B0-----:R1:W2:Y:S02]  /*2a40*/  ATOMS.ADD R8, [R30], R5 ;  /* 0x000000051e08738c */ /* 0x0012a40000000000 */
.L_x_30:
[----:B------:R-:W-:Y:S05]  /*2a50*/  BSYNC.RECONVERGENT B0 ;  /* 0x0000000000007941 */ /* 0x000fea0003800200 */
.L_x_29:
[----:B------:R-:W3:Y:S01]  /*2a60*/  LDCU UR5, c[0x0][0x3c4] ;  /* 0x00007880ff0577ac */ /* 0x000ee20008000800 */
[----:B--2---:R2:W4:Y:S01]  /*2a70*/  SHFL.IDX PT, R8, R8, R7, 0x1f ;  /* 0x00001f0708087589 */ /* 0x00452200000e0000 */
[----:B------:R-:W-:Y:S01]  /*2a80*/  BSSY.RECONVERGENT B0, `(.L_x_31) ;  /* 0x0000023000007945 */ /* 0x000fe20003800200 */
[----:B------:R-:W-:Y:S01]  /*2a90*/  IMAD.MOV.U32 R12, RZ, RZ, RZ ;  /* 0x000000ffff0c7224 */ /* 0x000fe200078e00ff */
[----:B---3--:R-:W-:-:S04]  /*2aa0*/  SHF.R.U32.HI R6, RZ, UR5, R70 ;  /* 0x00000005ff067c19 */ /* 0x008fc80008011646 */
[----:B------:R-:W-:-:S04]  /*2ab0*/  LOP3.LUT R10, R6, UR4, RZ, 0x30, !PT ;  /* 0x00000004060a7c12 */ /* 0x000fc8000f8e30ff */
[----:B------:R-:W-:-:S13]  /*2ac0*/  R2P PR, R10, 0x7f ;  /* 0x0000007f0a007804 */ /* 0x000fda0000000000 */
[----:B------:R-:W-:Y:S02]  /*2ad0*/  VOTE.ANY R6, PT, P0 ;  /* 0x0000000000067806 */ /* 0x000fe400000e0100 */
[----:B------:R-:W-:Y:S02]  /*2ae0*/  VOTE.ANY R9, PT, P1 ;  /* 0x0000000000097806 */ /* 0x000fe400008e0100 */
[----:B------:R-:W-:Y:S02]  /*2af0*/  @!P0 LOP3.LUT R6, RZ, R6, RZ, 0x33, !PT ;  /* 0x00000006ff068212 */ /* 0x000fe400078e33ff */
[----:B------:R-:W-:Y:S02]  /*2b00*/  @!P1 LOP3.LUT R9, RZ, R9, RZ, 0x33, !PT ;  /* 0x00000009ff099212 */ /* 0x000fe400078e33ff */
[----:B------:R-:W-:Y:S02]  /*2b10*/  VOTE.ANY R11, PT, P2 ;  /* 0x00000000000b7806 */ /* 0x000fe400010e0100 */
[----:B------:R-:W-:-:S02]  /*2b20*/  LOP3.LUT R6, R9, R6, RZ, 0xc0, !PT ;  /* 0x0000000609067212 */ /* 0x000fc400078ec0ff */
[----:B------:R-:W-:Y:S02]  /*2b30*/  @!P2 LOP3.LUT R11, RZ, R11, RZ, 0x33, !PT ;  /* 0x0000000bff0ba212 */ /* 0x000fe400078e33ff */
[----:B------:R-:W-:Y:S02]  /*2b40*/  VOTE.ANY R9, PT, P3 ;  /* 0x0000000000097806 */ /* 0x000fe400018e0100 */
[----:B------:R-:W-:Y:S02]  /*2b50*/  LOP3.LUT R6, R11, R6, RZ, 0xc0, !PT ;  /* 0x000000060b067212 */ /* 0x000fe400078ec0ff */
[----:B------:R-:W-:Y:S02]  /*2b60*/  @!P3 LOP3.LUT R9, RZ, R9, RZ, 0x33, !PT ;  /* 0x00000009ff09b212 */ /* 0x000fe400078e33ff */
[----:B------:R-:W-:Y:S02]  /*2b70*/  LOP3.LUT P0, RZ, R10, 0x80, RZ, 0xc0, !PT ;  /* 0x000000800aff7812 */ /* 0x000fe4000780c0ff */
[----:B------:R-:W-:-:S02]  /*2b80*/  VOTE.ANY R11, PT, P4 ;  /* 0x00000000000b7806 */ /* 0x000fc400020e0100 */
[----:B------:R-:W-:Y:S02]  /*2b90*/  LOP3.LUT R6, R9, R6, RZ, 0xc0, !PT ;  /* 0x0000000609067212 */ /* 0x000fe400078ec0ff */
[----:B------:R-:W-:Y:S02]  /*2ba0*/  VOTE.ANY R9, PT, P5 ;  /* 0x0000000000097806 */ /* 0x000fe400028e0100 */
[----:B------:R-:W-:Y:S02]  /*2bb0*/  @!P4 LOP3.LUT R11, RZ, R11, RZ, 0x33, !PT ;  /* 0x0000000bff0bc212 */ /* 0x000fe400078e33ff */
[----:B------:R-:W-:Y:S02]  /*2bc0*/  @!P5 LOP3.LUT R9, RZ, R9, RZ, 0x33, !PT ;  /* 0x00000009ff09d212 */ /* 0x000fe400078e33ff */
[----:B------:R-:W-:Y:S02]  /*2bd0*/  LOP3.LUT R6, R11, R6, RZ, 0xc0, !PT ;  /* 0x000000060b067212 */ /* 0x000fe400078ec0ff */
[----:B------:R-:W-:-:S02]  /*2be0*/  VOTE.ANY R11, PT, P6 ;  /* 0x00000000000b7806 */ /* 0x000fc400030e0100 */
[----:B------:R-:W-:Y:S02]  /*2bf0*/  LOP3.LUT R6, R9, R6, RZ, 0xc0, !PT ;  /* 0x0000000609067212 */ /* 0x000fe400078ec0ff */
[----:B------:R-:W-:Y:S02]  /*2c00*/  VOTE.ANY R9, PT, P0 ;  /* 0x0000000000097806 */ /* 0x000fe400000e0100 */
[----:B------:R-:W-:Y:S02]  /*2c10*/  @!P6 LOP3.LUT R11, RZ, R11, RZ, 0x33, !PT ;  /* 0x0000000bff0be212 */ /* 0x000fe400078e33ff */
[----:B------:R-:W-:Y:S02]  /*2c20*/  @!P0 LOP3.LUT R9, RZ, R9, RZ, 0x33, !PT ;  /* 0x00000009ff098212 */ /* 0x000fe400078e33ff */
[----:B------:R-:W-:-:S04]  /*2c30*/  LOP3.LUT R6, R11, R6, RZ, 0xc0, !PT ;  /* 0x000000060b067212 */ /* 0x000fc800078ec0ff */
[----:B------:R-:W-:-:S04]  /*2c40*/  LOP3.LUT R11, R9, R6, RZ, 0xc0, !PT ;  /* 0x00000006090b7212 */ /* 0x000fc800078ec0ff */
[----:B------:R-:W3:Y:S01]  /*2c50*/  FLO.U32 R9, R11 ;  /* 0x0000000b00097300 */ /* 0x000ee200000e0000 */
[----:B------:R-:W-:-:S07]  /*2c60*/  LOP3.LUT R6, R2, R11, RZ, 0xc0, !PT ;  /* 0x0000000b02067212 */ /* 0x000fce00078ec0ff */
[----:B------:R-:W0:Y:S01]  /*2c70*/  POPC R6, R6 ;  /* 0x0000000600067309 */ /* 0x000e220000000000 */
[----:B---3--:R-:W-:-:S13]  /*2c80*/  ISETP.NE.AND P0, PT, R4, R9, PT ;  /* 0x000000090400720c */ /* 0x008fda0003f05270 */
[----:B0-2-4-:R-:W-:Y:S05]  /*2c90*/  @P0 BRA `(.L_x_32) ;  /* 0x0000000000040947 */ /* 0x015fea0003800000 */
[----:B------:R0:W2:Y:S02]  /*2ca0*/  ATOMS.ADD R12, [R31], R6 ;  /* 0x000000061f0c738c */ /* 0x0000a40000000000 */
.L_x_32:
[----:B------:R-:W-:Y:S05]  /*2cb0*/  BSYNC.RECONVERGENT B0 ;  /* 0x0000000000007941 */ /* 0x000fea0003800200 */
.L_x_31:
[----:B------:R-:W-:Y:S01]  /*2cc0*/  R2P PR, R50, 0x7f ;  /* 0x0000007f32007804 */ /* 0x000fe20000000000 */
[----:B------:R-:W-:-:S12]  /*2cd0*/  BSSY.RECONVERGENT B0, `(.L_x_33) ;  /* 0x0000021000007945 */ /* 0x000fd80003800200 */
        /* <DEDUP_REMOVED lines=22> */
[----:B------:R-:W-:Y:S01]  /*2e40*/  LOP3.LUT R7, R14, R7, RZ, 0xc0, !PT ;  /* 0x000000070e077212 */ /* 0x000fe200078ec0ff */
[----:B------:R-:W-:-:S03]  /*2e50*/  IMAD.MOV.U32 R14, RZ, RZ, RZ ;  /* 0x000000ffff0e7224 */ /* 0x000fc600078e00ff */
[----:B------:R-:W-:Y:S02]  /*2e60*/  LOP3.LUT R13, R10, R7, RZ, 0xc0, !PT ;  /* 0x000000070a0d7212 */ /* 0x000fe400078ec0ff */
[----:B--2---:R2:W3:Y:S02]  /*2e70*/  SHFL.IDX PT, R7, R12, R9, 0x1f ;  /* 0x00001f090c077589 */ /* 0x0044e400000e0000 */
[----:B------:R-:W4:Y:S01]  /*2e80*/  FLO.U32 R11, R13 ;  /* 0x0000000d000b7300 */ /* 0x000f2200000e0000 */
[----:B------:R-:W-:-:S07]  /*2e90*/  LOP3.LUT R10, R2, R13, RZ, 0xc0, !PT ;  /* 0x0000000d020a7212 */ /* 0x000fce00078ec0ff */
[----:B------:R-:W0:Y:S01]  /*2ea0*/  POPC R10, R10 ;  /* 0x0000000a000a7309 */ /* 0x000e220000000000 */
[----:B----4-:R-:W-:-:S13]  /*2eb0*/  ISETP.NE.AND P0, PT, R4, R11, PT ;  /* 0x0000000b0400720c */ /* 0x010fda0003f05270 */
[----:B0-23--:R-:W-:Y:S05]  /*2ec0*/  @P0 BRA `(.L_x_34) ;  /* 0x0000000000040947 */ /* 0x00dfea0003800000 */
[----:B------:R0:W2:Y:S02]  /*2ed0*/  ATOMS.ADD R14, [R29], R10 ;  /* 0x0000000a1d0e738c */ /* 0x0000a40000000000 */
.L_x_34:
[----:B------:R-:W-:Y:S05]  /*2ee0*/  BSYNC.RECONVERGENT B0 ;  /* 0x0000000000007941 */ /* 0x000fea0003800200 */
.L_x_33:
[----:B------:R-:W-:Y:S01]  /*2ef0*/  R2P PR, R49, 0x7f ;  /* 0x0000007f31007804 */ /* 0x000fe20000000000 */
[----:B--2---:R2:W3:Y:S01]  /*2f00*/  SHFL.IDX PT, R11, R14, R11, 0x1f ;  /* 0x00001f0b0e0b7589 */ /* 0x0044e200000e0000 */
[----:B------:R-:W-:Y:S11]  /*2f10*/  BSSY.RECONVERGENT B0, `(.L_x_35) ;  /* 0x0000020000007945 */ /* 0x000ff60003800200 */
[----:B------:R-:W-:-:S02]  /*2f20*/  VOTE.ANY R9, PT, P0 ;  /* 0x0000000000097806 */ /* 0x000fc400000e0100 */
[----:B------:R-:W-:Y:S02]  /*2f30*/  VOTE.ANY R12, PT, P1 ;  /* 0x00000000000c7806 */ /* 0x000fe400008e0100 */
[----:B------:R-:W-:Y:S02]  /*2f40*/  @!P0 LOP3.LUT R9, RZ, R9, RZ, 0x33, !PT ;  /* 0x00000009ff098212 */ /* 0x000fe400078e33ff */
[----:B------:R-:W-:Y:S02]  /*2f50*/  @!P1 LOP3.LUT R12, RZ, R12, RZ, 0x33, !PT ;  /* 0x0000000cff0c9212 */ /* 0x000fe400078e33ff */
[----:B-1----:R-:W-:Y:S02]  /*2f60*/  VOTE.ANY R30, PT, P2 ;  /* 0x00000000001e7806 */ /* 0x002fe400010e0100 */
[----:B------:R-:W-:Y:S02]  /*2f70*/  LOP3.LUT R9, R12, R9, RZ, 0xc0, !PT ;  /* 0x000000090c097212 */ /* 0x000fe400078ec0ff */
[----:B------:R-:W-:-:S02]  /*2f80*/  @!P2 LOP3.LUT R30, RZ, R30, RZ, 0x33, !PT ;  /* 0x0000001eff1ea212 */ /* 0x000fc400078e33ff */
[----:B------:R-:W-:Y:S02]  /*2f90*/  VOTE.ANY R12, PT, P3 ;  /* 0x00000000000c7806 */ /* 0x000fe400018e0100 */
[----:B------:R-:W-:Y:S02]  /*2fa0*/  LOP3.LUT R9, R30, R9, RZ, 0xc0, !PT ;  /* 0x000000091e097212 */ /* 0x000fe400078ec0ff */
[----:B------:R-:W-:Y:S02]  /*2fb0*/  @!P3 LOP3.LUT R12, RZ, R12, RZ, 0x33, !PT ;  /* 0x0000000cff0cb212 */ /* 0x000fe400078e33ff */
[----:B------:R-:W-:Y:S02]  /*2fc0*/  LOP3.LUT P0, RZ, R49, 0x80, RZ, 0xc0, !PT ;  /* 0x0000008031ff7812 */ /* 0x000fe4000780c0ff */
[----:B------:R-:W-:Y:S02]  /*2fd0*/  VOTE.ANY R30, PT, P4 ;  /* 0x00000000001e7806 */ /* 0x000fe400020e0100 */
[----:B------:R-:W-:-:S02]  /*2fe0*/  LOP3.LUT R9, R12, R9, RZ, 0xc0, !PT ;  /* 0x000000090c097212 */ /* 0x000fc400078ec0ff */
[----:B------:R-:W-:Y:S02]  /*2ff0*/  VOTE.ANY R12, PT, P5 ;  /* 0x00000000000c7806 */ /* 0x000fe400028e0100 */
[----:B------:R-:W-:Y:S02]  /*3000*/  @!P4 LOP3.LUT R30, RZ, R30, RZ, 0x33, !PT ;  /* 0x0000001eff1ec212 */ /* 0x000fe400078e33ff */
[----:B------:R-:W-:Y:S02]  /*3010*/  @!P5 LOP3.LUT R12, RZ, R12, RZ, 0x33, !PT ;  /* 0x0000000cff0cd212 */ /* 0x000fe400078e33ff */
[----:B------:R-:W-:Y:S02]  /*3020*/  LOP3.LUT R9, R30, R9, RZ, 0xc0, !PT ;  /* 0x000000091e097212 */ /* 0x000fe400078ec0ff */
[----:B------:R-:W-:Y:S02]  /*3030*/  VOTE.ANY R30, PT, P6 ;  /* 0x00000000001e7806 */ /* 0x000fe400030e0100 */
[----:B------:R-:W-:-:S02]  /*3040*/  LOP3.LUT R9, R12, R9, RZ, 0xc0, !PT ;  /* 0x000000090c097212 */ /* 0x000fc400078ec0ff */
[----:B------:R-:W-:Y:S02]  /*3050*/  VOTE.ANY R12, PT, P0 ;  /* 0x00000000000c7806 */ /* 0x000fe400000e0100 */
[----:B------:R-:W-:Y:S02]  /*3060*/  @!P6 LOP3.LUT R30, RZ, R30, RZ, 0x33, !PT ;  /* 0x0000001eff1ee212 */ /* 0x000fe400078e33ff */
[----:B------:R-:W-:Y:S02]  /*3070*/  @!P0 LOP3.LUT R12, RZ, R12, RZ, 0x33, !PT ;  /* 0x0000000cff0c8212 */ /* 0x000fe400078e33ff */
[----:B------:R-:W-:Y:S01]  /*3080*/  LOP3.LUT R9, R30, R9, RZ, 0xc0, !PT ;  /* 0x000000091e097212 */ /* 0x000fe200078ec0ff */
[----:B------:R-:W-:-:S03]  /*3090*/  IMAD.MOV.U32 R30, RZ, RZ, RZ ;  /* 0x000000ffff1e7224 */ /* 0x000fc600078e00ff */
[----:B0-----:R-:W-:-:S04]  /*30a0*/  LOP3.LUT R29, R12, R9, RZ, 0xc0, !PT ;  /* 0x000000090c1d7212 */ /* 0x001fc800078ec0ff */
[----:B------:R-:W0:Y:S01]  /*30b0*/  FLO.U32 R13, R29 ;  /* 0x0000001d000d7300 */ /* 0x000e2200000e0000 */
[----:B------:R-:W-:-:S07]  /*30c0*/  LOP3.LUT R9, R2, R29, RZ, 0xc0, !PT ;  /* 0x0000001d02097212 */ /* 0x000fce00078ec0ff */
[----:B------:R-:W1:Y:S01]  /*30d0*/  POPC R9, R9 ;  /* 0x0000000900097309 */ /* 0x000e620000000000 */
[----:B0-----:R-:W-:-:S13]  /*30e0*/  ISETP.NE.AND P0, PT, R4, R13, PT ;  /* 0x0000000d0400720c */ /* 0x001fda0003f05270 */
[----:B-123--:R-:W-:Y:S05]  /*30f0*/  @P0 BRA `(.L_x_36) ;  /* 0x0000000000040947 */ /* 0x00efea0003800000 */
[----:B------:R0:W1:Y:S02]  /*3100*/  ATOMS.ADD R30, [R28], R9 ;  /* 0x000000091c1e738c */ /* 0x0000640000000000 */
.L_x_36:
[----:B------:R-:W-:Y:S05]  /*3110*/  BSYNC.RECONVERGENT B0 ;  /* 0x0000000000007941 */ /* 0x000fea0003800200 */
.L_x_35:
[----:B------:R-:W-:Y:S01]  /*3120*/  R2P PR, R48, 0x7f ;  /* 0x0000007f30007804 */ /* 0x000fe20000000000 */
[----:B-1----:R1:W2:Y:S01]  /*3130*/  SHFL.IDX PT, R14, R30, R13, 0x1f ;  /* 0x00001f0d1e0e7589 */ /* 0x0022a200000e0000 */
[----:B------:R-:W-:Y:S01]  /*3140*/  BSSY.RECONVERGENT B0, `(.L_x_37) ;  /* 0x0000020000007945 */ /* 0x000fe20003800200 */
[----:B0-----:R-:W-:-:S10]  /*3150*/  IMAD.MOV.U32 R28, RZ, RZ, RZ ;  /* 0x000000ffff1c7224 */ /* 0x001fd400078e00ff */
        /* <DEDUP_REMOVED lines=24> */
[----:B------:R-:W0:Y:S01]  /*32e0*/  FLO.U32 R29, R31 ;  /* 0x0000001f001d7300 */ /* 0x000e2200000e0000 */
[----:B------:R-:W-:-:S07]  /*32f0*/  LOP3.LUT R12, R2, R31, RZ, 0xc0, !PT ;  /* 0x0000001f020c7212 */ /* 0x000fce00078ec0ff */
[----:B------:R-:W3:Y:S01]  /*3300*/  POPC R12, R12 ;  /* 0x0000000c000c7309 */ /* 0x000ee20000000000 */
[----:B0-----:R-:W-:-:S13]  /*3310*/  ISETP.NE.AND P0, PT, R4, R29, PT ;  /* 0x0000001d0400720c */ /* 0x001fda0003f05270 */
[----:B-123--:R-:W-:Y:S05]  /*3320*/  @P0 BRA `(.L_x_38) ;  /* 0x0000000000040947 */ /* 0x00efea0003800000 */
[----:B------:R0:W1:Y:S02]  /*3330*/  ATOMS.ADD R28, [R27], R12 ;  /* 0x0000000c1b1c738c */ /* 0x0000640000000000 */
.L_x_38:
[----:B------:R-:W-:Y:S05]  /*3340*/  BSYNC.RECONVERGENT B0 ;  /* 0x0000000000007941 */ /* 0x000fea0003800200 */
.L_x_37:
[----:B------:R-:W-:Y:S01]  /*3350*/  R2P PR, R47, 0x7f ;  /* 0x0000007f2f007804 */ /* 0x000fe20000000000 */
[----:B01----:R0:W1:Y:S01]  /*3360*/  SHFL.IDX PT, R27, R28, R29, 0x1f ;  /* 0x00001f1d1c1b7589 */ /* 0x00306200000e0000 */
[----:B------:R-:W-:Y:S11]  /*3370*/  BSSY.RECONVERGENT B0, `(.L_x_39) ;  /* 0x0000020000007945 */ /* 0x000ff60003800200 */
[----:B------:R-:W-:-:S02]  /*3380*/  VOTE.ANY R13, PT, P0 ;  /* 0x00000000000d7806 */ /* 0x000fc400000e0100 */
[----:B------:R-:W-:Y:S02]  /*3390*/  VOTE.ANY R30, PT, P1 ;  /* 0x00000000001e7806 */ /* 0x000fe400008e0100 */
[----:B------:R-:W-:Y:S02]  /*33a0*/  @!P0 LOP3.LUT R13, RZ, R13, RZ, 0x33, !PT ;  /* 0x0000000dff0d8212 */ /* 0x000fe400078e33ff */
[----:B------:R-:W-:Y:S02]  /*33b0*/  @!P1 LOP3.LUT R30, RZ, R30, RZ, 0x33, !PT ;  /* 0x0000001eff1e9212 */ /* 0x000fe400078e33ff */
[----:B------:R-:W-:Y:S02]  /*33c0*/  VOTE.ANY R48, PT, P2 ;  /* 0x0000000000307806 */ /* 0x000fe400010e0100 */
        /* <DEDUP_REMOVED lines=17> */
[----:B------:R-:W-:-:S04]  /*34e0*/  LOP3.LUT R13, R48, R13, RZ, 0xc0, !PT ;  /* 0x0000000d300d7212 */ /* 0x000fc800078ec0ff */
[----:B------:R-:W-:Y:S01]  /*34f0*/  LOP3.LUT R47, R30, R13, RZ, 0xc0, !PT ;  /* 0x0000000d1e2f7212 */ /* 0x000fe200078ec0ff */
[----:B------:R-:W-:-:S03]  /*3500*/  IMAD.MOV.U32 R30, RZ, RZ, RZ ;  /* 0x000000ffff1e7224 */ /* 0x000fc600078e00ff */
[----:B------:R-:W2:Y:S01]  /*3510*/  FLO.U32 R31, R47 ;  /* 0x0000002f001f7300 */ /* 0x000ea200000e0000 */
[----:B------:R-:W-:-:S07]  /*3520*/  LOP3.LUT R13, R2, R47, RZ, 0xc0, !PT ;  /* 0x0000002f020d7212 */ /* 0x000fce00078ec0ff */
[----:B------:R-:W3:Y:S01]  /*3530*/  POPC R13, R13 ;  /* 0x0000000d000d7309 */ /* 0x000ee20000000000 */
[----:B--2---:R-:W-:-:S13]  /*3540*/  ISETP.NE.AND P0, PT, R4, R31, PT ;  /* 0x0000001f0400720c */ /* 0x004fda0003f05270 */
[----:B01-3--:R-:W-:Y:S05]  /*3550*/  @P0 BRA `(.L_x_40) ;  /* 0x0000000000040947 */ /* 0x00bfea0003800000 */
[----:B------:R0:W1:Y:S02]  /*3560*/  ATOMS.ADD R30, [R26], R13 ;  /* 0x0000000d1a1e738c */ /* 0x0000640000000000 */
.L_x_40:
[----:B------:R-:W-:Y:S05]  /*3570*/  BSYNC.RECONVERGENT B0 ;  /* 0x0000000000007941 */ /* 0x000fea0003800200 */
.L_x_39:
[----:B------:R-:W-:Y:S01]  /*3580*/  R2P PR, R46, 0x7f ;  /* 0x0000007f2e007804 */ /* 0x000fe20000000000 */
[----:B-1----:R1:W2:Y:S01]  /*3590*/  SHFL.IDX PT, R28, R30, R31, 0x1f ;  /* 0x00001f1f1e1c7589 */ /* 0x0022a200000e0000 */
[----:B------:R-:W-:Y:S11]  /*35a0*/  BSSY.RECONVERGENT B0, `(.L_x_41) ;  /* 0x0000020000007945 */ /* 0x000ff60003800200 */
[----:B0-----:R-:W-:-:S02]  /*35b0*/  VOTE.ANY R26, PT, P0 ;  /* 0x00000000001a7806 */ /* 0x001fc400000e0100 */
        /* <DEDUP_REMOVED lines=9> */
[----:B------:R-:W-:Y:S01]  /*3650*/  LOP3.LUT P0, RZ, R46, 0x80, RZ, 0xc0, !PT ;  /* 0x000000802eff7812 */ /* 0x000fe2000780c0ff */
[----:B------:R-:W-:Y:S01]  /*3660*/  IMAD.MOV.U32 R46, RZ, RZ, RZ ;  /* 0x000000ffff2e7224 */ /* 0x000fe200078e00ff */
        /* <DEDUP_REMOVED lines=19> */
.L_x_42:
[----:B------:R-:W-:Y:S05]  /*37a0*/  BSYNC.RECONVERGENT B0 ;  /* 0x0000000000007941 */ /* 0x000fea0003800200 */
.L_x_41:
        /* <DEDUP_REMOVED lines=27> */
[----:B------:R-:W-:-:S04]  /*3960*/  LOP3.LUT R45, R30, R25, RZ, 0xc0, !PT ;  /* 0x000000191e2d7212 */ /* 0x000fc800078ec0ff */
[----:B------:R-:W0:Y:S01]  /*3970*/  FLO.U32 R31, R45 ;  /* 0x0000002d001f7300 */ /* 0x000e2200000e0000 */
[----:B------:R-:W-:-:S07]  /*3980*/  LOP3.LUT R25, R2, R45, RZ, 0xc0, !PT ;  /* 0x0000002d02197212 */ /* 0x000fce00078ec0ff */
[----:B------:R-:W3:Y:S01]  /*3990*/  POPC R25, R25 ;  /* 0x0000001900197309 */ /* 0x000ee20000000000 */
[----:B0-----:R-:W-:-:S13]  /*39a0*/  ISETP.NE.AND P0, PT, R4, R31, PT ;  /* 0x0000001f0400720c */ /* 0x001fda0003f05270 */
[----:B-123--:R-:W-:Y:S05]  /*39b0*/  @P0 BRA `(.L_x_44) ;  /* 0x0000000000080947 */ /* 0x00efea0003800000 */
[----:B------:R-:W2:Y:S04]  /*39c0*/  LDL.LU R47, [R1+0x4] ;  /* 0x00000400012f7983 */ /* 0x000ea80000300800 */
[----:B--2---:R0:W1:Y:S02]  /*39d0*/  ATOMS.ADD R48, [R47], R25 ;  /* 0x000000192f30738c */ /* 0x0040640000000000 */
.L_x_44:
[----:B------:R-:W-:Y:S05]  /*39e0*/  BSYNC.RECONVERGENT B0 ;  /* 0x0000000000007941 */ /* 0x000fea0003800200 */
.L_x_43:
[----:B------:R-:W-:Y:S01]  /*39f0*/  R2P PR, R44, 0x7f ;  /* 0x0000007f2c007804 */ /* 0x000fe20000000000 */
[----:B------:R-:W-:Y:S01]  /*3a00*/  BSSY.RECONVERGENT B0, `(.L_x_45) ;  /* 0x0000022000007945 */ /* 0x000fe20003800200 */
[----:B------:R-:W-:-:S11]  /*3a10*/  IMAD.MOV.U32 R46, RZ, RZ, RZ ;  /* 0x000000ffff2e7224 */ /* 0x000fd600078e00ff */
[----:B------:R-:W-:Y:S02]  /*3a20*/  VOTE.ANY R30, PT, P0 ;  /* 0x00000000001e7806 */ /* 0x000fe400000e0100 */
[----:B------:R-:W-:Y:S02]  /*3a30*/  VOTE.ANY R45, PT, P1 ;  /* 0x00000000002d7806 */ /* 0x000fe400008e0100 */
[----:B------:R-:W-:Y:S02]  /*3a40*/  @!P0 LOP3.LUT R30, RZ, R30, RZ, 0x33, !PT ;  /* 0x0000001eff1e8212 */ /* 0x000fe400078e33ff */
[----:B------:R-:W-:Y:S02]  /*3a50*/  @!P1 LOP3.LUT R45, RZ, R45, RZ, 0x33, !PT ;  /* 0x0000002dff2d9212 */ /* 0x000fe400078e33ff */
[----:B0-----:R-:W-:Y:S02]  /*3a60*/  VOTE.ANY R47, PT, P2 ;  /* 0x00000000002f7806 */ /* 0x001fe400010e0100 */
[----:B------:R-:W-:-:S02]  /*3a70*/  LOP3.LUT R30, R45, R30, RZ, 0xc0, !PT ;  /* 0x0000001e2d1e7212 */ /* 0x000fc400078ec0ff */
[----:B------:R-:W-:Y:S02]  /*3a80*/  @!P2 LOP3.LUT R47, RZ, R47, RZ, 0x33, !PT ;  /* 0x0000002fff2fa212 */ /* 0x000fe400078e33ff */
[----:B------:R-:W-:Y:S02]  /*3a90*/  VOTE.ANY R45, PT, P3 ;  /* 0x00000000002d7806 */ /* 0x000fe400018e0100 */
[----:B------:R-:W-:Y:S02]  /*3aa0*/  LOP3.LUT R30, R47, R30, RZ, 0xc0, !PT ;  /* 0x0000001e2f1e7212 */ /* 0x000fe400078ec0ff */
[----:B------:R-:W-:Y:S02]  /*3ab0*/  @!P3 LOP3.LUT R45, RZ, R45, RZ, 0x33, !PT ;  /* 0x0000002dff2db212 */ /* 0x000fe400078e33ff */
[----:B------:R-:W-:Y:S02]  /*3ac0*/  LOP3.LUT P0, RZ, R44, 0x80, RZ, 0xc0, !PT ;  /* 0x000000802cff7812 */ /* 0x000fe4000780c0ff */
[----:B------:R-:W-:Y:S01]  /*3ad0*/  VOTE.ANY R47, PT, P4 ;  /* 0x00000000002f7806 */ /* 0x000fe200020e0100 */
[----:B-1----:R0:W1:Y:S01]  /*3ae0*/  SHFL.IDX PT, R44, R48, R31, 0x1f ;  /* 0x00001f1f302c7589 */ /* 0x00206200000e0000 */
        /* <DEDUP_REMOVED lines=12> */
[----:B------:R-:W2:Y:S01]  /*3bb0*/  FLO.U32 R45, R47 ;  /* 0x0000002f002d7300 */ /* 0x000ea200000e0000 */
[----:B------:R-:W-:-:S07]  /*3bc0*/  LOP3.LUT R30, R2, R47, RZ, 0xc0, !PT ;  /* 0x0000002f021e7212 */ /* 0x000fce00078ec0ff */
[----:B------:R-:W3:Y:S01]  /*3bd0*/  POPC R30, R30 ;  /* 0x0000001e001e7309 */ /* 0x000ee20000000000 */
[----:B--2---:R-:W-:-:S13]  /*3be0*/  ISETP.NE.AND P0, PT, R4, R45, PT ;  /* 0x0000002d0400720c */ /* 0x004fda0003f05270 */
[----:B01-3--:R-:W-:Y:S05]  /*3bf0*/  @P0 BRA `(.L_x_46) ;  /* 0x0000000000080947 */ /* 0x00bfea0003800000 */
[----:B------:R-:W2:Y:S04]  /*3c00*/  LDL.LU R49, [R1] ;  /* 0x0000000001317983 */ /* 0x000ea80000300800 */
[----:B--2---:R0:W1:Y:S02]  /*3c10*/  ATOMS.ADD R46, [R49], R30 ;  /* 0x0000001e312e738c */ /* 0x0040640000000000 */
.L_x_46:
[----:B------:R-:W-:Y:S05]  /*3c20*/  BSYNC.RECONVERGENT B0 ;  /* 0x0000000000007941 */ /* 0x000fea0003800200 */
.L_x_45:
        /* <DEDUP_REMOVED lines=13> */
[----:B------:R-:W-:Y:S01]  /*3d00*/  VOTE.ANY R50, PT, P4 ;  /* 0x0000000000327806 */ /* 0x000fe200020e0100 */
[----:B-1----:R1:W2:Y:S01]  /*3d10*/  SHFL.IDX PT, R43, R46, R45, 0x1f ;  /* 0x00001f2d2e2b7589 */ /* 0x0022a200000e0000 */
        /* <DEDUP_REMOVED lines=11> */
[----:B0-----:R-:W-:Y:S01]  /*3dd0*/  LOP3.LUT R49, R48, R31, RZ, 0xc0, !PT ;  /* 0x0000001f30317212 */ /* 0x001fe200078ec0ff */
[----:B------:R-:W-:-:S03]  /*3de0*/  IMAD.MOV.U32 R48, RZ, RZ, RZ ;  /* 0x000000ffff307224 */ /* 0x000fc600078e00ff */
[----:B------:R-:W0:Y:S01]  /*3df0*/  FLO.U32 R47, R49 ;  /* 0x00000031002f7300 */ /* 0x000e2200000e0000 */
[----:B------:R-:W-:-:S07]  /*3e00*/  LOP3.LUT R31, R2, R49, RZ, 0xc0, !PT ;  /* 0x00000031021f7212 */ /* 0x000fce00078ec0ff */
[----:B------:R-:W3:Y:S01]  /*3e10*/  POPC R31, R31 ;  /* 0x0000001f001f7309 */ /* 0x000ee20000000000 */
[----:B0-----:R-:W-:-:S13]  /*3e20*/  ISETP.NE.AND P0, PT, R4, R47, PT ;  /* 0x0000002f0400720c */ /* 0x001fda0003f05270 */
[----:B-123--:R-:W-:Y:S05]  /*3e30*/  @P0 BRA `(.L_x_48) ;  /* 0x0000000000040947 */ /* 0x00efea0003800000 */
[----:B------:R0:W1:Y:S02]  /*3e40*/  ATOMS.ADD R48, [R24], R31 ;  /* 0x0000001f1830738c */ /* 0x0000640000000000 */
.L_x_48:
[----:B------:R-:W-:Y:S05]  /*3e50*/  BSYNC.RECONVERGENT B0 ;  /* 0x0000000000007941 */ /* 0x000fea0003800200 */
.L_x_47:
[----:B------:R-:W-:Y:S01]  /*3e60*/  R2P PR, R42, 0x7f ;  /* 0x0000007f2a007804 */ /* 0x000fe20000000000 */
[----:B------:R-:W-:Y:S01]  /*3e70*/  BSSY.RECONVERGENT B0, `(.L_x_49) ;  /* 0x0000021000007945 */ /* 0x000fe20003800200 */
[----:B------:R-:W-:-:S11]  /*3e80*/  IMAD.MOV.U32 R46, RZ, RZ, RZ ;  /* 0x000000ffff2e7224 */ /* 0x000fd600078e00ff */
[----:B0-----:R-:W-:Y:S02]  /*3e90*/  VOTE.ANY R24, PT, P0 ;  /* 0x0000000000187806 */ /* 0x001fe400000e0100 */
        /* <DEDUP_REMOVED lines=29> */
[----:B------:R0:W1:Y:S02]  /*4070*/  ATOMS.ADD R46, [R23], R24 ;  /* 0x00000018172e738c */ /* 0x0000640000000000 */
.L_x_50:
[----:B------:R-:W-:Y:S05]  /*4080*/  BSYNC.RECONVERGENT B0 ;  /* 0x0000000000007941 */ /* 0x000fea0003800200 */
.L_x_49:
[----:B------:R-:W-:Y:S01]  /*4090*/  R2P PR, R41, 0x7f ;  /* 0x0000007f29007804 */ /* 0x000fe20000000000 */
[----:B------:R-:W-:-:S12]  /*40a0*/  BSSY.RECONVERGENT B0, `(.L_x_51) ;  /* 0x0000021000007945 */ /* 0x000fd80003800200 */
        /* <DEDUP_REMOVED lines=23> */
[----:B------:R-:W-:Y:S01]  /*4220*/  LOP3.LUT R49, R48, R23, RZ, 0xc0, !PT ;  /* 0x0000001730317212 */ /* 0x000fe200078ec0ff */
[----:B------:R-:W-:Y:S01]  /*4230*/  IMAD.MOV.U32 R48, RZ, RZ, RZ ;  /* 0x000000ffff307224 */ /* 0x000fe200078e00ff */
[----:B-1----:R0:W1:Y:S02]  /*4240*/  SHFL.IDX PT, R23, R46, R45, 0x1f ;  /* 0x00001f2d2e177589 */ /* 0x00206400000e0000 */
[----:B------:R-:W2:Y:S01]  /*4250*/  FLO.U32 R47, R49 ;  /* 0x00000031002f7300 */ /* 0x000ea200000e0000 */
[----:B------:R-:W-:-:S07]  /*4260*/  LOP3.LUT R41, R2, R49, RZ, 0xc0, !PT ;  /* 0x0000003102297212 */ /* 0x000fce00078ec0ff */
[----:B------:R-:W3:Y:S01]  /*4270*/  POPC R41, R41 ;  /* 0x0000002900297309 */ /* 0x000ee20000000000 */
[----:B--2---:R-:W-:-:S13]  /*4280*/  ISETP.NE.AND P0, PT, R4, R47, PT ;  /* 0x0000002f0400720c */ /* 0x004fda0003f05270 */
[----:B01-3--:R-:W-:Y:S05]  /*4290*/  @P0 BRA `(.L_x_52) ;  /* 0x0000000000040947 */ /* 0x00bfea0003800000 */
[----:B------:R0:W1:Y:S02]  /*42a0*/  ATOMS.ADD R48, [R22], R41 ;  /* 0x000000291630738c */ /* 0x0000640000000000 */
.L_x_52:
[----:B------:R-:W-:Y:S05]  /*42b0*/  BSYNC.RECONVERGENT B0 ;  /* 0x0000000000007941 */ /* 0x000fea0003800200 */
.L_x_51:
        /* <DEDUP_REMOVED lines=34> */
.L_x_54:
[----:B------:R-:W-:Y:S05]  /*44e0*/  BSYNC.RECONVERGENT B0 ;  /* 0x0000000000007941 */ /* 0x000fea0003800200 */
.L_x_53:
        /* <DEDUP_REMOVED lines=34> */
.L_x_56:
[----:B------:R-:W-:Y:S05]  /*4710*/  BSYNC.RECONVERGENT B0 ;  /* 0x0000000000007941 */ /* 0x000fea0003800200 */
.L_x_55:
        /* <DEDUP_REMOVED lines=34> */
.L_x_58:
[----:B------:R-:W-:Y:S05]  /*4940*/  BSYNC.RECONVERGENT B0 ;  /* 0x0000000000007941 */ /* 0x000fea0003800200 */
.L_x_57:
        /* <DEDUP_REMOVED lines=34> */
.L_x_60:
[----:B------:R-:W-:Y:S05]  /*4b70*/  BSYNC.RECONVERGENT B0 ;  /* 0x0000000000007941 */ /* 0x000fea0003800200 */
.L_x_59:
        /* <DEDUP_REMOVED lines=26> */
[----:B------:R-:W-:Y:S02]  /*4d20*/  LOP3.LUT R49, R45, R18, RZ, 0xc0, !PT ;  /* 0x000000122d317212 */ /* 0x000fe400078ec0ff */
[----:B-1----:R0:W1:Y:S02]  /*4d30*/  SHFL.IDX PT, R18, R48, R47, 0x1f ;  /* 0x00001f2f30127589 */ /* 0x00206400000e0000 */
[----:B------:R-:W2:Y:S01]  /*4d40*/  FLO.U32 R45, R49 ;  /* 0x00000031002d7300 */ /* 0x000ea200000e0000 */
[----:B------:R-:W-:-:S07]  /*4d50*/  LOP3.LUT R34, R2, R49, RZ, 0xc0, !PT ;  /* 0x0000003102227212 */ /* 0x000fce00078ec0ff */
[----:B------:R-:W3:Y:S01]  /*4d60*/  POPC R34, R34 ;  /* 0x0000002200227309 */ /* 0x000ee20000000000 */
[----:B--2---:R-:W-:-:S13]  /*4d70*/  ISETP.NE.AND P0, PT, R4, R45, PT ;  /* 0x0000002d0400720c */ /* 0x004fda0003f05270 */
[----:B01-3--:R-:W-:Y:S05]  /*4d80*/  @P0 BRA `(.L_x_62) ;  /* 0x0000000000040947 */ /* 0x00bfea0003800000 */
[----:B------:R0:W1:Y:S02]  /*4d90*/  ATOMS.ADD R46, [R17], R34 ;  /* 0x00000022112e738c */ /* 0x0000640000000000 */
.L_x_62:
[----:B------:R-:W-:Y:S05]  /*4da0*/  BSYNC.RECONVERGENT B0 ;  /* 0x0000000000007941 */ /* 0x000fea0003800200 */
.L_x_61:
        /* <DEDUP_REMOVED lines=28> */
[----:B------:R-:W0:Y:S01]  /*4f70*/  FLO.U32 R33, R47 ;  /* 0x0000002f00217300 */ /* 0x000e2200000e0000 */
[----:B------:R-:W-:-:S07]  /*4f80*/  LOP3.LUT R17, R2, R47, RZ, 0xc0, !PT ;  /* 0x0000002f02117212 */ /* 0x000fce00078ec0ff */
[----:B------:R-:W3:Y:S01]  /*4f90*/  POPC R17, R17 ;  /* 0x0000001100117309 */ /* 0x000ee20000000000 */
[----:B0-----:R-:W-:-:S13]  /*4fa0*/  ISETP.NE.AND P0, PT, R4, R33, PT ;  /* 0x000000210400720c */ /* 0x001fda0003f05270 */
[----:B-123--:R-:W-:Y:S05]  /*4fb0*/  @P0 BRA `(.L_x_64) ;  /* 0x0000000000040947 */ /* 0x00efea0003800000 */
[----:B------:R0:W1:Y:S02]  /*4fc0*/  ATOMS.ADD R48, [R16], R17 ;  /* 0x000000111030738c */ /* 0x0000640000000000 */
.L_x_64:
[----:B------:R-:W-:Y:S05]  /*4fd0*/  BSYNC.RECONVERGENT B0 ;  /* 0x0000000000007941 */ /* 0x000fea0003800200 */
.L_x_63:
[----:B------:R-:W-:Y:S01]  /*4fe0*/  R2P PR, R32, 0x7f ;  /* 0x0000007f20007804 */ /* 0x000fe20000000000 */
[----:B-1----:R1:W2:Y:S01]  /*4ff0*/  SHFL.IDX PT, R48, R48, R33, 0x1f ;  /* 0x00001f2130307589 */ /* 0x0022a200000e0000 */
[----:B------:R-:W-:Y:S01]  /*5000*/  BSSY.RECONVERGENT B0, `(.L_x_65) ;  /* 0x0000021000007945 */ /* 0x000fe20003800200 */
[----:B------:R-:W-:Y:S02]  /*5010*/  IMAD.IADD R8, R5, 0x1, R8 ;  /* 0x0000000105087824 */ /* 0x000fe400078e0208 */
[----:B------:R-:W-:-:S08]  /*5020*/  IMAD.MOV.U32 R5, RZ, RZ, RZ ;  /* 0x000000ffff057224 */ /* 0x000fd000078e00ff */
        /* <DEDUP_REMOVED lines=30> */
.L_x_66:
[----:B------:R-:W-:Y:S05]  /*5210*/  BSYNC.RECONVERGENT B0 ;  /* 0x0000000000007941 */ /* 0x000fea0003800200 */
.L_x_65:
[----:B------:R-:W2:Y:S01]  /*5220*/  LDL.LU R4, [R1+0x8] ;  /* 0x0000080001047983 */ /* 0x000ea20000300800 */
[----:B------:R-:W-:Y:S01]  /*5230*/  IMAD.IADD R6, R6, 0x1, R7 ;  /* 0x0000000106067824 */ /* 0x000fe200078e0207 */
[----:B------:R-:W-:Y:S01]  /*5240*/  BSSY B1, `(.L_x_67) ;  /* 0x000006c000017945 */ /* 0x000fe20003800000 */
[----:B------:R-:W-:Y:S01]  /*5250*/  IMAD.IADD R10, R10, 0x1, R11 ;  /* 0x000000010a0a7824 */ /* 0x000fe200078e020b */
[----:B-1----:R-:W0:Y:S01]  /*5260*/  SHFL.IDX PT, R5, R5, R16, 0x1f ;  /* 0x00001f1005057589 */ /* 0x002e2200000e0000 */
[----:B------:R-:W-:Y:S02]  /*5270*/  IMAD.IADD R14, R9, 0x1, R14 ;  /* 0x00000001090e7824 */ /* 0x000fe400078e020e */
[--C-:B------:R-:W-:Y:S01]  /*5280*/  IMAD R8, R8, 0x4, R73.reuse ;  /* 0x0000000408087824 */ /* 0x100fe200078e0249 */
[----:B------:R-:W-:Y:S01]  /*5290*/  BAR.SYNC.DEFER_BLOCKING 0x0 ;  /* 0x0000000000007b1d */ /* 0x000fe20000010000 */
[----:B------:R-:W-:Y:S02]  /*52a0*/  IMAD.IADD R28, R13, 0x1, R28 ;  /* 0x000000010d1c7824 */ /* 0x000fe400078e021c */
[----:B------:R-:W-:-:S02]  /*52b0*/  IMAD R7, R6, 0x4, R73 ;  /* 0x0000000406077824 */ /* 0x000fc400078e0249 */
[----:B------:R-:W-:Y:S02]  /*52c0*/  IMAD.IADD R26, R26, 0x1, R29 ;  /* 0x000000011a1a7824 */ /* 0x000fe400078e021d */
[--C-:B------:R-:W-:Y:S02]  /*52d0*/  IMAD R10, R10, 0x4, R73.reuse ;  /* 0x000000040a0a7824 */ /* 0x100fe400078e0249 */
[----:B------:R-:W-:Y:S02]  /*52e0*/  IMAD.IADD R44, R25, 0x1, R44 ;  /* 0x00000001192c7824 */ /* 0x000fe400078e022c */
[----:B------:R-:W-:Y:S02]  /*52f0*/  IMAD R9, R14, 0x4, R73 ;  /* 0x000000040e097824 */ /* 0x000fe400078e0249 */
[----:B------:R-:W-:Y:S02]  /*5300*/  IMAD.IADD R42, R31, 0x1, R42 ;  /* 0x000000011f2a7824 */ /* 0x000fe400078e022a */
[----:B------:R-:W-:-:S02]  /*5310*/  IMAD.IADD R24, R24, 0x1, R23 ;  /* 0x0000000118187824 */ /* 0x000fc400078e0217 */
[----:B------:R-:W-:Y:S02]  /*5320*/  IMAD R6, R26, 0x4, R73 ;  /* 0x000000041a067824 */ /* 0x000fe400078e0249 */
[----:B------:R-:W-:Y:S02]  /*5330*/  IMAD.IADD R40, R41, 0x1, R40 ;  /* 0x0000000129287824 */ /* 0x000fe400078e0228 */
[----:B0-----:R-:W-:Y:S02]  /*5340*/  IMAD.IADD R2, R2, 0x1, R5 ;  /* 0x0000000102027824 */ /* 0x001fe400078e0205 */
[--C-:B------:R-:W-:Y:S01]  /*5350*/  IMAD R5, R28, 0x4, R73.reuse ;  /* 0x000000041c057824 */ /* 0x100fe200078e0249 */
[----:B------:R0:W-:Y:S01]  /*5360*/  STS [R8+-0x4], R71 ;  /* 0xfffffc4708007388 */ /* 0x0001e20000000800 */
[----:B------:R-:W-:Y:S02]  /*5370*/  IMAD R11, R44, 0x4, R73 ;  /* 0x000000042c0b7824 */ /* 0x000fe400078e0249 */
[----:B------:R-:W-:Y:S01]  /*5380*/  IMAD.IADD R22, R22, 0x1, R37 ;  /* 0x0000000116167824 */ /* 0x000fe200078e0225 */
[----:B------:R1:W-:Y:S01]  /*5390*/  STS [R7+-0x4], R70 ;  /* 0xfffffc4607007388 */ /* 0x0003e20000000800 */
[----:B------:R-:W-:-:S02]  /*53a0*/  IMAD.IADD R36, R21, 0x1, R36 ;  /* 0x0000000115247824 */ /* 0x000fc400078e0224 */
[----:B------:R-:W-:Y:S01]  /*53b0*/  IMAD.IADD R20, R20, 0x1, R35 ;  /* 0x0000000114147824 */ /* 0x000fe200078e0223 */
[----:B------:R3:W-:Y:S01]  /*53c0*/  STS [R10+-0x4], R69 ;  /* 0xfffffc450a007388 */ /* 0x0007e20000000800 */
[----:B------:R-:W-:Y:S02]  /*53d0*/  IMAD.IADD R18, R19, 0x1, R18 ;  /* 0x0000000113127824 */ /* 0x000fe400078e0212 */
[----:B0-----:R-:W-:Y:S01]  /*53e0*/  IMAD R8, R24, 0x4, R73 ;  /* 0x0000000418087824 */ /* 0x001fe200078e0249 */
[----:B------:R0:W-:Y:S01]  /*53f0*/  STS [R9+-0x4], R68 ;  /* 0xfffffc4409007388 */ /* 0x0001e20000000800 */
[----:B------:R-:W-:Y:S02]  /*5400*/  IMAD.IADD R34, R34, 0x1, R45 ;  /* 0x0000000122227824 */ /* 0x000fe400078e022d */
[----:B-1----:R-:W-:Y:S02]  /*5410*/  IMAD R7, R42, 0x4, R73 ;  /* 0x000000042a077824 */ /* 0x002fe400078e0249 */
[----:B------:R-:W-:-:S02]  /*5420*/  IMAD.IADD R48, R17, 0x1, R48 ;  /* 0x0000000111307824 */ /* 0x000fc400078e0230 */
[--C-:B---3--:R-:W-:Y:S02]  /*5430*/  IMAD R10, R22, 0x4, R73.reuse ;  /* 0x00000004160a7824 */ /* 0x108fe400078e0249 */
[--C-:B------:R-:W-:Y:S02]  /*5440*/  IMAD R13, R36, 0x4, R73.reuse ;  /* 0x00000004240d7824 */ /* 0x100fe400078e0249 */
[--C-:B0-----:R-:W-:Y:S02]  /*5450*/  IMAD R9, R40, 0x4, R73.reuse ;  /* 0x0000000428097824 */ /* 0x101fe400078e0249 */
[----:B------:R-:W-:Y:S01]  /*5460*/  IMAD R2, R2, 0x4, R73 ;  /* 0x0000000402027824 */ /* 0x000fe200078e0249 */
[----:B--2---:R-:W-:Y:S01]  /*5470*/  ISETP.NE.AND P0, PT, R4, RZ, PT ;  /* 0x000000ff0400720c */ /* 0x004fe20003f05270 */
[----:B------:R-:W-:Y:S02]  /*5480*/  IMAD.IADD R4, R12, 0x1, R27 ;  /* 0x000000010c047824 */ /* 0x000fe400078e021b */
[----:B------:R-:W-:-:S02]  /*5490*/  IMAD.IADD R12, R30, 0x1, R43 ;  /* 0x000000011e0c7824 */ /* 0x000fc400078e022b */
[--C-:B------:R-:W-:Y:S02]  /*54a0*/  IMAD R4, R4, 0x4, R73.reuse ;  /* 0x0000000404047824 */ /* 0x100fe400078e0249 */
[----:B------:R-:W-:-:S03]  /*54b0*/  IMAD R12, R12, 0x4, R73 ;  /* 0x000000040c0c7824 */ /* 0x000fc600078e0249 */
[----:B------:R0:W-:Y:S04]  /*54c0*/  STS [R4+-0x4], R67 ;  /* 0xfffffc4304007388 */ /* 0x0001e80000000800 */
[----:B------:R1:W-:Y:S04]  /*54d0*/  STS [R5+-0x4], R66 ;  /* 0xfffffc4205007388 */ /* 0x0003e80000000800 */
[----:B------:R2:W-:Y:S01]  /*54e0*/  STS [R6+-0x4], R65 ;  /* 0xfffffc4106007388 */ /* 0x0005e20000000800 */
[----:B0-----:R-:W-:-:S03]  /*54f0*/  IMAD R4, R20, 0x4, R73 ;  /* 0x0000000414047824 */ /* 0x001fc600078e0249 */
[----:B------:R0:W-:Y:S01]  /*5500*/  STS [R11+-0x4], R64 ;  /* 0xfffffc400b007388 */ /* 0x0001e20000000800 */
[----:B-1----:R-:W-:-:S03]  /*5510*/  IMAD R5, R18, 0x4, R73 ;  /* 0x0000000412057824 */ /* 0x002fc600078e0249 */
[----:B------:R-:W-:Y:S01]  /*5520*/  STS [R12+-0x4], R63 ;  /* 0xfffffc3f0c007388 */ /* 0x000fe20000000800 */
[----:B--2---:R-:W-:-:S03]  /*5530*/  IMAD R6, R34, 0x4, R73 ;  /* 0x0000000422067824 */ /* 0x004fc600078e0249 */
[----:B------:R-:W-:Y:S01]  /*5540*/  STS [R7+-0x4], R62 ;  /* 0xfffffc3e07007388 */ /* 0x000fe20000000800 */
[----:B0-----:R-:W-:-:S03]  /*5550*/  IMAD R11, R48, 0x4, R73 ;  /* 0x00000004300b7824 */ /* 0x001fc600078e0249 */
[----:B------:R-:W-:Y:S04]  /*5560*/  STS [R8+-0x4], R61 ;  /* 0xfffffc3d08007388 */ /* 0x000fe80000000800 */
[----:B------:R-:W-:Y:S04]  /*5570*/  STS [R9+-0x4], R60 ;  /* 0xfffffc3c09007388 */ /* 0x000fe80000000800 */
[----:B------:R-:W-:Y:S04]  /*5580*/  STS [R10+-0x4], R59 ;  /* 0xfffffc3b0a007388 */ /* 0x000fe80000000800 */
[----:B------:R0:W-:Y:S04]  /*5590*/  STS [R13+-0x4], R58 ;  /* 0xfffffc3a0d007388 */ /* 0x0001e80000000800 */
[----:B------:R1:W-:Y:S04]  /*55a0*/  STS [R4+-0x4], R57 ;  /* 0xfffffc3904007388 */ /* 0x0003e80000000800 */
[----:B------:R1:W-:Y:S01]  /*55b0*/  STS [R5+-0x4], R56 ;  /* 0xfffffc3805007388 */ /* 0x0003e20000000800 */
[----:B0-----:R-:W-:-:S03]  /*55c0*/  IMAD R13, R39, 0x8, R73 ;  /* 0x00000008270d7824 */ /* 0x001fc600078e0249 */
[----:B------:R1:W-:Y:S04]  /*55d0*/  STS [R6+-0x4], R55 ;  /* 0xfffffc3706007388 */ /* 0x0003e80000000800 */
[----:B------:R1:W-:Y:S04]  /*55e0*/  STS [R11+-0x4], R54 ;  /* 0xfffffc360b007388 */ /* 0x0003e80000000800 */
[----:B------:R1:W-:Y:S01]  /*55f0*/  STS [R2+-0x4], R53 ;  /* 0xfffffc3502007388 */ /* 0x0003e20000000800 */
[----:B------:R-:W-:Y:S05]  /*5600*/  @P0 BRA `(.L_x_68) ;  /* 0x0000000000bc0947 */ /* 0x000fea0003800000 */
[----:B------:R-:W1:Y:S02]  /*5610*/  LDCU.64 UR8, c[0x0][0x398] ;  /* 0x00007300ff0877ac */ /* 0x000e640008000a00 */
[----:B-1----:R-:W-:-:S04]  /*5620*/  LEA R6, P0, R39, UR8, 0x3 ;  /* 0x0000000827067c11 */ /* 0x002fc8000f8018ff */
[----:B------:R-:W-:-:S05]  /*5630*/  LEA.HI.X R7, R39, UR9, RZ, 0x3, P0 ;  /* 0x0000000927077c11 */ /* 0x000fca00080f1cff */
[----:B------:R-:W2:Y:S01]  /*5640*/  LDG.E.64 R4, desc[UR6][R6.64] ;  /* 0x0000000606047981 */ /* 0x000ea2000c1e1b00 */
[----:B------:R-:W-:Y:S02]  /*5650*/  SHF.R.S32.HI R9, RZ, 0x1f, R3 ;  /* 0x0000001fff097819 */ /* 0x000fe40000011403 */
[----:B--2---:R-:W-:-:S05]  /*5660*/  IADD3 R4, P0, PT, -R3, R4, RZ ;  /* 0x0000000403047210 */ /* 0x004fca0007f1e1ff */
[----:B------:R-:W-:Y:S01]  /*5670*/  IMAD.X R5, R5, 0x1, ~R9, P0 ;  /* 0x0000000105057824 */ /* 0x000fe200000e0e09 */
[----:B------:R-:W-:Y:S01]  /*5680*/  ISETP.GE.AND P0, PT, R72, 0x1, PT ;  /* 0x000000014800780c */ /* 0x000fe20003f06270 */
[----:B------:R-:W-:-:S03]  /*5690*/  IMAD.MOV.U32 R9, RZ, RZ, R52 ;  /* 0x000000ffff097224 */ /* 0x000fc600078e0034 */
[----:B------:R0:W-:Y:S09]  /*56a0*/  STS.64 [R13+0x7200], R4 ;  /* 0x007200040d007388 */ /* 0x0001f20000000a00 */
[----:B------:R-:W-:Y:S05]  /*56b0*/  @!P0 BRA `(.L_x_69) ;  /* 0x00000000006c8947 */ /* 0x000fea0003800000 */
[----:B------:R-:W-:Y:S01]  /*56c0*/  BSSY B0, `(.L_x_70) ;  /* 0x0000019000007945 */ /* 0x000fe20003800000 */
[----:B------:R-:W-:Y:S02]  /*56d0*/  IMAD.MOV.U32 R2, RZ, RZ, -0x1 ;  /* 0xffffffffff027424 */ /* 0x000fe400078e00ff */
[----:B------:R-:W-:Y:S02]  /*56e0*/  IMAD.MOV.U32 R6, RZ, RZ, R72 ;  /* 0x000000ffff067224 */ /* 0x000fe400078e0048 */
[----:B------:R-:W-:-:S07]  /*56f0*/  IMAD.MOV.U32 R9, RZ, RZ, R52 ;  /* 0x000000ffff097224 */ /* 0x000fce00078e0034 */
.L_x_74:
[----:B0-----:R-:W0:Y:S01]  /*5700*/  LDC.64 R4, c[0x0][0x380] ;  /* 0x0000e000ff047b82 */ /* 0x001e220000000a00 */
[----:B------:R-:W-:Y:S01]  /*5710*/  VIADD R11, R6, 0xffffffff ;  /* 0xffffffff060b7836 */ /* 0x000fe20000000000 */
[----:B------:R-:W-:Y:S03]  /*5720*/  BSSY B2, `(.L_x_71) ;  /* 0x0000008000027945 */ /* 0x000fe60003800000 */
[----:B------:R-:W-:-:S04]  /*5730*/  IMAD R7, R11, 0x100, R39 ;  /* 0x000001000b077824 */ /* 0x000fc800078e0227 */
[----:B0-----:R-:W-:-:S07]  /*5740*/  IMAD.WIDE R4, R7, 0x4, R4 ;  /* 0x0000000407047825 */ /* 0x001fce00078e0204 */
.L_x_72:
[----:B------:R-:W-:Y:S05]  /*5750*/  YIELD ;  /* 0x0000000000007946 */ /* 0x000fea0003800000 */
[----:B------:R0:W-:Y:S06]  /*5760*/  MEMBAR.SC.CTA ;  /* 0x0000000000007992 */ /* 0x0001ec0000000000 */
[----:B0-----:R-:W2:Y:S02]  /*5770*/  LDG.E.STRONG.SYS R7, desc[UR6][R4.64] ;  /* 0x0000000604077981 */ /* 0x001ea4000c1f5900 */
[----:B--2---:R-:W-:-:S13]  /*5780*/  ISETP.NE.AND P0, PT, R7, RZ, PT ;  /* 0x000000ff0700720c */ /* 0x004fda0003f05270 */
[----:B------:R-:W-:Y:S05]  /*5790*/  @!P0 BRA `(.L_x_72) ;  /* 0xfffffffc00ec8947 */ /* 0x000fea000383ffff */
[----:B------:R-:W-:Y:S05]  /*57a0*/  BSYNC B2 ;  /* 0x0000000000027941 */ /* 0x000fea0003800000 */
.L_x_71:
[----:B------:R-:W-:Y:S01]  /*57b0*/  BSSY.RECONVERGENT B2, `(.L_x_73) ;  /* 0x0000006000027945 */ /* 0x000fe20003800200 */
[C---:B------:R-:W-:Y:S02]  /*57c0*/  ISETP.GT.AND P0, PT, R7.reuse, -0x1, PT ;  /* 0xffffffff0700780c */ /* 0x040fe40003f04270 */
[----:B------:R-:W-:Y:S01]  /*57d0*/  LOP3.LUT R4, R7, 0x3fffffff, RZ, 0xc0, !PT ;  /* 0x3fffffff07047812 */ /* 0x000fe200078ec0ff */
[----:B------:R-:W-:Y:S05]  /*57e0*/  WARPSYNC.EXCLUSIVE R2 ;  /* 0x0000000002007348 */ /* 0x000fea0003a00000 */
[----:B------:R-:W-:-:S05]  /*57f0*/  IMAD.IADD R9, R4, 0x1, R9 ;  /* 0x0000000104097824 */ /* 0x000fca00078e0209 */
[----:B------:R-:W-:-:S07]  /*5800*/  VOTE.ANY R2, PT, P0 ;  /* 0x0000000000027806 */ /* 0x000fce00000e0100 */
[----:B------:R-:W-:Y:S05]  /*5810*/  BSYNC.RECONVERGENT B2 ;  /* 0x0000000000027941 */ /* 0x000fea0003800200 */
.L_x_73:
[----:B------:R-:W-:Y:S01]  /*5820*/  ISETP.GT.U32.AND P1, PT, R6, 0x1, PT ;  /* 0x000000010600780c */ /* 0x000fe20003f24070 */
[----:B------:R-:W-:-:S12]  /*5830*/  IMAD.MOV.U32 R6, RZ, RZ, R11 ;  /* 0x000000ffff067224 */ /* 0x000fd800078e000b */
[----:B------:R-:W-:Y:S05]  /*5840*/  @P0 BRA P1, `(.L_x_74) ;  /* 0xfffffffc00ac0947 */ /* 0x000fea000083ffff */
[----:B------:R-:W-:Y:S05]  /*5850*/  BSYNC B0 ;  /* 0x0000000000007941 */ /* 0x000fea0003800000 */
.L_x_70:
[----:B------:R1:W2:Y:S02]  /*5860*/  LDS.64 R4, [R13+0x7200] ;  /* 0x007200000d047984 */ /* 0x0002a40000000a00 */
.L_x_69:
        /* <DEDUP_REMOVED lines=9> */
.L_x_68:
[----:B------:R-:W-:Y:S05]  /*5900*/  BSYNC B1 ;  /* 0x0000000000017941 */ /* 0x000fea0003800000 */
.L_x_67:
[----:B0-----:R-:W0:Y:S01]  /*5910*/  LDC.64 R8, c[0x0][0x390] ;  /* 0x0000e400ff087b82 */ /* 0x001e220000000a00 */
[----:B-1----:R-:W-:-:S04]  /*5920*/  IMAD.MOV.U32 R5, RZ, RZ, 0x1c80 ;  /* 0x00001c80ff057424 */ /* 0x002fc800078e00ff */
[----:B------:R-:W-:-:S03]  /*5930*/  IMAD R5, R72, R5, 0x1c80 ;  /* 0x00001c8048057424 */ /* 0x000fc600078e0205 */
[----:B------:R-:W1:Y:S01]  /*5940*/  LDC R6, c[0x0][0x3c0] ;  /* 0x0000f000ff067b82 */ /* 0x000e620000000800 */
[----:B0-----:R-:W-:Y:S02]  /*5950*/  ISETP.EQ.U32.AND P1, PT, R8, RZ, PT ;  /* 0x000000ff0800720c */ /* 0x001fe40003f22070 */
[CC--:B-1----:R-:W-:Y:S02]  /*5960*/  ISETP.GE.AND P0, PT, R5.reuse, R6.reuse, PT ;  /* 0x000000060500720c */ /* 0x0c2fe40003f06270 */
[----:B------:R-:W-:Y:S02]  /*5970*/  ISETP.GT.AND P3, PT, R5, R6, PT ;  /* 0x000000060500720c */ /* 0x000fe40003f64270 */
[----:B------:R-:W-:-:S04]  /*5980*/  ISETP.EQ.OR.EX P0, PT, R9, RZ, !P0, P1 ;  /* 0x000000ff0900720c */ /* 0x000fc80004702710 */
[----:B------:R-:W-:-:S13]  /*5990*/  ISETP.GT.U32.OR P0, PT, R39, 0xff, P0 ;  /* 0x000000ff2700780c */ /* 0x000fda0000704470 */
[----:B------:R-:W-:Y:S05]  /*59a0*/  @P0 BRA `(.L_x_75) ;  /* 0x0000000000200947 */ /* 0x000fea0003800000 */
[----:B------:R-:W0:Y:S01]  /*59b0*/  LDS.64 R4, [R13+0x7200] ;  /* 0x007200000d047984 */ /* 0x000e220000000a00 */
[--C-:B------:R-:W-:Y:S02]  /*59c0*/  SHF.R.S32.HI R7, RZ, 0x1f, R52.reuse ;  /* 0x0000001fff077819 */ /* 0x100fe40000011434 */
[C---:B------:R-:W-:Y:S02]  /*59d0*/  LEA R2, P2, R39.reuse, R8, 0x3 ;  /* 0x0000000827027211 */ /* 0x040fe400078418ff */
[----:B0-----:R-:W-:Y:S02]  /*59e0*/  IADD3 R52, P0, P1, R4, R3, R52 ;  /* 0x0000000304347210 */ /* 0x001fe4000791e034 */
[----:B------:R-:W-:Y:S02]  /*59f0*/  SHF.R.S32.HI R4, RZ, 0x1f, R3 ;  /* 0x0000001fff047819 */ /* 0x000fe40000011403 */
[----:B------:R-:W-:Y:S02]  /*5a00*/  LEA.HI.X R3, R39, R9, RZ, 0x3, P2 ;  /* 0x0000000927037211 */ /* 0x000fe400010f1cff */
[----:B------:R-:W-:-:S05]  /*5a10*/  IADD3.X R53, PT, PT, R5, R4, R7, P0, P1 ;  /* 0x0000000405357210 */ /* 0x000fca00007e2407 */
[----:B------:R0:W-:Y:S02]  /*5a20*/  STG.E.64 desc[UR6][R2.64], R52 ;  /* 0x0000003402007986 */ /* 0x0001e4000c101b06 */
.L_x_75:
[----:B------:R-:W-:Y:S05]  /*5a30*/  WARPSYNC.ALL ;  /* 0x0000000000007948 */ /* 0x000fea0003800000 */
[----:B------:R-:W-:Y:S06]  /*5a40*/  BAR.SYNC.DEFER_BLOCKING 0x0 ;  /* 0x0000000000007b1d */ /* 0x000fec0000010000 */
[----:B------:R-:W-:Y:S05]  /*5a50*/  @P3 BRA `(.L_x_76) ;  /* 0x0000000c00503947 */ /* 0x000fea0003800000 */
[----:B------:R-:W0:Y:S01]  /*5a60*/  LDS R9, [R0] ;  /* 0x0000000000097984 */ /* 0x000e220000000800 */
[----:B------:R-:W0:Y:S01]  /*5a70*/  LDCU UR5, c[0x0][0x3c4] ;  /* 0x00007880ff0577ac */ /* 0x000e220008000800 */
[----:B------:R-:W1:Y:S01]  /*5a80*/  LDCU.64 UR8, c[0x0][0x3a0] ;  /* 0x00007400ff0877ac */ /* 0x000e620008000a00 */
[----:B0-----:R-:W-:-:S04]  /*5a90*/  SHF.R.U32.HI R2, RZ, UR5, R9 ;  /* 0x00000005ff027c19 */ /* 0x001fc80008011609 */
[----:B------:R-:W-:-:S05]  /*5aa0*/  LOP3.LUT R2, R2, UR4, RZ, 0x30, !PT ;  /* 0x0000000402027c12 */ /* 0x000fca000f8e30ff */
[----:B------:R-:W-:-:S06]  /*5ab0*/  IMAD R3, R2, 0x8, R73 ;  /* 0x0000000802037824 */ /* 0x000fcc00078e0249 */
[----:B------:R-:W0:Y:S02]  /*5ac0*/  LDS.64 R2, [R3+0x7200] ;  /* 0x0072000003027984 */ /* 0x000e240000000a00 */
[----:B0-----:R-:W-:-:S05]  /*5ad0*/  IADD3 R2, P0, PT, R2, R39, RZ ;  /* 0x0000002702027210 */ /* 0x001fca0007f1e0ff */
[----:B------:R-:W-:Y:S01]  /*5ae0*/  IMAD.X R5, RZ, RZ, R3, P0 ;  /* 0x000000ffff057224 */ /* 0x000fe200000e0603 */
[----:B-1----:R-:W-:-:S04]  /*5af0*/  LEA R4, P0, R2, UR8, 0x2 ;  /* 0x0000000802047c11 */ /* 0x002fc8000f8010ff */
[----:B------:R-:W-:-:S05]  /*5b00*/  LEA.HI.X R5, R2, UR9, R5, 0x2, P0 ;  /* 0x0000000902057c11 */ /* 0x000fca00080f1405 */
[----:B------:R-:W-:Y:S01]  /*5b10*/  STG.E desc[UR6][R4.64], R9 ;  /* 0x0000000904007986 */ /* 0x000fe2000c101906 */
[----:B------:R-:W-:-:S03]  /*5b20*/  NOP ;  /* 0x0000000000007918 */ /* 0x000fc60000000000 */
[----:B------:R-:W0:Y:S02]  /*5b30*/  LDS R11, [R0+0x600] ;  /* 0x00060000000b7984 */ /* 0x000e240000000800 */
[----:B0-----:R-:W-:-:S04]  /*5b40*/  SHF.R.U32.HI R2, RZ, UR5, R11 ;  /* 0x00000005ff027c19 */ /* 0x001fc8000801160b */
[----:B------:R-:W-:-:S05]  /*5b50*/  LOP3.LUT R2, R2, UR4, RZ, 0x30, !PT ;  /* 0x0000000402027c12 */ /* 0x000fca000f8e30ff */
[----:B------:R-:W-:-:S06]  /*5b60*/  IMAD R3, R2, 0x8, R73 ;  /* 0x0000000802037824 */ /* 0x000fcc00078e0249 */
[----:B------:R-:W0:Y:S02]  /*5b70*/  LDS.64 R2, [R3+0x7200] ;  /* 0x0072000003027984 */ /* 0x000e240000000a00 */
[----:B0-----:R-:W-:-:S05]  /*5b80*/  IADD3 R2, P0, PT, R2, R39, RZ ;  /* 0x0000002702027210 */ /* 0x001fca0007f1e0ff */
[----:B------:R-:W-:Y:S01]  /*5b90*/  IMAD.X R7, RZ, RZ, R3, P0 ;  /* 0x000000ffff077224 */ /* 0x000fe200000e0603 */
[----:B------:R-:W-:-:S04]  /*5ba0*/  LEA R6, P0, R2, UR8, 0x2 ;  /* 0x0000000802067c11 */ /* 0x000fc8000f8010ff */
[----:B------:R-:W-:-:S05]  /*5bb0*/  LEA.HI.X R7, R2, UR9, R7, 0x2, P0 ;  /* 0x0000000902077c11 */ /* 0x000fca00080f1407 */
[----:B------:R-:W-:Y:S01]  /*5bc0*/  STG.E desc[UR6][R6.64+0x600], R11 ;  /* 0x0006000b06007986 */ /* 0x000fe2000c101906 */
[----:B------:R-:W-:-:S03]  /*5bd0*/  NOP ;  /* 0x0000000000007918 */ /* 0x000fc60000000000 */
[----:B------:R-:W0:Y:S02]  /*5be0*/  LDS R9, [R0+0xc00] ;  /* 0x000c000000097984 */ /* 0x000e240000000800 */
[----:B0-----:R-:W-:-:S04]  /*5bf0*/  SHF.R.U32.HI R2, RZ, UR5, R9 ;  /* 0x00000005ff027c19 */ /* 0x001fc80008011609 */
[----:B------:R-:W-:-:S05]  /*5c00*/  LOP3.LUT R2, R2, UR4, RZ, 0x30, !PT ;  /* 0x0000000402027c12 */ /* 0x000fca000f8e30ff */
[----:B------:R-:W-:-:S05]  /*5c10*/  IMAD R8, R2, 0x8, R73 ;  /* 0x0000000802087824 */ /* 0x000fca00078e0249 */
        /* <DEDUP_REMOVED lines=182> */
[----:B------:R-:W-:Y:S01]  /*6780*/  NOP ;  /* 0x0000000000007918 */ /* 0x000fe20000000000 */
[----:B------:R-:W-:Y:S05]  /*6790*/  EXIT ;  /* 0x000000000000794d */ /* 0x000fea0003800000 */
.L_x_76:
[----:B0-----:R-:W-:Y:S01]  /*67a0*/  IMAD R3, R72, -0x1c80, R6 ;  /* 0xffffe38048037824 */ /* 0x001fe200078e0206 */
[----:B------:R-:W-:Y:S01]  /*67b0*/  BSSY.RECONVERGENT B0, `(.L_x_77) ;  /* 0x000001c000007945 */ /* 0x000fe20003800200 */
[C---:B------:R-:W-:Y:S02]  /*67c0*/  VIADD R6, R39.reuse, 0x480 ;  /* 0x0000048027067836 */ /* 0x040fe40000000000 */
[C---:B------:R-:W-:Y:S01]  /*67d0*/  VIADD R2, R39.reuse, 0x180 ;  /* 0x0000018027027836 */ /* 0x040fe20000000000 */
[CC--:B------:R-:W-:Y:S01]  /*67e0*/  ISETP.GE.AND P1, PT, R39.reuse, R3.reuse, PT ;  /* 0x000000032700720c */ /* 0x0c0fe20003f26270 */
[C---:B------:R-:W-:Y:S01]  /*67f0*/  VIADD R4, R39.reuse, 0x300 ;  /* 0x0000030027047836 */ /* 0x040fe20000000000 */
[-C--:B------:R-:W-:Y:S01]  /*6800*/  ISETP.GE.AND P4, PT, R6, R3.reuse, PT ;  /* 0x000000030600720c */ /* 0x080fe20003f86270 */
[C---:B------:R-:W-:Y:S01]  /*6810*/  VIADD R6, R39.reuse, 0x900 ;  /* 0x0000090027067836 */ /* 0x040fe20000000000 */
[-C--:B------:R-:W-:Y:S01]  /*6820*/  ISETP.GE.AND P2, PT, R2, R3.reuse, PT ;  /* 0x000000030200720c */ /* 0x080fe20003f46270 */
[C---:B------:R-:W-:Y:S01]  /*6830*/  VIADD R2, R39.reuse, 0x600 ;  /* 0x0000060027027836 */ /* 0x040fe20000000000 */
[-C--:B------:R-:W-:Y:S01]  /*6840*/  ISETP.GE.AND P3, PT, R4, R3.reuse, PT ;  /* 0x000000030400720c */ /* 0x080fe20003f66270 */
[C---:B------:R-:W-:Y:S01]  /*6850*/  VIADD R4, R39.reuse, 0x780 ;  /* 0x0000078027047836 */ /* 0x040fe20000000000 */
[-C--:B------:R-:W-:Y:S01]  /*6860*/  ISETP.GE.AND P0, PT, R6, R3.reuse, PT ;  /* 0x000000030600720c */ /* 0x080fe20003f06270 */
[----:B------:R-:W-:Y:S01]  /*6870*/  VIADD R6, R39, 0xa80 ;  /* 0x00000a8027067836 */ /* 0x000fe20000000000 */
[----:B------:R-:W-:-:S02]  /*6880*/  ISETP.GE.AND P5, PT, R2, R3, PT ;  /* 0x000000030200720c */ /* 0x000fc40003fa6270 */
[----:B------:R-:W-:Y:S01]  /*6890*/  ISETP.GE.AND P6, PT, R4, R3, PT ;  /* 0x000000030400720c */ /* 0x000fe20003fc6270 */
[----:B------:R-:W-:-:S12]  /*68a0*/  @P1 BRA `(.L_x_78) ;  /* 0x0000000000301947 */ /* 0x000fd80003800000 */
[----:B------:R-:W0:Y:S01]  /*68b0*/  LDS R7, [R0] ;  /* 0x0000000000077984 */ /* 0x000e220000000800 */
[----:B------:R-:W0:Y:S01]  /*68c0*/  LDCU UR5, c[0x0][0x3c4] ;  /* 0x00007880ff0577ac */ /* 0x000e220008000800 */
[----:B------:R-:W1:Y:S01]  /*68d0*/  LDCU.64 UR8, c[0x0][0x3a0] ;  /* 0x00007400ff0877ac */ /* 0x000e620008000a00 */
[----:B0-----:R-:W-:-:S04]  /*68e0*/  SHF.R.U32.HI R2, RZ, UR5, R7 ;  /* 0x00000005ff027c19 */ /* 0x001fc80008011607 */
[----:B------:R-:W-:-:S05]  /*68f0*/  LOP3.LUT R2, R2, UR4, RZ, 0x30, !PT ;  /* 0x0000000402027c12 */ /* 0x000fca000f8e30ff */
[----:B------:R-:W-:-:S05]  /*6900*/  IMAD R2, R2, 0x8, R73 ;  /* 0x0000000802027824 */ /* 0x000fca00078e0249 */
[----:B------:R-:W0:Y:S02]  /*6910*/  LDS.64 R4, [R2+0x7200] ;  /* 0x0072000002047984 */ /* 0x000e240000000a00 */
[----:B0-----:R-:W-:-:S05]  /*6920*/  IADD3 R8, P1, PT, R4, R39, RZ ;  /* 0x0000002704087210 */ /* 0x001fca0007f3e0ff */
[----:B------:R-:W-:Y:S01]  /*6930*/  IMAD.X R5, RZ, RZ, R5, P1 ;  /* 0x000000ffff057224 */ /* 0x000fe200008e0605 */
[----:B-1----:R-:W-:-:S04]  /*6940*/  LEA R4, P1, R8, UR8, 0x2 ;  /* 0x0000000808047c11 */ /* 0x002fc8000f8210ff */
[----:B------:R-:W-:-:S05]  /*6950*/  LEA.HI.X R5, R8, UR9, R5, 0x2, P1 ;  /* 0x0000000908057c11 */ /* 0x000fca00088f1405 */
[----:B------:R0:W-:Y:S04]  /*6960*/  STG.E desc[UR6][R4.64], R7 ;  /* 0x0000000704007986 */ /* 0x0001e8000c101906 */
.L_x_78:
[----:B------:R-:W-:Y:S05]  /*6970*/  BSYNC.RECONVERGENT B0 ;  /* 0x0000000000007941 */ /* 0x000fea0003800200 */
.L_x_77:
[----:B------:R-:W-:Y:S01]  /*6980*/  NOP ;  /* 0x0000000000007918 */ /* 0x000fe20000000000 */
[----:B------:R-:W-:Y:S01]  /*6990*/  BSSY.RECONVERGENT B0, `(.L_x_79) ;  /* 0x0000010000007945 */ /* 0x000fe20003800200 */
[----:B------:R-:W-:Y:S02]  /*69a0*/  ISETP.GE.AND P1, PT, R6, R3, PT ;  /* 0x000000030600720c */ /* 0x000fe40003f26270 */
[----:B------:R-:W-:Y:S01]  /*69b0*/  LOP3.LUT R6, R39, 0xc00, RZ, 0xfc, !PT ;  /* 0x00000c0027067812 */ /* 0x000fe200078efcff */
[----:B------:R-:W-:Y:S10]  /*69c0*/  @P2 BRA `(.L_x_80) ;  /* 0x0000000000302947 */ /* 0x000ff40003800000 */
[----:B0-----:R-:W0:Y:S01]  /*69d0*/  LDS R7, [R0+0x600] ;  /* 0x0006000000077984 */ /* 0x001e220000000800 */
        /* <DEDUP_REMOVED lines=11> */
.L_x_80:
[----:B------:R-:W-:Y:S05]  /*6a90*/  BSYNC.RECONVERGENT B0 ;  /* 0x0000000000007941 */ /* 0x000fea0003800200 */
.L_x_79:
[----:B------:R-:W-:Y:S01]  /*6aa0*/  NOP ;  /* 0x0000000000007918 */ /* 0x000fe20000000000 */
[----:B------:R-:W-:Y:S01]  /*6ab0*/  BSSY.RECONVERGENT B0, `(.L_x_81) ;  /* 0x0000010000007945 */ /* 0x000fe20003800200 */
[----:B------:R-:W-:Y:S01]  /*6ac0*/  ISETP.GE.AND P2, PT, R6, R3, PT ;  /* 0x000000030600720c */ /* 0x000fe20003f46270 */
[----:B------:R-:W-:Y:S02]  /*6ad0*/  VIADD R6, R39, 0xd80 ;  /* 0x00000d8027067836 */ /* 0x000fe40000000000 */
[----:B------:R-:W-:Y:S10]  /*6ae0*/  @P3 BRA `(.L_x_82) ;  /* 0x0000000000303947 */ /* 0x000ff40003800000 */
[----:B01----:R-:W0:Y:S01]  /*6af0*/  LDS R7, [R0+0xc00] ;  /* 0x000c000000077984 */ /* 0x003e220000000800 */
        /* <DEDUP_REMOVED lines=11> */
.L_x_82:
[----:B------:R-:W-:Y:S05]  /*6bb0*/  BSYNC.RECONVERGENT B0 ;  /* 0x0000000000007941 */ /* 0x000fea0003800200 */
.L_x_81:
[----:B------:R-:W-:Y:S01]  /*6bc0*/  NOP ;  /* 0x0000000000007918 */ /* 0x000fe20000000000 */
[----:B------:R-:W-:Y:S01]  /*6bd0*/  BSSY.RECONVERGENT B0, `(.L_x_83) ;  /* 0x0000010000007945 */ /* 0x000fe20003800200 */
[----:B------:R-:W-:Y:S01]  /*6be0*/  ISETP.GE.AND P3, PT, R6, R3, PT ;  /* 0x000000030600720c */ /* 0x000fe20003f66270 */
[----:B------:R-:W-:Y:S02]  /*6bf0*/  VIADD R6, R39, 0xf00 ;  /* 0x00000f0027067836 */ /* 0x000fe40000000000 */
[----:B------:R-:W-:Y:S10]  /*6c00*/  @P4 BRA `(.L_x_84) ;  /* 0x0000000000304947 */ /* 0x000ff40003800000 */
[----:B012---:R-:W0:Y:S01]  /*6c10*/  LDS R7, [R0+0x1200] ;  /* 0x0012000000077984 */ /* 0x007e220000000800 */
        /* <DEDUP_REMOVED lines=11> */
.L_x_84:
[----:B------:R-:W-:Y:S05]  /*6cd0*/  BSYNC.RECONVERGENT B0 ;  /* 0x0000000000007941 */ /* 0x000fea0003800200 */
.L_x_83:
[----:B------:R-:W-:Y:S01]  /*6ce0*/  NOP ;  /* 0x0000000000007918 */ /* 0x000fe20000000000 */
[----:B------:R-:W-:Y:S01]  /*6cf0*/  BSSY.RECONVERGENT B0, `(.L_x_85) ;  /* 0x0000010000007945 */ /* 0x000fe20003800200 */
[----:B------:R-:W-:Y:S01]  /*6d00*/  ISETP.GE.AND P4, PT, R6, R3, PT ;  /* 0x000000030600720c */ /* 0x000fe20003f86270 */
[----:B------:R-:W-:Y:S02]  /*6d10*/  VIADD R6, R39, 0x1080 ;  /* 0x0000108027067836 */ /* 0x000fe40000000000 */
[----:B------:R-:W-:Y:S10]  /*6d20*/  @P5 BRA `(.L_x_86) ;  /* 0x0000000000305947 */ /* 0x000ff40003800000 */
[----:B0123--:R-:W0:Y:S01]  /*6d30*/  LDS R7, [R0+0x1800] ;  /* 0x0018000000077984 */ /* 0x00fe220000000800 */
        /* <DEDUP_REMOVED lines=11> */
.L_x_86:
[----:B------:R-:W-:Y:S05]  /*6df0*/  BSYNC.RECONVERGENT B0 ;  /* 0x0000000000007941 */ /* 0x000fea0003800200 */
.L_x_85:
[----:B------:R-:W-:Y:S01]  /*6e00*/  NOP ;  /* 0x0000000000007918 */ /* 0x000fe20000000000 */
[----:B------:R-:W-:Y:S01]  /*6e10*/  BSSY.RECONVERGENT B0, `(.L_x_87) ;  /* 0x0000010000007945 */ /* 0x000fe20003800200 */
[----:B------:R-:W-:Y:S01]  /*6e20*/  ISETP.GE.AND P5, PT, R6, R3, PT ;  /* 0x000000030600720c */ /* 0x000fe20003fa6270 */
[----:B------:R-:W-:Y:S02]  /*6e30*/  VIADD R6, R39, 0x1200 ;  /* 0x0000120027067836 */ /* 0x000fe40000000000 */
[----:B------:R-:W-:Y:S10]  /*6e40*/  @P6 BRA `(.L_x_88) ;  /* 0x0000000000306947 */ /* 0x000ff40003800000 */
[----:B01234-:R-:W0:Y:S01]  /*6e50*/  LDS R7, [R0+0x1e00] ;  /* 0x001e000000077984 */ /* 0x01fe220000000800 */
        /* <DEDUP_REMOVED lines=11> */
.L_x_88:
[----:B------:R-:W-:Y:S05]  /*6f10*/  BSYNC.RECONVERGENT B0 ;  /* 0x0000000000007941 */ /* 0x000fea0003800200 */
.L_x_87:
        /* <DEDUP_REMOVED lines=17> */
.L_x_90:
[----:B------:R-:W-:Y:S05]  /*7030*/  BSYNC.RECONVERGENT B0 ;  /* 0x0000000000007941 */ /* 0x000fea0003800200 */
.L_x_89:
        /* <DEDUP_REMOVED lines=17> */
.L_x_92:
[----:B------:R-:W-:Y:S05]  /*7150*/  BSYNC.RECONVERGENT B0 ;  /* 0x0000000000007941 */ /* 0x000fea0003800200 */
.L_x_91:
        /* <DEDUP_REMOVED lines=17> */
.L_x_94:
[----:B------:R-:W-:Y:S05]  /*7270*/  BSYNC.RECONVERGENT B0 ;  /* 0x0000000000007941 */ /* 0x000fea0003800200 */
.L_x_93:
[----:B------:R-:W-:Y:S01]  /*7280*/  NOP ;  /* 0x0000000000007918 */ /* 0x000fe20000000000 */
[----:B------:R-:W-:Y:S01]  /*7290*/  BSSY.RECONVERGENT B0, `(.L_x_95) ;  /* 0x0000010000007945 */ /* 0x000fe20003800200 */
[----:B------:R-:W-:Y:S02]  /*72a0*/  ISETP.GE.AND P2, PT, R6, R3, PT ;  /* 0x000000030600720c */ /* 0x000fe40003f46270 */
[----:B------:R-:W-:Y:S01]  /*72b0*/  LOP3.LUT R6, R39, 0x1800, RZ, 0xfc, !PT ;  /* 0x0000180027067812 */ /* 0x000fe200078efcff */
        /* <DEDUP_REMOVED lines=13> */
.L_x_96:
[----:B------:R-:W-:Y:S05]  /*7390*/  BSYNC.RECONVERGENT B0 ;  /* 0x0000000000007941 */ /* 0x000fea0003800200 */
.L_x_95:
        /* <DEDUP_REMOVED lines=17> */
.L_x_98:
[----:B------:R-:W-:Y:S05]  /*74b0*/  BSYNC.RECONVERGENT B0 ;  /* 0x0000000000007941 */ /* 0x000fea0003800200 */
.L_x_97:
[----:B------:R-:W-:Y:S01]  /*74c0*/  NOP ;  /* 0x0000000000007918 */ /* 0x000fe20000000000 */
[----:B------:R-:W-:Y:S01]  /*74d0*/  BSSY.RECONVERGENT B0, `(.L_x_99) ;  /* 0x000000f000007945 */ /* 0x000fe20003800200 */
[----:B------:R-:W-:-:S03]  /*74e0*/  ISETP.GE.AND P4, PT, R6, R3, PT ;  /* 0x000000030600720c */ /* 0x000fc60003f86270 */
        /* <DEDUP_REMOVED lines=13> */
.L_x_100:
[----:B------:R-:W-:Y:S05]  /*75c0*/  BSYNC.RECONVERGENT B0 ;  /* 0x0000000000007941 */ /* 0x000fea0003800200 */
.L_x_99:
[----:B------:R-:W-:Y:S01]  /*75d0*/  NOP ;  /* 0x0000000000007918 */ /* 0x000fe20000000000 */
[----:B------:R-:W-:Y:S04]  /*75e0*/  BSSY.RECONVERGENT B0, `(.L_x_101) ;  /* 0x000000e000007945 */ /* 0x000fe80003800200 */
[----:B------:R-:W-:Y:S05]  /*75f0*/  @P6 BRA `(.L_x_102) ;  /* 0x0000000000306947 */ /* 0x000fea0003800000 */
        /* <DEDUP_REMOVED lines=12> */
.L_x_102:
[----:B------:R-:W-:Y:S05]  /*76c0*/  BSYNC.RECONVERGENT B0 ;  /* 0x0000000000007941 */ /* 0x000fea0003800200 */
.L_x_101:
        /* <DEDUP_REMOVED lines=15> */
.L_x_104:
[----:B------:R-:W-:Y:S05]  /*77c0*/  BSYNC.RECONVERGENT B0 ;  /* 0x0000000000007941 */ /* 0x000fea0003800200 */
.L_x_103:
        /* <DEDUP_REMOVED lines=15> */
.L_x_106:
[----:B------:R-:W-:Y:S05]  /*78c0*/  BSYNC.RECONVERGENT B0 ;  /* 0x0000000000007941 */ /* 0x000fea0003800200 */
.L_x_105:
        /* <DEDUP_REMOVED lines=15> */
.L_x_108:
[----:B------:R-:W-:Y:S05]  /*79c0*/  BSYNC.RECONVERGENT B0 ;  /* 0x0000000000007941 */ /* 0x000fea0003800200 */
.L_x_107:
        /* <DEDUP_REMOVED lines=15> */
.L_x_110:
[----:B------:R-:W-:Y:S05]  /*7ac0*/  BSYNC.RECONVERGENT B0 ;  /* 0x0000000000007941 */ /* 0x000fea0003800200 */
.L_x_109:
        /* <DEDUP_REMOVED lines=15> */
.L_x_112:
[----:B------:R-:W-:Y:S05]  /*7bc0*/  BSYNC.RECONVERGENT B0 ;  /* 0x0000000000007941 */ /* 0x000fea0003800200 */
.L_x_111:
[----:B------:R-:W-:Y:S01]  /*7bd0*/  NOP ;  /* 0x0000000000007918 */ /* 0x000fe20000000000 */
[----:B01234-:R-:W0:Y:S01]  /*7be0*/  LDS R7, [R0+0x6c00] ;  /* 0x006c000000077984 */ /* 0x01fe220000000800 */
[----:B------:R-:W0:Y:S02]  /*7bf0*/  LDCU UR5, c[0x0][0x3c4] ;  /* 0x00007880ff0577ac */ /* 0x000e240008000800 */
[----:B0-----:R-:W-:-:S04]  /*7c00*/  SHF.R.U32.HI R2, RZ, UR5, R7 ;  /* 0x00000005ff027c19 */ /* 0x001fc80008011607 */
[----:B------:R-:W-:-:S05]  /*7c10*/  LOP3.LUT R2, R2, UR4, RZ, 0x30, !PT ;  /* 0x0000000402027c12 */ /* 0x000fca000f8e30ff */
[----:B------:R-:W-:Y:S02]  /*7c20*/  IMAD R4, R2, 0x8, R73 ;  /* 0x0000000802047824 */ /* 0x000fe400078e0249 */
[----:B------:R-:W-:-:S04]  /*7c30*/  VIADD R2, R39, 0x1b00 ;  /* 0x00001b0027027836 */ /* 0x000fc80000000000 */
[----:B------:R-:W0:Y:S01]  /*7c40*/  LDS.64 R4, [R4+0x7200] ;  /* 0x0072000004047984 */ /* 0x000e220000000a00 */
[----:B------:R-:W-:-:S13]  /*7c50*/  ISETP.GE.AND P0, PT, R2, R3, PT ;  /* 0x000000030200720c */ /* 0x000fda0003f06270 */
[----:B------:R-:W1:Y:S01]  /*7c60*/  @!P0 LDC.64 R2, c[0x0][0x3a0] ;  /* 0x0000e800ff028b82 */ /* 0x000e620000000a00 */
[----:B0-----:R-:W-:-:S05]  /*7c70*/  IADD3 R38, P1, PT, R4, R39, RZ ;  /* 0x0000002704267210 */ /* 0x001fca0007f3e0ff */
[----:B------:R-:W-:Y:S01]  /*7c80*/  IMAD.X R5, RZ, RZ, R5, P1 ;  /* 0x000000ffff057224 */ /* 0x000fe200008e0605 */
[----:B-1----:R-:W-:-:S04]  /*7c90*/  @!P0 LEA R2, P1, R38, R2, 0x2 ;  /* 0x0000000226028211 */ /* 0x002fc800078210ff */
[----:B------:R-:W-:-:S05]  /*7ca0*/  @!P0 LEA.HI.X R3, R38, R3, R5, 0x2, P1 ;  /* 0x0000000326038211 */ /* 0x000fca00008f1405 */
[----:B------:R-:W-:Y:S01]  /*7cb0*/  @!P0 STG.E desc[UR6][R2.64+0x6c00], R7 ;  /* 0x006c000702008986 */ /* 0x000fe2000c101906 */
[----:B------:R-:W-:Y:S01]  /*7cc0*/  NOP ;  /* 0x0000000000007918 */ /* 0x000fe20000000000 */
[----:B------:R-:W-:Y:S05]  /*7cd0*/  EXIT ;  /* 0x000000000000794d */ /* 0x000fea0003800000 */
.L_x_26:
[----:B------:R-:W-:Y:S02]  /*7ce0*/  IMAD.MOV.U32 R0, RZ, RZ, 0x1 ;  /* 0x00000001ff007424 */ /* 0x000fe400078e00ff */
[----:B------:R-:W-:Y:S02]  /*7cf0*/  IMAD.MOV.U32 R77, RZ, RZ, R2 ;  /* 0x000000ffff4d7224 */ /* 0x000fe400078e0002 */
[----:B------:R-:W-:Y:S02]  /*7d00*/  IMAD.MOV.U32 R75, RZ, RZ, RZ ;  /* 0x000000ffff4b7224 */ /* 0x000fe400078e00ff */
[----:B------:R-:W-:-:S07]  /*7d10*/  IMAD.MOV.U32 R76, RZ, RZ, -0x1 ;  /* 0xffffffffff4c7424 */ /* 0x000fce00078e00ff */
[----:B------:R-:W-:Y:S05]  /*7d20*/  WARPSYNC.COLLECTIVE R76, `(.L_x_113) ;  /* 0x000000004c087348 */ /* 0x000fea0003c00000 */
[----:B------:R0:W1:Y:S02]  /*7d30*/  SHFL.UP P0, R0, R77, R0, R75 ;  /* 0x040000004d007389 */ /* 0x000064000000004b */
[----:B01----:R-:W-:Y:S05]  /*7d40*/  ENDCOLLECTIVE ;  /* 0x000000000000791b */ /* 0x003fea0003800000 */
.L_x_113:
[----:B------:R-:W-:Y:S02]  /*7d50*/  IMAD.MOV.U32 R77, RZ, RZ, R0 ;  /* 0x000000ffff4d7224 */ /* 0x000fe400078e0000 */
[----:B------:R-:W-:Y:S02]  /*7d60*/  IMAD.MOV.U32 R0, RZ, RZ, 0x2 ;  /* 0x00000002ff007424 */ /* 0x000fe400078e00ff */
[----:B------:R-:W-:-:S07]  /*7d70*/  @P0 IMAD.IADD R77, R2, 0x1, R77 ;  /* 0x00000001024d0824 */ /* 0x000fce00078e024d */
[----:B------:R-:W-:Y:S05]  /*7d80*/  WARPSYNC.COLLECTIVE R76, `(.L_x_114) ;  /* 0x000000004c087348 */ /* 0x000fea0003c00000 */
[----:B------:R0:W1:Y:S02]  /*7d90*/  SHFL.UP P0, R0, R77, R0, R75 ;  /* 0x040000004d007389 */ /* 0x000064000000004b */
[----:B01----:R-:W-:Y:S05]  /*7da0*/  ENDCOLLECTIVE ;  /* 0x000000000000791b */ /* 0x003fea0003800000 */
.L_x_114:
[----:B------:R-:W-:Y:S02]  /*7db0*/  IMAD.MOV.U32 R74, RZ, RZ, R0 ;  /* 0x000000ffff4a7224 */ /* 0x000fe400078e0000 */
[----:B------:R-:W-:Y:S02]  /*7dc0*/  IMAD.MOV.U32 R0, RZ, RZ, 0x4 ;  /* 0x00000004ff007424 */ /* 0x000fe400078e00ff */
[----:B------:R-:W-:-:S04]  /*7dd0*/  @P0 IMAD.IADD R74, R77, 0x1, R74 ;  /* 0x000000014d4a0824 */ /* 0x000fc800078e024a */
[----:B------:R-:W-:-:S07]  /*7de0*/  IMAD.MOV.U32 R77, RZ, RZ, R74 ;  /* 0x000000ffff4d7224 */ /* 0x000fce00078e004a */
[----:B------:R-:W-:Y:S05]  /*7df0*/  WARPSYNC.COLLECTIVE R76, `(.L_x_115) ;  /* 0x000000004c087348 */ /* 0x000fea0003c00000 */
[----:B------:R0:W1:Y:S02]  /*7e00*/  SHFL.UP P0, R0, R77, R0, R75 ;  /* 0x040000004d007389 */ /* 0x000064000000004b */
[----:B01----:R-:W-:Y:S05]  /*7e10*/  ENDCOLLECTIVE ;  /* 0x000000000000791b */ /* 0x003fea0003800000 */
.L_x_115:
[----:B------:R-:W-:Y:S02]  /*7e20*/  IMAD.MOV.U32 R77, RZ, RZ, R0 ;  /* 0x000000ffff4d7224 */ /* 0x000fe400078e0000 */
[----:B------:R-:W-:Y:S02]  /*7e30*/  IMAD.MOV.U32 R0, RZ, RZ, 0x8 ;  /* 0x00000008ff007424 */ /* 0x000fe400078e00ff */
[----:B------:R-:W-:-:S07]  /*7e40*/  @P0 IMAD.IADD R77, R74, 0x1, R77 ;  /* 0x000000014a4d0824 */ /* 0x000fce00078e024d */
[----:B------:R-:W-:Y:S05]  /*7e50*/  WARPSYNC.COLLECTIVE R76, `(.L_x_116) ;  /* 0x000000004c087348 */ /* 0x000fea0003c00000 */
[----:B------:R0:W1:Y:S02]  /*7e60*/  SHFL.UP P0, R0, R77, R0, R75 ;  /* 0x040000004d007389 */ /* 0x000064000000004b */
[----:B01----:R-:W-:Y:S05]  /*7e70*/  ENDCOLLECTIVE ;  /* 0x000000000000791b */ /* 0x003fea0003800000 */
.L_x_116:
[----:B------:R-:W-:Y:S02]  /*7e80*/  IMAD.MOV.U32 R74, RZ, RZ, R0 ;  /* 0x000000ffff4a7224 */ /* 0x000fe400078e0000 */
[----:B------:R-:W-:Y:S02]  /*7e90*/  IMAD.MOV.U32 R0, RZ, RZ, 0x10 ;  /* 0x00000010ff007424 */ /* 0x000fe400078e00ff */
[----:B------:R-:W-:-:S04]  /*7ea0*/  @P0 IMAD.IADD R74, R77, 0x1, R74 ;  /* 0x000000014d4a0824 */ /* 0x000fc800078e024a */
[----:B------:R-:W-:-:S07]  /*7eb0*/  IMAD.MOV.U32 R77, RZ, RZ, R74 ;  /* 0x000000ffff4d7224 */ /* 0x000fce00078e004a */
[----:B------:R-:W-:Y:S05]  /*7ec0*/  WARPSYNC.COLLECTIVE R76, `(.L_x_117) ;  /* 0x000000004c087348 */ /* 0x000fea0003c00000 */
[----:B------:R0:W1:Y:S02]  /*7ed0*/  SHFL.UP P0, R0, R77, R0, R75 ;  /* 0x040000004d007389 */ /* 0x000064000000004b */
[----:B01----:R-:W-:Y:S05]  /*7ee0*/  ENDCOLLECTIVE ;  /* 0x000000000000791b */ /* 0x003fea0003800000 */
.L_x_117:
[----:B------:R-:W-:Y:S05]  /*7ef0*/  BRA `(.L_x_118) ;  /* 0xffffffa4001c7947 */ /* 0x000fea000383ffff */
.L_x_119:
[----:B------:R-:W-:-:S00]  /*7f00*/  BRA `(.L_x_119) ;  /* 0xfffffffc00fc7947 */ /* 0x000fc0000383ffff */
[----:B------:R-:W-:-:S00]  /*7f10*/  NOP ;  /* 0x0000000000007918 */ /* 0x000fc00000000000 */
        /* <DEDUP_REMOVED lines=14> */
.L_x_281:


//--------------------- .text._ZN3cub18CUB_300001_SM_10006detail10radix_sort33DeviceRadixSortExclusiveSumKernelINS1_5radix10policy_hubIjNS0_8NullTypeEyE10Policy1000EyEEvPT0_ --------------------------
	.section	.text._ZN3cub18CUB_300001_SM_10006detail10radix_sort33DeviceRadixSortExclusiveSumKernelINS1_5radix10policy_hubIjNS0_8NullTypeEyE10Policy1000EyEEvPT0_,"ax",@progbits
	.align	128
        .global         _ZN3cub18CUB_300001_SM_10006detail10radix_sort33DeviceRadixSortExclusiveSumKernelINS1_5radix10policy_hubIjNS0_8NullTypeEyE10Policy1000EyEEvPT0_
        .type           _ZN3cub18CUB_300001_SM_10006detail10radix_sort33DeviceRadixSortExclusiveSumKernelINS1_5radix10policy_hubIjNS0_8NullTypeEyE10Policy1000EyEEvPT0_,@function
        .size           _ZN3cub18CUB_300001_SM_10006detail10radix_sort33DeviceRadixSortExclusiveSumKernelINS1_5radix10policy_hubIjNS0_8NullTypeEyE10Policy1000EyEEvPT0_,(.L_x_282 - _ZN3cub18CUB_300001_SM_10006detail10radix_sort33DeviceRadixSortExclusiveSumKernelINS1_5radix10policy_hubIjNS0_8NullTypeEyE10Policy1000EyEEvPT0_)
        .other          _ZN3cub18CUB_300001_SM_10006detail10radix_sort33DeviceRadixSortExclusiveSumKernelINS1_5radix10policy_hubIjNS0_8NullTypeEyE10Policy1000EyEEvPT0_,@"STO_CUDA_ENTRY STV_DEFAULT"
_ZN3cub18CUB_300001_SM_10006detail10radix_sort33DeviceRadixSortExclusiveSumKernelINS1_5radix10policy_hubIjNS0_8NullTypeEyE10Policy1000EyEEvPT0_:
.text._ZN3cub18CUB_300001_SM_10006detail10radix_sort33DeviceRadixSortExclusiveSumKernelINS1_5radix10policy_hubIjNS0_8NullTypeEyE10Policy1000EyEEvPT0_:
[----:B------:R-:W-:Y:S01]  /*0000*/  LDC R1, c[0x0][0x37c] ;  /* 0x0000df00ff017b82 */ /* 0x000fe20000000800 */
[----:B------:R-:W0:Y:S07]  /*0010*/  S2R R18, SR_TID.X ;  /* 0x0000000000127919 */ /* 0x000e2e0000002100 */
[----:B------:R-:W1:Y:S01]  /*0020*/  LDC.64 R16, c[0x0][0x380] ;  /* 0x0000e000ff107b82 */ /* 0x000e620000000a00 */
[----:B------:R-:W2:Y:S01]  /*0030*/  LDCU.64 UR4, c[0x0][0x358] ;  /* 0x00006b00ff0477ac */ /* 0x000ea20008000a00 */
[----:B------:R-:W3:Y:S01]  /*0040*/  S2R R5, SR_CTAID.X ;  /* 0x0000000000057919 */ /* 0x000ee20000002500 */
[----:B0-----:R-:W-:Y:S01]  /*0050*/  ISETP.GT.U32.AND P1, PT, R18, 0xff, PT ;  /* 0x000000ff1200780c */ /* 0x001fe20003f24070 */
[----:B---3--:R-:W-:-:S04]  /*0060*/  IMAD R5, R5, 0x100, R18 ;  /* 0x0000010005057824 */ /* 0x008fc800078e0212 */
[----:B-1----:R-:W-:-:S08]  /*0070*/  IMAD.WIDE R16, R5, 0x8, R16 ;  /* 0x0000000805107825 */ /* 0x002fd000078e0210 */
[----:B--2---:R-:W2:Y:S01]  /*0080*/  @!P1 LDG.E.64 R2, desc[UR4][R16.64] ;  /* 0x0000000410029981 */ /* 0x004ea2000c1e1b00 */
[----:B------:R-:W-:Y:S02]  /*0090*/  MOV R0, 0x400 ;  /* 0x0000040000007802 */ /* 0x000fe40000000f00 */
[C---:B------:R-:W-:Y:S01]  /*00a0*/  ISETP.GT.U32.AND P0, PT, R18.reuse, 0x1f, PT ;  /* 0x0000001f1200780c */ /* 0x040fe20003f04070 */
[----:B------:R-:W0:Y:S02]  /*00b0*/  S2R R5, SR_CgaCtaId ;  /* 0x0000000000057919 */ /* 0x000e240000008800 */
[----:B0-----:R-:W-:Y:S02]  /*00c0*/  LEA R5, R5, R0, 0x18 ;  /* 0x0000000005057211 */ /* 0x001fe400078ec0ff */
[----:B------:R-:W-:-:S05]  /*00d0*/  LEA.HI R0, R18, R18, RZ, 0x1d ;  /* 0x0000001212007211 */ /* 0x000fca00078fe8ff */
[----:B------:R-:W-:-:S05]  /*00e0*/  IMAD R0, R0, 0x8, R5 ;  /* 0x0000000800007824 */ /* 0x000fca00078e0205 */
[----:B--2---:R0:W-:Y:S01]  /*00f0*/  STS.64 [R0+0x10], R2 ;  /* 0x0000100200007388 */ /* 0x0041e20000000a00 */
[----:B------:R-:W-:Y:S06]  /*0100*/  BAR.SYNC.DEFER_BLOCKING 0x0 ;  /* 0x0000000000007b1d */ /* 0x000fec0000010000 */
[----:B------:R-:W-:Y:S05]  /*0110*/  @P0 BRA `(.L_x_120) ;  /* 0x0000000400240947 */ /* 0x000fea0003800000 */
[----:B------:R-:W-:Y:S01]  /*0120*/  IMAD R18, R18, 0x48, R5 ;  /* 0x0000004812127824 */ /* 0x000fe200078e0205 */
[----:B------:R-:W-:-:S04]  /*0130*/  UMOV UR6, 0xffffffff ;  /* 0xffffffff00067882 */ /* 0x000fc80000000000 */
[----:B------:R-:W-:Y:S04]  /*0140*/  LDS.64 R14, [R18+0x10] ;  /* 0x00001000120e7984 */ /* 0x000fe80000000a00 */
[----:B------:R-:W-:Y:S04]  /*0150*/  LDS.64 R12, [R18+0x18] ;  /* 0x00001800120c7984 */ /* 0x000fe80000000a00 */
[----:B------:R-:W1:Y:S04]  /*0160*/  LDS.64 R10, [R18+0x20] ;  /* 0x00002000120a7984 */ /* 0x000e680000000a00 */
[----:B------:R-:W-:Y:S04]  /*0170*/  LDS.64 R8, [R18+0x28] ;  /* 0x0000280012087984 */ /* 0x000fe80000000a00 */
[----:B------:R-:W2:Y:S04]  /*0180*/  LDS.64 R6, [R18+0x30] ;  /* 0x0000300012067984 */ /* 0x000ea80000000a00 */
[----:B------:R-:W-:Y:S04]  /*0190*/  LDS.64 R4, [R18+0x38] ;  /* 0x0000380012047984 */ /* 0x000fe80000000a00 */
[----:B0-----:R-:W0:Y:S04]  /*01a0*/  LDS.64 R2, [R18+0x40] ;  /* 0x0000400012027984 */ /* 0x001e280000000a00 */
[----:B------:R-:W3:Y:S01]  /*01b0*/  LDS.64 R20, [R18+0x48] ;  /* 0x0000480012147984 */ /* 0x000ee20000000a00 */
[----:B-1----:R-:W-:-:S04]  /*01c0*/  IADD3 R19, P3, P4, R10, R12, R14 ;  /* 0x0000000c0a137210 */ /* 0x002fc80007c7e00e */
[----:B------:R-:W-:Y:S02]  /*01d0*/  IADD3.X R23, PT, PT, R11, R13, R15, P3, P4 ;  /* 0x0000000d0b177210 */ /* 0x000fe40001fe840f */
[----:B--2---:R-:W-:-:S04]  /*01e0*/  IADD3 R19, P0, P2, R6, R19, R8 ;  /* 0x0000001306137210 */ /* 0x004fc80007a1e008 */
[----:B------:R-:W-:Y:S02]  /*01f0*/  IADD3.X R23, PT, PT, R7, R23, R9, P0, P2 ;  /* 0x0000001707177210 */ /* 0x000fe400007e4409 */
[----:B0-----:R-:W-:-:S04]  /*0200*/  IADD3 R19, P3, P4, R2, R19, R4 ;  /* 0x0000001302137210 */ /* 0x001fc80007c7e004 */
[----:B---3--:R-:W-:Y:S02]  /*0210*/  IADD3 R20, P0, PT, R20, R19, RZ ;  /* 0x0000001314147210 */ /* 0x008fe40007f1e0ff */
[----:B------:R-:W-:-:S05]  /*0220*/  IADD3.X R19, PT, PT, R3, R23, R5, P3, P4 ;  /* 0x0000001703137210 */ /* 0x000fca0001fe8405 */
[----:B------:R-:W-:Y:S01]  /*0230*/  IMAD.X R19, R21, 0x1, R19, P0 ;  /* 0x0000000115137824 */ /* 0x000fe200000e0613 */
[----:B------:R-:W-:Y:S06]  /*0240*/  BRA.DIV UR6, `(.L_x_121) ;  /* 0x0000000206f07947 */ /* 0x000fec000b800000 */
[----:B------:R-:W0:Y:S04]  /*0250*/  SHFL.UP PT, R27, R20, 0x1, RZ ;  /* 0x04200000141b7989 */ /* 0x000e2800000e00ff */
[----:B------:R-:W1:Y:S01]  /*0260*/  SHFL.UP P0, R25, R19, 0x1, RZ ;  /* 0x0420000013197989 */ /* 0x000e6200000000ff */
[----:B0-----:R-:W-:-:S04]  /*0270*/  IADD3 R22, P2, PT, R27, R20, RZ ;  /* 0x000000141b167210 */ /* 0x001fc80007f5e0ff */
[----:B-1----:R-:W-:Y:S01]  /*0280*/  SEL R27, R22, R27, P0 ;  /* 0x0000001b161b7207 */ /* 0x002fe20000000000 */
[----:B------:R-:W-:-:S04]  /*0290*/  IMAD.X R26, R25, 0x1, R19, P2 ;  /* 0x00000001191a7824 */ /* 0x000fc800010e0613 */
[----:B------:R-:W0:Y:S01]  /*02a0*/  SHFL.UP PT, R28, R27, 0x2, RZ ;  /* 0x044000001b1c7989 */ /* 0x000e2200000e00ff */
[----:B------:R-:W-:-:S05]  /*02b0*/  SEL R26, R26, R25, P0 ;  /* 0x000000191a1a7207 */ /* 0x000fca0000000000 */
[----:B------:R-:W1:Y:S01]  /*02c0*/  SHFL.UP P0, R25, R26, 0x2, RZ ;  /* 0x044000001a197989 */ /* 0x000e6200000000ff */
[----:B0-----:R-:W-:-:S05]  /*02d0*/  IADD3 R21, P2, PT, R28, R27, RZ ;  /* 0x0000001b1c157210 */ /* 0x001fca0007f5e0ff */
[----:B-1----:R-:W-:Y:S01]  /*02e0*/  IMAD.X R22, R25, 0x1, R26, P2 ;  /* 0x0000000119167824 */ /* 0x002fe200010e061a */
[----:B------:R-:W-:-:S04]  /*02f0*/  SEL R28, R21, R28, P0 ;  /* 0x0000001c151c7207 */ /* 0x000fc80000000000 */
[----:B------:R-:W-:Y:S01]  /*0300*/  SEL R29, R22, R25, P0 ;  /* 0x00000019161d7207 */ /* 0x000fe20000000000 */
        /* <DEDUP_REMOVED lines=12> */
[----:B------:R0:W1:Y:S04]  /*03d0*/  SHFL.UP PT, R28, R27, 0x10, RZ ;  /* 0x060000001b1c7989 */ /* 0x00006800000e00ff */
[----:B------:R0:W2:Y:S02]  /*03e0*/  SHFL.UP P0, R25, R26, 0x10, RZ ;  /* 0x060000001a197989 */ /* 0x0000a400000000ff */
.L_x_132:
[----:B-1----:R-:W-:-:S04]  /*03f0*/  IADD3 R21, P2, PT, R28, R27, RZ ;  /* 0x0000001b1c157210 */ /* 0x002fc80007f5e0ff */
[----:B--2---:R-:W-:Y:S01]  /*0400*/  SEL R21, R21, R28, P0 ;  /* 0x0000001c15157207 */ /* 0x004fe20000000000 */
[----:B------:R-:W-:-:S05]  /*0410*/  IMAD.X R22, R25, 0x1, R26, P2 ;  /* 0x0000000119167824 */ /* 0x000fca00010e061a */
[----:B------:R-:W-:Y:S02]  /*0420*/  SEL R22, R22, R25, P0 ;  /* 0x0000001916167207 */ /* 0x000fe40000000000 */
[----:B------:R-:W-:-:S05]  /*0430*/  IADD3 R20, P0, PT, R21, -R20, RZ ;  /* 0x8000001415147210 */ /* 0x000fca0007f1e0ff */
[----:B------:R-:W-:Y:S01]  /*0440*/  IMAD.X R21, R22, 0x1, ~R19, P0 ;  /* 0x0000000116157824 */ /* 0x000fe200000e0e13 */
[----:B------:R-:W-:-:S04]  /*0450*/  IADD3 R14, P0, PT, R14, R20, RZ ;  /* 0x000000140e0e7210 */ /* 0x000fc80007f1e0ff */
[----:B------:R1:W-:Y:S01]  /*0460*/  STS.64 [R18+0x10], R20 ;  /* 0x0000101412007388 */ /* 0x0003e20000000a00 */
[----:B------:R-:W-:Y:S01]  /*0470*/  IMAD.X R15, R15, 0x1, R21, P0 ;  /* 0x000000010f0f7824 */ /* 0x000fe200000e0615 */
        /* <DEDUP_REMOVED lines=17> */
[----:B------:R-:W-:-:S05]  /*0590*/  IMAD.X R3, R3, 0x1, R5, P0 ;  /* 0x0000000103037824 */ /* 0x000fca00000e0605 */
[----:B------:R1:W-:Y:S03]  /*05a0*/  STS.64 [R18+0x48], R2 ;  /* 0x0000480212007388 */ /* 0x0003e60000000a00 */
.L_x_120:
[----:B------:R-:W-:Y:S05]  /*05b0*/  WARPSYNC.ALL ;  /* 0x0000000000007948 */ /* 0x000fea0003800000 */
[----:B------:R-:W-:Y:S06]  /*05c0*/  BAR.SYNC.DEFER_BLOCKING 0x0 ;  /* 0x0000000000007b1d */ /* 0x000fec0000010000 */
[----:B------:R-:W-:Y:S05]  /*05d0*/  @P1 EXIT ;  /* 0x000000000000194d */ /* 0x000fea0003800000 */
[----:B01----:R-:W0:Y:S04]  /*05e0*/  LDS.64 R2, [R0+0x10] ;  /* 0x0000100000027984 */ /* 0x003e280000000a00 */
[----:B0-----:R-:W-:Y:S01]  /*05f0*/  STG.E.64 desc[UR4][R16.64], R2 ;  /* 0x0000000210007986 */ /* 0x001fe2000c101b04 */
[----:B------:R-:W-:Y:S05]  /*0600*/  EXIT ;  /* 0x000000000000794d */ /* 0x000fea0003800000 */
.L_x_121:
[----:B------:R-:W-:Y:S02]  /*0610*/  IMAD.MOV.U32 R24, RZ, RZ, R20 ;  /* 0x000000ffff187224 */ /* 0x000fe400078e0014 */
[----:B------:R-:W-:Y:S02]  /*0620*/  IMAD.MOV.U32 R23, RZ, RZ, 0x1 ;  /* 0x00000001ff177424 */ /* 0x000fe400078e00ff */
[----:B------:R-:W-:Y:S02]  /*0630*/  IMAD.MOV.U32 R22, RZ, RZ, RZ ;  /* 0x000000ffff167224 */ /* 0x000fe400078e00ff */
[----:B------:R-:W-:-:S07]  /*0640*/  IMAD.MOV.U32 R21, RZ, RZ, -0x1 ;  /* 0xffffffffff157424 */ /* 0x000fce00078e00ff */
[----:B------:R-:W-:Y:S05]  /*0650*/  WARPSYNC.COLLECTIVE R21, `(.L_x_122) ;  /* 0x0000000015087348 */ /* 0x000fea0003c00000 */
[----:B------:R0:W1:Y:S02]  /*0660*/  SHFL.UP P0, R25, R24, R23, R22 ;  /* 0x0400001718197389 */ /* 0x0000640000000016 */
[----:B01----:R-:W-:Y:S05]  /*0670*/  ENDCOLLECTIVE ;  /* 0x000000000000791b */ /* 0x003fea0003800000 */
.L_x_122:
[----:B------:R-:W-:Y:S02]  /*0680*/  IMAD.MOV.U32 R24, RZ, RZ, R19 ;  /* 0x000000ffff187224 */ /* 0x000fe400078e0013 */
[----:B------:R-:W-:-:S07]  /*0690*/  IMAD.MOV.U32 R27, RZ, RZ, R25 ;  /* 0x000000ffff1b7224 */ /* 0x000fce00078e0019 */
[----:B------:R-:W-:Y:S05]  /*06a0*/  WARPSYNC.COLLECTIVE R21, `(.L_x_123) ;  /* 0x0000000015087348 */ /* 0x000fea0003c00000 */
[----:B------:R0:W1:Y:S02]  /*06b0*/  SHFL.UP P0, R25, R24, R23, R22 ;  /* 0x0400001718197389 */ /* 0x0000640000000016 */
[----:B01----:R-:W-:Y:S05]  /*06c0*/  ENDCOLLECTIVE ;  /* 0x000000000000791b */ /* 0x003fea0003800000 */
.L_x_123:
[----:B------:R-:W-:Y:S01]  /*06d0*/  IADD3 R26, P2, PT, R27, R20, RZ ;  /* 0x000000141b1a7210 */ /* 0x000fe20007f5e0ff */
[----:B------:R-:W-:-:S03]  /*06e0*/  IMAD.MOV.U32 R23, RZ, RZ, 0x2 ;  /* 0x00000002ff177424 */ /* 0x000fc600078e00ff */
[----:B------:R-:W-:Y:S01]  /*06f0*/  SEL R27, R26, R27, P0 ;  /* 0x0000001b1a1b7207 */ /* 0x000fe20000000000 */
[----:B------:R-:W-:-:S04]  /*0700*/  IMAD.X R26, R25, 0x1, R19, P2 ;  /* 0x00000001191a7824 */ /* 0x000fc800010e0613 */
[----:B------:R-:W-:Y:S01]  /*0710*/  IMAD.MOV.U32 R24, RZ, RZ, R27 ;  /* 0x000000ffff187224 */ /* 0x000fe200078e001b */
[----:B------:R-:W-:-:S07]  /*0720*/  SEL R26, R26, R25, P0 ;  /* 0x000000191a1a7207 */ /* 0x000fce0000000000 */
[----:B------:R-:W-:Y:S05]  /*0730*/  WARPSYNC.COLLECTIVE R21, `(.L_x_124) ;  /* 0x0000000015087348 */ /* 0x000fea0003c00000 */
[----:B------:R0:W1:Y:S02]  /*0740*/  SHFL.UP P0, R25, R24, R23, R22 ;  /* 0x0400001718197389 */ /* 0x0000640000000016 */
[----:B01----:R-:W-:Y:S05]  /*0750*/  ENDCOLLECTIVE ;  /* 0x000000000000791b */ /* 0x003fea0003800000 */
.L_x_124:
[----:B------:R-:W-:Y:S02]  /*0760*/  IMAD.MOV.U32 R24, RZ, RZ, R26 ;  /* 0x000000ffff187224 */ /* 0x000fe400078e001a */
[----:B------:R-:W-:-:S07]  /*0770*/  IMAD.MOV.U32 R28, RZ, RZ, R25 ;  /* 0x000000ffff1c7224 */ /* 0x000fce00078e0019 */
[----:B------:R-:W-:Y:S05]  /*0780*/  WARPSYNC.COLLECTIVE R21, `(.L_x_125) ;  /* 0x0000000015087348 */ /* 0x000fea0003c00000 */
[----:B------:R0:W1:Y:S02]  /*0790*/  SHFL.UP P0, R25, R24, R23, R22 ;  /* 0x0400001718197389 */ /* 0x0000640000000016 */
[----:B01----:R-:W-:Y:S05]  /*07a0*/  ENDCOLLECTIVE ;  /* 0x000000000000791b */ /* 0x003fea0003800000 */
.L_x_125:
        /* <DEDUP_REMOVED lines=9> */
.L_x_126:
[----:B------:R-:W-:Y:S02]  /*0840*/  IMAD.MOV.U32 R24, RZ, RZ, R29 ;  /* 0x000000ffff187224 */ /* 0x000fe400078e001d */
[----:B------:R-:W-:-:S07]  /*0850*/  IMAD.MOV.U32 R27, RZ, RZ, R25 ;  /* 0x000000ffff1b7224 */ /* 0x000fce00078e0019 */
[----:B------:R-:W-:Y:S05]  /*0860*/  WARPSYNC.COLLECTIVE R21, `(.L_x_127) ;  /* 0x0000000015087348 */ /* 0x000fea0003c00000 */
[----:B------:R0:W1:Y:S02]  /*0870*/  SHFL.UP P0, R25, R24, R23, R22 ;  /* 0x0400001718197389 */ /* 0x0000640000000016 */
[----:B01----:R-:W-:Y:S05]  /*0880*/  ENDCOLLECTIVE ;  /* 0x000000000000791b */ /* 0x003fea0003800000 */
.L_x_127:
        /* <DEDUP_REMOVED lines=9> */
.L_x_128:
[----:B------:R-:W-:Y:S02]  /*0920*/  IMAD.MOV.U32 R24, RZ, RZ, R29 ;  /* 0x000000ffff187224 */ /* 0x000fe400078e001d */
[----:B------:R-:W-:-:S07]  /*0930*/  IMAD.MOV.U32 R27, RZ, RZ, R25 ;  /* 0x000000ffff1b7224 */ /* 0x000fce00078e0019 */
[----:B------:R-:W-:Y:S05]  /*0940*/  WARPSYNC.COLLECTIVE R21, `(.L_x_129) ;  /* 0x0000000015087348 */ /* 0x000fea0003c00000 */
[----:B------:R0:W1:Y:S02]  /*0950*/  SHFL.UP P0, R25, R24, R23, R22 ;  /* 0x0400001718197389 */ /* 0x0000640000000016 */
[----:B01----:R-:W-:Y:S05]  /*0960*/  ENDCOLLECTIVE ;  /* 0x000000000000791b */ /* 0x003fea0003800000 */
.L_x_129:
        /* <DEDUP_REMOVED lines=9> */
.L_x_130:
[----:B------:R-:W-:Y:S02]  /*0a00*/  IMAD.MOV.U32 R24, RZ, RZ, R26 ;  /* 0x000000ffff187224 */ /* 0x000fe400078e001a */
[----:B------:R-:W-:-:S07]  /*0a10*/  IMAD.MOV.U32 R28, RZ, RZ, R25 ;  /* 0x000000ffff1c7224 */ /* 0x000fce00078e0019 */
[----:B------:R-:W-:Y:S05]  /*0a20*/  WARPSYNC.COLLECTIVE R21, `(.L_x_131) ;  /* 0x0000000015087348 */ /* 0x000fea0003c00000 */
[----:B------:R0:W1:Y:S02]  /*0a30*/  SHFL.UP P0, R25, R24, R23, R22 ;  /* 0x0400001718197389 */ /* 0x0000640000000016 */
[----:B01----:R-:W-:Y:S05]  /*0a40*/  ENDCOLLECTIVE ;  /* 0x000000000000791b */ /* 0x003fea0003800000 */
.L_x_131:
[----:B------:R-:W-:Y:S05]  /*0a50*/  BRA `(.L_x_132) ;  /* 0xfffffff800647947 */ /* 0x000fea000383ffff */
.L_x_133:
        /* <DEDUP_REMOVED lines=10> */
.L_x_282:


//--------------------- .text._ZN3cub18CUB_300001_SM_10006detail10radix_sort30DeviceRadixSortHistogramKernelINS1_5radix10policy_hubIjNS0_8NullTypeEyE10Policy1000ELNS0_9SortOrderE0EjyNS1_21identity_decomposer_tEEEvPT2_PKT1_SB_iiT3_ --------------------------
	.section	.text._ZN3cub18CUB_300001_SM_10006detail10radix_sort30DeviceRadixSortHistogramKernelINS1_5radix10policy_hubIjNS0_8NullTypeEyE10Policy1000ELNS0_9SortOrderE0EjyNS1_21identity_decomposer_tEEEvPT2_PKT1_SB_iiT3_,"ax",@progbits
	.align	128
        .global         _ZN3cub18CUB_300001_SM_10006detail10radix_sort30DeviceRadixSortHistogramKernelINS1_5radix10policy_hubIjNS0_8NullTypeEyE10Policy1000ELNS0_9SortOrderE0EjyNS1_21identity_decomposer_tEEEvPT2_PKT1_SB_iiT3_
        .type           _ZN3cub18CUB_300001_SM_10006detail10radix_sort30DeviceRadixSortHistogramKernelINS1_5radix10policy_hubIjNS0_8NullTypeEyE10Policy1000ELNS0_9SortOrderE0EjyNS1_21identity_decomposer_tEEEvPT2_PKT1_SB_iiT3_,@function
        .size           _ZN3cub18CUB_300001_SM_10006detail10radix_sort30DeviceRadixSortHistogramKernelINS1_5radix10policy_hubIjNS0_8NullTypeEyE10Policy1000ELNS0_9SortOrderE0EjyNS1_21identity_decomposer_tEEEvPT2_PKT1_SB_iiT3_,(.L_x_283 - _ZN3cub18CUB_300001_SM_10006detail10radix_sort30DeviceRadixSortHistogramKernelINS1_5radix10policy_hubIjNS0_8NullTypeEyE10Policy1000ELNS0_9SortOrderE0EjyNS1_21identity_decomposer_tEEEvPT2_PKT1_SB_iiT3_)
        .other          _ZN3cub18CUB_300001_SM_10006detail10radix_sort30DeviceRadixSortHistogramKernelINS1_5radix10policy_hubIjNS0_8NullTypeEyE10Policy1000ELNS0_9SortOrderE0EjyNS1_21identity_decomposer_tEEEvPT2_PKT1_SB_iiT3_,@"STO_CUDA_ENTRY STV_DEFAULT"
_ZN3cub18CUB_300001_SM_10006detail10radix_sort30DeviceRadixSortHistogramKernelINS1_5radix10policy_hubIjNS0_8NullTypeEyE10Policy1000ELNS0_9SortOrderE0EjyNS1_21identity_decomposer_tEEEvPT2_PKT1_SB_iiT3_:
.text._ZN3cub18CUB_300001_SM_10006detail10radix_sort30DeviceRadixSortHistogramKernelINS1_5radix10policy_hubIjNS0_8NullTypeEyE10Policy1000ELNS0_9SortOrderE0EjyNS1_21identity_decomposer_tEEEvPT2_PKT1_SB_iiT3_:
[----:B------:R-:W-:Y:S01]  /*0000*/  LDC R1, c[0x0][0x37c] ;  /* 0x0000df00ff017b82 */ /* 0x000fe20000000800 */
[----:B------:R-:W0:Y:S02]  /*0010*/  LDCU.64 UR4, c[0x0][0x390] ;  /* 0x00007200ff0477ac */ /* 0x000e240008000a00 */
[----:B0-----:R-:W-:-:S04]  /*0020*/  ISETP.NE.U32.AND P0, PT, RZ, UR4, PT ;  /* 0x00000004ff007c0c */ /* 0x001fc8000bf05070 */
[----:B------:R-:W-:-:S13]  /*0030*/  ISETP.NE.AND.EX P0, PT, RZ, UR5, PT, P0 ;  /* 0x00000005ff007c0c */ /* 0x000fda000bf05300 */
[----:B------:R-:W-:Y:S05]  /*0040*/  @!P0 EXIT ;  /* 0x000000000000894d */ /* 0x000fea0003800000 */
[----:B------:R-:W0:Y:S01]  /*0050*/  S2R R18, SR_TID.X ;  /* 0x0000000000127919 */ /* 0x000e220000002100 */
[----:B------:R-:W1:Y:S01]  /*0060*/  LDCU.64 UR4, c[0x0][0x398] ;  /* 0x00007300ff0477ac */ /* 0x000e620008000a00 */
[----:B------:R-:W2:Y:S01]  /*0070*/  S2UR UR7, SR_CgaCtaId ;  /* 0x00000000000779c3 */ /* 0x000ea20000008800 */
[----:B------:R-:W-:Y:S01]  /*0080*/  UMOV UR6, 0x400 ;  /* 0x0000040000067882 */ /* 0x000fe20000000000 */
[----:B------:R-:W3:Y:S06]  /*0090*/  LDCU.64 UR18, c[0x0][0x358] ;  /* 0x00006b00ff1277ac */ /* 0x000eec0008000a00 */
[----:B------:R-:W4:Y:S01]  /*00a0*/  S2UR UR8, SR_CTAID.X ;  /* 0x00000000000879c3 */ /* 0x000f220000002500 */
[----:B------:R-:W0:Y:S01]  /*00b0*/  LDCU UR21, c[0x0][0x370] ;  /* 0x00006e00ff1577ac */ /* 0x000e220008000800 */
[----:B-1----:R-:W-:-:S04]  /*00c0*/  UIADD3 UR4, UPT, UPT, UR5, 0x7, -UR4 ;  /* 0x0000000705047890 */ /* 0x002fc8000fffe804 */
[----:B------:R-:W-:Y:S02]  /*00d0*/  UISETP.GE.AND UP0, UPT, UR4, 0x8, UPT ;  /* 0x000000080400788c */ /* 0x000fe4000bf06270 */
[----:B------:R-:W-:Y:S02]  /*00e0*/  USHF.R.S32.HI UR5, URZ, 0x1f, UR4 ;  /* 0x0000001fff057899 */ /* 0x000fe40008011404 */
[----:B--2---:R-:W-:Y:S02]  /*00f0*/  ULEA UR6, UR7, UR6, 0x18 ;  /* 0x0000000607067291 */ /* 0x004fe4000f8ec0ff */
[----:B------:R-:W-:Y:S01]  /*0100*/  PLOP3.LUT P0, PT, PT, PT, UP0, 0x80, 0x8 ;  /* 0x000000000008781c */ /* 0x000fe20003f0f008 */
[----:B------:R-:W-:Y:S01]  /*0110*/  ULEA.HI UR5, UR5, UR4, URZ, 0x3 ;  /* 0x0000000405057291 */ /* 0x000fe2000f8f18ff */
[C---:B0-----:R-:W-:Y:S02]  /*0120*/  VIADD R19, R18.reuse, 0x80 ;  /* 0x0000008012137836 */ /* 0x041fe40000000000 */
[C---:B------:R-:W-:Y:S01]  /*0130*/  ISETP.GT.U32.OR P0, PT, R18.reuse, 0xff, !P0 ;  /* 0x000000ff1200780c */ /* 0x040fe20004704470 */
[----:B------:R-:W-:Y:S01]  /*0140*/  USHF.R.S32.HI UR5, URZ, 0x3, UR5 ;  /* 0x00000003ff057899 */ /* 0x000fe20008011405 */
[C---:B------:R-:W-:Y:S01]  /*0150*/  VIADD R20, R18.reuse, 0x100 ;  /* 0x0000010012147836 */ /* 0x040fe20000000000 */
[C---:B------:R-:W-:Y:S01]  /*0160*/  IADD3 R25, PT, PT, R18.reuse, 0x500, RZ ;  /* 0x0000050012197810 */ /* 0x040fe20007ffe0ff */
[C---:B------:R-:W-:Y:S01]  /*0170*/  VIADD R21, R18.reuse, 0x180 ;  /* 0x0000018012157836 */ /* 0x040fe20000000000 */
[----:B------:R-:W-:Y:S01]  /*0180*/  P2R R28, PR, RZ, 0x1 ;  /* 0x00000001ff1c7803 */ /* 0x000fe20000000000 */
[C---:B------:R-:W-:Y:S01]  /*0190*/  VIADD R22, R18.reuse, 0x200 ;  /* 0x0000020012167836 */ /* 0x040fe20000000000 */
[C---:B------:R-:W-:Y:S01]  /*01a0*/  LEA R27, R18.reuse, UR6, 0x2 ;  /* 0x00000006121b7c11 */ /* 0x040fe2000f8e10ff */
[C---:B------:R-:W-:Y:S01]  /*01b0*/  VIADD R23, R18.reuse, 0x280 ;  /* 0x0000028012177836 */ /* 0x040fe20000000000 */
[----:B----4-:R-:W-:Y:S01]  /*01c0*/  USHF.L.U32 UR8, UR8, 0xb, URZ ;  /* 0x0000000b08087899 */ /* 0x010fe200080006ff */
[C---:B------:R-:W-:Y:S01]  /*01d0*/  VIADD R24, R18.reuse, 0x300 ;  /* 0x0000030012187836 */ /* 0x040fe20000000000 */
[----:B------:R-:W-:Y:S01]  /*01e0*/  ULOP3.LUT UR20, UR5, 0x7, URZ, 0xc0, !UPT ;  /* 0x0000000705147892 */ /* 0x000fe2000f8ec0ff */
[----:B------:R-:W-:Y:S01]  /*01f0*/  VIADD R26, R18, 0x780 ;  /* 0x00000780121a7836 */ /* 0x000fe20000000000 */
[----:B------:R-:W-:Y:S01]  /*0200*/  ULOP3.LUT UR9, UR5, 0x3, URZ, 0xc0, !UPT ;  /* 0x0000000305097892 */ /* 0x000fe2000f8ec0ff */
[----:B------:R-:W-:Y:S01]  /*0210*/  UMOV UR6, URZ ;  /* 0x000000ff00067c82 */ /* 0x000fe20008000000 */
[----:B---3--:R-:W-:-:S10]  /*0220*/  UMOV UR7, URZ ;  /* 0x000000ff00077c82 */ /* 0x008fd40008000000 */
.L_x_217:
[----:B------:R-:W-:Y:S01]  /*0230*/  ISETP.NE.AND P0, PT, R28, RZ, PT ;  /* 0x000000ff1c00720c */ /* 0x000fe20003f05270 */
[----:B------:R-:W-:-:S12]  /*0240*/  BSSY.RECONVERGENT B0, `(.L_x_134) ;  /* 0x0000082000007945 */ /* 0x000fd80003800200 */
[----:B0-2345:R-:W-:Y:S05]  /*0250*/  @P0 BRA `(.L_x_135) ;  /* 0x0000000800000947 */ /* 0x03dfea0003800000 */
[----:B------:R-:W0:Y:S02]  /*0260*/  LDC.64 R2, c[0x0][0x398] ;  /* 0x0000e600ff027b82 */ /* 0x000e240000000a00 */
[----:B0-----:R-:W-:-:S04]  /*0270*/  IADD3 R2, PT, PT, R3, 0x7, -R2 ;  /* 0x0000000703027810 */ /* 0x001fc80007ffe802 */
[----:B------:R-:W-:-:S04]  /*0280*/  SHF.R.S32.HI R3, RZ, 0x1f, R2 ;  /* 0x0000001fff037819 */ /* 0x000fc80000011402 */
[----:B------:R-:W-:-:S04]  /*0290*/  LEA.HI R3, R3, R2, RZ, 0x3 ;  /* 0x0000000203037211 */ /* 0x000fc800078f18ff */
[----:B------:R-:W-:-:S04]  /*02a0*/  SHF.R.S32.HI R3, RZ, 0x3, R3 ;  /* 0x00000003ff037819 */ /* 0x000fc80000011403 */
[C---:B------:R-:W-:Y:S01]  /*02b0*/  LOP3.LUT R5, R3.reuse, 0xffffff0, RZ, 0xc0, !PT ;  /* 0x0ffffff003057812 */ /* 0x040fe200078ec0ff */
[----:B------:R-:W-:-:S05]  /*02c0*/  VIADD R0, R3, 0xffffffff ;  /* 0xffffffff03007836 */ /* 0x000fca0000000000 */
[----:B------:R-:W-:Y:S01]  /*02d0*/  ISETP.GE.U32.AND P0, PT, R0, 0xf, PT ;  /* 0x0000000f0000780c */ /* 0x000fe20003f06070 */
[----:B------:R-:W-:-:S12]  /*02e0*/  IMAD.MOV.U32 R0, RZ, RZ, RZ ;  /* 0x000000ffff007224 */ /* 0x000fd800078e00ff */
[----:B------:R-:W-:Y:S05]  /*02f0*/  @!P0 BRA `(.L_x_136) ;  /* 0x00000000005c8947 */ /* 0x000fea0003800000 */
[----:B------:R-:W-:Y:S02]  /*0300*/  IMAD.MOV R2, RZ, RZ, -R5 ;  /* 0x000000ffff027224 */ /* 0x000fe400078e0a05 */
[----:B------:R-:W-:-:S07]  /*0310*/  VIADD R0, R27, 0x2000 ;  /* 0x000020001b007836 */ /* 0x000fce0000000000 */
.L_x_137:
[----:B------:R-:W-:Y:S01]  /*0320*/  VIADD R2, R2, 0x10 ;  /* 0x0000001002027836 */ /* 0x000fe20000000000 */
[----:B------:R-:W-:Y:S04]  /*0330*/  STS [R0+-0x2000], RZ ;  /* 0xffe000ff00007388 */ /* 0x000fe80000000800 */
        /* <DEDUP_REMOVED lines=16> */
[----:B0-----:R-:W-:Y:S01]  /*0440*/  IADD3 R0, PT, PT, R0, 0x4000, RZ ;  /* 0x0000400000007810 */ /* 0x001fe20007ffe0ff */
[----:B------:R-:W-:Y:S06]  /*0450*/  @P1 BRA `(.L_x_137) ;  /* 0xfffffffc00b01947 */ /* 0x000fec000383ffff */
[----:B------:R-:W-:-:S07]  /*0460*/  IMAD.MOV.U32 R0, RZ, RZ, R5 ;  /* 0x000000ffff007224 */ /* 0x000fce00078e0005 */
.L_x_136:
[----:B------:R-:W-:Y:S01]  /*0470*/  LOP3.LUT R2, R3, 0xf, RZ, 0xc0, !PT ;  /* 0x0000000f03027812 */ /* 0x000fe200078ec0ff */
[----:B------:R-:W-:-:S03]  /*0480*/  IMAD.U32 R4, RZ, RZ, UR20 ;  /* 0x00000014ff047e24 */ /* 0x000fc6000f8e00ff */
[C---:B------:R-:W-:Y:S01]  /*0490*/  ISETP.NE.AND P1, PT, R2.reuse, RZ, PT ;  /* 0x000000ff0200720c */ /* 0x040fe20003f25270 */
[----:B------:R-:W-:Y:S02]  /*04a0*/  VIADD R2, R2, 0xffffffff ;  /* 0xffffffff02027836 */ /* 0x000fe40000000000 */
[----:B------:R-:W-:-:S10]  /*04b0*/  VIADD R4, R4, 0xffffffff ;  /* 0xffffffff04047836 */ /* 0x000fd40000000000 */
[----:B------:R-:W-:Y:S05]  /*04c0*/  @!P1 BRA `(.L_x_138) ;  /* 0x00000000007c9947 */ /* 0x000fea0003800000 */
[----:B------:R-:W-:Y:S01]  /*04d0*/  ISETP.GE.U32.AND P2, PT, R2, 0x7, PT ;  /* 0x000000070200780c */ /* 0x000fe20003f46070 */
[----:B------:R-:W-:-:S12]  /*04e0*/  UISETP.NE.AND UP0, UPT, UR20, URZ, UPT ;  /* 0x000000ff1400728c */ /* 0x000fd8000bf05270 */
[----:B------:R-:W-:Y:S05]  /*04f0*/  @!P2 BRA `(.L_x_139) ;  /* 0x000000000028a947 */ /* 0x000fea0003800000 */
        /* <DEDUP_REMOVED lines=10> */
.L_x_139:
[----:B------:R-:W-:Y:S05]  /*05a0*/  BRA.U !UP0, `(.L_x_138) ;  /* 0x0000000108447547 */ /* 0x000fea000b800000 */
[----:B------:R-:W-:Y:S01]  /*05b0*/  ISETP.GE.U32.AND P2, PT, R4, 0x3, PT ;  /* 0x000000030400780c */ /* 0x000fe20003f46070 */
[----:B------:R-:W-:-:S12]  /*05c0*/  UISETP.NE.AND UP0, UPT, UR9, URZ, UPT ;  /* 0x000000ff0900728c */ /* 0x000fd8000bf05270 */
[C---:B0-----:R-:W-:Y:S01]  /*05d0*/  @P2 LEA R3, R0.reuse, R27, 0xa ;  /* 0x0000001b00032211 */ /* 0x041fe200078e50ff */
[----:B------:R-:W-:-:S04]  /*05e0*/  @P2 VIADD R0, R0, 0x4 ;  /* 0x0000000400002836 */ /* 0x000fc80000000000 */
[----:B------:R1:W-:Y:S04]  /*05f0*/  @P2 STS [R3], RZ ;  /* 0x000000ff03002388 */ /* 0x0003e80000000800 */
[----:B------:R1:W-:Y:S04]  /*0600*/  @P2 STS [R3+0x400], RZ ;  /* 0x000400ff03002388 */ /* 0x0003e80000000800 */
[----:B------:R1:W-:Y:S04]  /*0610*/  @P2 STS [R3+0x800], RZ ;  /* 0x000800ff03002388 */ /* 0x0003e80000000800 */
[----:B------:R1:W-:Y:S01]  /*0620*/  @P2 STS [R3+0xc00], RZ ;  /* 0x000c00ff03002388 */ /* 0x0003e20000000800 */
[----:B------:R-:W-:Y:S05]  /*0630*/  BRA.U !UP0, `(.L_x_138) ;  /* 0x0000000108207547 */ /* 0x000fea000b800000 */
[----:B------:R-:W-:Y:S01]  /*0640*/  IMAD R0, R0, 0x400, R27 ;  /* 0x0000040000007824 */ /* 0x000fe200078e021b */
[----:B------:R-:W-:-:S04]  /*0650*/  UISETP.NE.AND UP0, UPT, UR9, 0x1, UPT ;  /* 0x000000010900788c */ /* 0x000fc8000bf05270 */
[----:B------:R2:W-:Y:S05]  /*0660*/  STS [R0], RZ ;  /* 0x000000ff00007388 */ /* 0x0005ea0000000800 */
[----:B------:R-:W-:Y:S05]  /*0670*/  BRA.U !UP0, `(.L_x_138) ;  /* 0x0000000108107547 */ /* 0x000fea000b800000 */
[----:B------:R-:W-:Y:S01]  /*0680*/  UISETP.NE.AND UP0, UPT, UR9, 0x2, UPT ;  /* 0x000000020900788c */ /* 0x000fe2000bf05270 */
[----:B------:R3:W-:Y:S05]  /*0690*/  STS [R0+0x400], RZ ;  /* 0x000400ff00007388 */ /* 0x0007ea0000000800 */
[----:B------:R-:W-:-:S13]  /*06a0*/  PLOP3.LUT P2, PT, PT, PT, UP0, 0x80, 0x8 ;  /* 0x000000000008781c */ /* 0x000fda0003f4f008 */
[----:B------:R3:W-:Y:S02]  /*06b0*/  @P2 STS [R0+0x800], RZ ;  /* 0x000800ff00002388 */ /* 0x0007e40000000800 */
.L_x_138:
[----:B------:R-:W-:-:S13]  /*06c0*/  ISETP.GT.U32.AND P2, PT, R18, 0x7f, PT ;  /* 0x0000007f1200780c */ /* 0x000fda0003f44070 */
[----:B------:R-:W-:Y:S05]  /*06d0*/  @P2 BRA `(.L_x_135) ;  /* 0x0000000000e02947 */ /* 0x000fea0003800000 */
[----:B--23--:R-:W-:Y:S01]  /*06e0*/  IMAD.MOV.U32 R0, RZ, RZ, RZ ;  /* 0x000000ffff007224 */ /* 0x00cfe200078e00ff */
[----:B------:R-:W-:Y:S06]  /*06f0*/  @!P0 BRA `(.L_x_140) ;  /* 0x0000000000588947 */ /* 0x000fec0003800000 */
[----:B------:R-:W-:-:S07]  /*0700*/  IMAD.MOV.U32 R0, RZ, RZ, RZ ;  /* 0x000000ffff007224 */ /* 0x000fce00078e00ff */
.L_x_141:
[C---:B012---:R-:W-:Y:S02]  /*0710*/  IMAD R3, R0.reuse, 0x400, R27 ;  /* 0x0000040000037824 */ /* 0x047fe400078e021b */
[----:B------:R-:W-:-:S03]  /*0720*/  VIADD R0, R0, 0x10 ;  /* 0x0000001000007836 */ /* 0x000fc60000000000 */
[----:B------:R2:W-:Y:S02]  /*0730*/  STS [R3+0x200], RZ ;  /* 0x000200ff03007388 */ /* 0x0005e40000000800 */
[----:B------:R-:W-:Y:S02]  /*0740*/  ISETP.NE.AND P0, PT, R0, R5, PT ;  /* 0x000000050000720c */ /* 0x000fe40003f05270 */
[----:B------:R2:W-:Y:S04]  /*0750*/  STS [R3+0x600], RZ ;  /* 0x000600ff03007388 */ /* 0x0005e80000000800 */
        /* <DEDUP_REMOVED lines=13> */
[----:B------:R2:W-:Y:S01]  /*0830*/  STS [R3+0x3e00], RZ ;  /* 0x003e00ff03007388 */ /* 0x0005e20000000800 */
[----:B------:R-:W-:Y:S05]  /*0840*/  @P0 BRA `(.L_x_141) ;  /* 0xfffffffc00b00947 */ /* 0x000fea000383ffff */
[----:B------:R-:W-:-:S07]  /*0850*/  MOV R0, R5 ;  /* 0x0000000500007202 */ /* 0x000fce0000000f00 */
.L_x_140:
[----:B------:R-:W-:Y:S05]  /*0860*/  @!P1 BRA `(.L_x_135) ;  /* 0x00000000007c9947 */ /* 0x000fea0003800000 */
[----:B------:R-:W-:Y:S01]  /*0870*/  ISETP.GE.U32.AND P0, PT, R2, 0x7, PT ;  /* 0x000000070200780c */ /* 0x000fe20003f06070 */
[----:B------:R-:W-:-:S12]  /*0880*/  UISETP.NE.AND UP0, UPT, UR20, URZ, UPT ;  /* 0x000000ff1400728c */ /* 0x000fd8000bf05270 */
[----:B------:R-:W-:Y:S05]  /*0890*/  @!P0 BRA `(.L_x_142) ;  /* 0x0000000000288947 */ /* 0x000fea0003800000 */
[C---:B------:R-:W-:Y:S02]  /*08a0*/  IMAD R2, R0.reuse, 0x400, R27 ;  /* 0x0000040000027824 */ /* 0x040fe400078e021b */
[----:B------:R-:W-:-:S03]  /*08b0*/  VIADD R0, R0, 0x8 ;  /* 0x0000000800007836 */ /* 0x000fc60000000000 */
[----:B------:R3:W-:Y:S04]  /*08c0*/  STS [R2+0x200], RZ ;  /* 0x000200ff02007388 */ /* 0x0007e80000000800 */
[----:B------:R3:W-:Y:S04]  /*08d0*/  STS [R2+0x600], RZ ;  /* 0x000600ff02007388 */ /* 0x0007e80000000800 */
[----:B------:R3:W-:Y:S04]  /*08e0*/  STS [R2+0xa00], RZ ;  /* 0x000a00ff02007388 */ /* 0x0007e80000000800 */
[----:B------:R3:W-:Y:S04]  /*08f0*/  STS [R2+0xe00], RZ ;  /* 0x000e00ff02007388 */ /* 0x0007e80000000800 */
[----:B------:R3:W-:Y:S04]  /*0900*/  STS [R2+0x1200], RZ ;  /* 0x001200ff02007388 */ /* 0x0007e80000000800 */
[----:B------:R3:W-:Y:S04]  /*0910*/  STS [R2+0x1600], RZ ;  /* 0x001600ff02007388 */ /* 0x0007e80000000800 */
[----:B------:R3:W-:Y:S04]  /*0920*/  STS [R2+0x1a00], RZ ;  /* 0x001a00ff02007388 */ /* 0x0007e80000000800 */
[----:B------:R3:W-:Y:S02]  /*0930*/  STS [R2+0x1e00], RZ ;  /* 0x001e00ff02007388 */ /* 0x0007e40000000800 */
.L_x_142:
[----:B------:R-:W-:Y:S05]  /*0940*/  BRA.U !UP0, `(.L_x_135) ;  /* 0x0000000108447547 */ /* 0x000fea000b800000 */
[----:B------:R-:W-:Y:S01]  /*0950*/  ISETP.GE.U32.AND P0, PT, R4, 0x3, PT ;  /* 0x000000030400780c */ /* 0x000fe20003f06070 */
[----:B------:R-:W-:-:S12]  /*0960*/  UISETP.NE.AND UP0, UPT, UR9, URZ, UPT ;  /* 0x000000ff0900728c */ /* 0x000fd8000bf05270 */
[C---:B---3--:R-:W-:Y:S02]  /*0970*/  @P0 IMAD R2, R0.reuse, 0x400, R27 ;  /* 0x0000040000020824 */ /* 0x048fe400078e021b */
[----:B------:R-:W-:-:S03]  /*0980*/  @P0 VIADD R0, R0, 0x4 ;  /* 0x0000000400000836 */ /* 0x000fc60000000000 */
[----:B------:R4:W-:Y:S04]  /*0990*/  @P0 STS [R2+0x200], RZ ;  /* 0x000200ff02000388 */ /* 0x0009e80000000800 */
[----:B------:R4:W-:Y:S04]  /*09a0*/  @P0 STS [R2+0x600], RZ ;  /* 0x000600ff02000388 */ /* 0x0009e80000000800 */
[----:B------:R4:W-:Y:S04]  /*09b0*/  @P0 STS [R2+0xa00], RZ ;  /* 0x000a00ff02000388 */ /* 0x0009e80000000800 */
[----:B------:R4:W-:Y:S01]  /*09c0*/  @P0 STS [R2+0xe00], RZ ;  /* 0x000e00ff02000388 */ /* 0x0009e20000000800 */
[----:B------:R-:W-:Y:S05]  /*09d0*/  BRA.U !UP0, `(.L_x_135) ;  /* 0x0000000108207547 */ /* 0x000fea000b800000 */
[----:B------:R-:W-:Y:S01]  /*09e0*/  IMAD R0, R0, 0x400, R27 ;  /* 0x0000040000007824 */ /* 0x000fe200078e021b */
[----:B------:R-:W-:-:S04]  /*09f0*/  UISETP.NE.AND UP0, UPT, UR9, 0x1, UPT ;  /* 0x000000010900788c */ /* 0x000fc8000bf05270 */
[----:B------:R3:W-:Y:S05]  /*0a00*/  STS [R0+0x200], RZ ;  /* 0x000200ff00007388 */ /* 0x0007ea0000000800 */
[----:B------:R-:W-:Y:S05]  /*0a10*/  BRA.U !UP0, `(.L_x_135) ;  /* 0x0000000108107547 */ /* 0x000fea000b800000 */
[----:B------:R-:W-:Y:S01]  /*0a20*/  UISETP.NE.AND UP0, UPT, UR9, 0x2, UPT ;  /* 0x000000020900788c */ /* 0x000fe2000bf05270 */
[----:B------:R0:W-:Y:S05]  /*0a30*/  STS [R0+0x600], RZ ;  /* 0x000600ff00007388 */ /* 0x0001ea0000000800 */
[----:B------:R-:W-:-:S13]  /*0a40*/  PLOP3.LUT P0, PT, PT, PT, UP0, 0x80, 0x8 ;  /* 0x000000000008781c */ /* 0x000fda0003f0f008 */
[----:B------:R0:W-:Y:S02]  /*0a50*/  @P0 STS [R0+0xa00], RZ ;  /* 0x000a00ff00000388 */ /* 0x0001e40000000800 */
.L_x_135:
[----:B------:R-:W-:Y:S05]  /*0a60*/  BSYNC.RECONVERGENT B0 ;  /* 0x0000000000007941 */ /* 0x000fea0003800200 */
.L_x_134:
[----:B------:R-:W5:Y:S01]  /*0a70*/  LDCU.64 UR10, c[0x0][0x390] ;  /* 0x00007200ff0a77ac */ /* 0x000f620008000a00 */
[----:B------:R-:W-:Y:S02]  /*0a80*/  USHF.L.U32 UR4, UR6, 0x1e, URZ ;  /* 0x0000001e06047899 */ /* 0x000fe400080006ff */
[----:B------:R-:W-:Y:S02]  /*0a90*/  USHF.L.U64.HI UR5, UR6, 0x1e, UR7 ;  /* 0x0000001e06057899 */ /* 0x000fe40008010207 */
[----:B-----5:R-:W-:-:S04]  /*0aa0*/  UIADD3 UR4, UP0, UPT, -UR4, UR10, URZ ;  /* 0x0000000a04047290 */ /* 0x020fc8000ff1e1ff */
[----:B------:R-:W-:Y:S02]  /*0ab0*/  UIADD3.X UR5, UPT, UPT, ~UR5, UR11, URZ, UP0, !UPT ;  /* 0x0000000b05057290 */ /* 0x000fe400087fe5ff */
[----:B------:R-:W-:-:S04]  /*0ac0*/  UISETP.LT.U32.AND UP0, UPT, UR4, 0x40000000, UPT ;  /* 0x400000000400788c */ /* 0x000fc8000bf01070 */
[----:B------:R-:W-:-:S04]  /*0ad0*/  UISETP.LT.U32.AND.EX UP0, UPT, UR5, URZ, UPT, UP0 ;  /* 0x000000ff0500728c */ /* 0x000fc8000bf01100 */
[----:B------:R-:W-:Y:S02]  /*0ae0*/  USEL UR11, UR4, 0x40000000, UP0 ;  /* 0x40000000040b7887 */ /* 0x000fe40008000000 */
[----:B------:R-:W-:Y:S02]  /*0af0*/  USEL UR12, UR5, URZ, UP0 ;  /* 0x000000ff050c7287 */ /* 0x000fe40008000000 */
[----:B------:R-:W-:-:S04]  /*0b00*/  UISETP.GT.U32.AND UP0, UPT, UR11, UR8, UPT ;  /* 0x000000080b00728c */ /* 0x000fc8000bf04070 */
[----:B------:R-:W-:Y:S01]  /*0b10*/  UISETP.GT.U32.AND.EX UP0, UPT, UR12, URZ, UPT, UP0 ;  /* 0x000000ff0c00728c */ /* 0x000fe2000bf04100 */
[----:B------:R-:W-:Y:S08]  /*0b20*/  BAR.SYNC.DEFER_BLOCKING 0x0 ;  /* 0x0000000000007b1d */ /* 0x000ff00000010000 */
[----:B------:R-:W-:Y:S06]  /*0b30*/  BAR.SYNC.DEFER_BLOCKING 0x0 ;  /* 0x0000000000007b1d */ /* 0x000fec0000010000 */
[----:B------:R-:W-:Y:S05]  /*0b40*/  BRA.U !UP0, `(.L_x_143) ;  /* 0x0000000908d87547 */ /* 0x000fea000b800000 */
[----:B------:R-:W-:Y:S01]  /*0b50*/  UMOV UR10, UR8 ;  /* 0x00000008000a7c82 */ /* 0x000fe20008000000 */
[----:B------:R-:W-:-:S05]  /*0b60*/  UMOV UR5, URZ ;  /* 0x000000ff00057c82 */ /* 0x000fca0008000000 */
.L_x_148:
[----:B-----5:R-:W5:Y:S01]  /*0b70*/  LDCU.64 UR16, c[0x0][0x390] ;  /* 0x00007200ff1077ac */ /* 0x020f620008000a00 */
[----:B------:R-:W-:Y:S02]  /*0b80*/  USHF.L.U32 UR13, UR6, 0x1e, URZ ;  /* 0x0000001e060d7899 */ /* 0x000fe400080006ff */
[----:B------:R-:W-:Y:S02]  /*0b90*/  USHF.L.U64.HI UR14, UR6, 0x1e, UR7 ;  /* 0x0000001e060e7899 */ /* 0x000fe40008010207 */
[----:B------:R-:W-:-:S04]  /*0ba0*/  UIADD3 UR13, UP0, UPT, UR10, UR13, URZ ;  /* 0x0000000d0a0d7290 */ /* 0x000fc8000ff1e0ff */
[----:B------:R-:W-:Y:S02]  /*0bb0*/  UIADD3.X UR14, UPT, UPT, UR5, UR14, URZ, UP0, !UPT ;  /* 0x0000000e050e7290 */ /* 0x000fe400087fe4ff */
[----:B------:R-:W-:Y:S02]  /*0bc0*/  ULEA UR10, UP0, UR21, UR10, 0xb ;  /* 0x0000000a150a7291 */ /* 0x000fe4000f8058ff */
[----:B-----5:R-:W-:Y:S02]  /*0bd0*/  UIADD3 UR15, UP1, UPT, -UR13, UR16, URZ ;  /* 0x000000100d0f7290 */ /* 0x020fe4000ff3e1ff */
[----:B------:R-:W-:Y:S02]  /*0be0*/  UIADD3.X UR5, UPT, UPT, URZ, UR5, URZ, UP0, !UPT ;  /* 0x00000005ff057290 */ /* 0x000fe400087fe4ff */
[----:B------:R-:W-:Y:S02]  /*0bf0*/  UIADD3.X UR4, UPT, UPT, ~UR14, UR17, URZ, UP1, !UPT ;  /* 0x000000110e047290 */ /* 0x000fe40008ffe5ff */
[----:B------:R-:W-:-:S02]  /*0c00*/  UISETP.GE.U32.AND UP1, UPT, UR15, 0x800, UPT ;  /* 0x000008000f00788c */ /* 0x000fc4000bf26070 */
[----:B------:R-:W-:Y:S02]  /*0c10*/  UISETP.GE.U32.AND UP0, UPT, UR10, UR11, UPT ;  /* 0x0000000b0a00728c */ /* 0x000fe4000bf06070 */
[----:B------:R-:W-:Y:S02]  /*0c20*/  UISETP.GE.U32.AND.EX UP1, UPT, UR4, URZ, UPT, UP1 ;  /* 0x000000ff0400728c */ /* 0x000fe4000bf26110 */
[----:B------:R-:W-:-:S07]  /*0c30*/  UISETP.GE.U32.AND.EX UP0, UPT, UR5, UR12, UPT, UP0 ;  /* 0x0000000c0500728c */ /* 0x000fce000bf06100 */
[----:B012---:R-:W-:Y:S05]  /*0c40*/  BRA.U !UP1, `(.L_x_144) ;  /* 0x0000000109587547 */ /* 0x007fea000b800000 */
[----:B------:R-:W4:Y:S01]  /*0c50*/  LDCU.64 UR16, c[0x0][0x388] ;  /* 0x00007100ff1077ac */ /* 0x000f220008000a00 */
[----:B0-23--:R-:W-:-:S05]  /*0c60*/  IADD3 R0, P0, PT, R18, UR13, RZ ;  /* 0x0000000d12007c10 */ /* 0x00dfca000ff1e0ff */
[----:B-1----:R-:W-:Y:S01]  /*0c70*/  IMAD.X R3, RZ, RZ, UR14, P0 ;  /* 0x0000000eff037e24 */ /* 0x002fe200080e06ff */
[----:B----4-:R-:W-:-:S04]  /*0c80*/  LEA R14, P0, R0, UR16, 0x2 ;  /* 0x00000010000e7c11 */ /* 0x010fc8000f8010ff */
        /* <DEDUP_REMOVED lines=18> */
.L_x_144:
[C---:B------:R-:W-:Y:S01]  /*0db0*/  ISETP.GE.AND P5, PT, R18.reuse, UR15, PT ;  /* 0x0000000f12007c0c */ /* 0x040fe2000bfa6270 */
[----:B------:R-:W4:Y:S01]  /*0dc0*/  LDCU.64 UR16, c[0x0][0x388] ;  /* 0x00007100ff1077ac */ /* 0x000f220008000a00 */
[----:B0-23--:R-:W-:Y:S01]  /*0dd0*/  IADD3 R0, P0, PT, R18, UR13, RZ ;  /* 0x0000000d12007c10 */ /* 0x00dfe2000ff1e0ff */
[----:B------:R-:W-:Y:S01]  /*0de0*/  IMAD.MOV.U32 R17, RZ, RZ, -0x1 ;  /* 0xffffffffff117424 */ /* 0x000fe200078e00ff */
[----:B------:R-:W0:Y:S01]  /*0df0*/  S2R R18, SR_TID.X ;  /* 0x0000000000127919 */ /* 0x000e220000002100 */
[----:B------:R-:W-:Y:S01]  /*0e00*/  ISETP.GE.AND P2, PT, R19, UR15, PT ;  /* 0x0000000f13007c0c */ /* 0x000fe2000bf46270 */
[----:B------:R-:W-:Y:S01]  /*0e10*/  IMAD.MOV.U32 R16, RZ, RZ, -0x1 ;  /* 0xffffffffff107424 */ /* 0x000fe200078e00ff */
[----:B-1----:R-:W-:Y:S02]  /*0e20*/  IADD3.X R3, PT, PT, RZ, UR14, RZ, P0, !PT ;  /* 0x0000000eff037c10 */ /* 0x002fe400087fe4ff */
[----:B------:R-:W-:Y:S02]  /*0e30*/  ISETP.GE.AND P3, PT, R20, UR15, PT ;  /* 0x0000000f14007c0c */ /* 0x000fe4000bf66270 */
[----:B------:R-:W-:-:S02]  /*0e40*/  ISETP.GE.AND P4, PT, R21, UR15, PT ;  /* 0x0000000f15007c0c */ /* 0x000fc4000bf86270 */
[----:B----4-:R-:W-:-:S04]  /*0e50*/  LEA R14, P0, R0, UR16, 0x2 ;  /* 0x00000010000e7c11 */ /* 0x010fc8000f8010ff */
[----:B------:R-:W-:Y:S01]  /*0e60*/  LEA.HI.X R15, R0, UR17, R3, 0x2, P0 ;  /* 0x00000011000f7c11 */ /* 0x000fe200080f1403 */
[----:B------:R-:W-:Y:S02]  /*0e70*/  IMAD.MOV.U32 R13, RZ, RZ, -0x1 ;  /* 0xffffffffff0d7424 */ /* 0x000fe400078e00ff */
[----:B------:R-:W-:Y:S02]  /*0e80*/  IMAD.MOV.U32 R12, RZ, RZ, -0x1 ;  /* 0xffffffffff0c7424 */ /* 0x000fe400078e00ff */
[----:B------:R1:W5:Y:S01]  /*0e90*/  @!P5 LDG.E R17, desc[UR18][R14.64] ;  /* 0x000000120e11d981 */ /* 0x000362000c1e1900 */
[----:B------:R-:W-:-:S03]  /*0ea0*/  ISETP.GE.AND P5, PT, R22, UR15, PT ;  /* 0x0000000f16007c0c */ /* 0x000fc6000bfa6270 */
[----:B------:R1:W5:Y:S01]  /*0eb0*/  @!P2 LDG.E R16, desc[UR18][R14.64+0x200] ;  /* 0x000200120e10a981 */ /* 0x000362000c1e1900 */
[C---:B0-----:R-:W-:Y:S01]  /*0ec0*/  LOP3.LUT R0, R18.reuse, 0x400, RZ, 0xfc, !PT ;  /* 0x0000040012007812 */ /* 0x041fe200078efcff */
[----:B------:R-:W-:Y:S01]  /*0ed0*/  VIADD R2, R18, 0x380 ;  /* 0x0000038012027836 */ /* 0x000fe20000000000 */
[----:B------:R-:W-:Y:S01]  /*0ee0*/  ISETP.GE.AND P2, PT, R23, UR15, PT ;  /* 0x0000000f17007c0c */ /* 0x000fe2000bf46270 */
[----:B------:R1:W5:Y:S01]  /*0ef0*/  @!P3 LDG.E R13, desc[UR18][R14.64+0x400] ;  /* 0x000400120e0db981 */ /* 0x000362000c1e1900 */
[----:B------:R-:W-:Y:S01]  /*0f00*/  ISETP.GE.AND P1, PT, R0, UR15, PT ;  /* 0x0000000f00007c0c */ /* 0x000fe2000bf26270 */
[----:B------:R-:W-:Y:S01]  /*0f10*/  VIADD R0, R18, 0x480 ;  /* 0x0000048012007836 */ /* 0x000fe20000000000 */
[----:B------:R-:W-:Y:S01]  /*0f20*/  ISETP.GE.AND P0, PT, R2, UR15, PT ;  /* 0x0000000f02007c0c */ /* 0x000fe2000bf06270 */
[----:B------:R1:W5:Y:S01]  /*0f30*/  @!P4 LDG.E R12, desc[UR18][R14.64+0x600] ;  /* 0x000600120e0cc981 */ /* 0x000362000c1e1900 */
[----:B------:R-:W-:Y:S01]  /*0f40*/  ISETP.GE.AND P3, PT, R24, UR15, PT ;  /* 0x0000000f18007c0c */ /* 0x000fe2000bf66270 */
[----:B------:R-:W-:Y:S01]  /*0f50*/  IMAD.MOV.U32 R10, RZ, RZ, -0x1 ;  /* 0xffffffffff0a7424 */ /* 0x000fe200078e00ff */
[----:B------:R-:W-:-:S02]  /*0f60*/  ISETP.GE.AND P4, PT, R0, UR15, PT ;  /* 0x0000000f00007c0c */ /* 0x000fc4000bf86270 */
[----:B------:R-:W-:Y:S01]  /*0f70*/  MOV R11, 0xffffffff ;  /* 0xffffffff000b7802 */ /* 0x000fe20000000f00 */
[C---:B------:R-:W-:Y:S02]  /*0f80*/  VIADD R0, R18.reuse, 0x580 ;  /* 0x0000058012007836 */ /* 0x040fe40000000000 */
[----:B------:R-:W-:Y:S01]  /*0f90*/  VIADD R2, R18, 0x600 ;  /* 0x0000060012027836 */ /* 0x000fe20000000000 */
[----:B------:R1:W5:Y:S01]  /*0fa0*/  @!P2 LDG.E R10, desc[UR18][R14.64+0xa00] ;  /* 0x000a00120e0aa981 */ /* 0x000362000c1e1900 */
[----:B------:R-:W-:Y:S01]  /*0fb0*/  IMAD.MOV.U32 R9, RZ, RZ, -0x1 ;  /* 0xffffffffff097424 */ /* 0x000fe200078e00ff */
[----:B------:R-:W-:Y:S01]  /*0fc0*/  MOV R7, 0xffffffff ;  /* 0xffffffff00077802 */ /* 0x000fe20000000f00 */
[----:B------:R-:W-:Y:S01]  /*0fd0*/  IMAD.MOV.U32 R8, RZ, RZ, -0x1 ;  /* 0xffffffffff087424 */ /* 0x000fe200078e00ff */
[----:B------:R1:W5:Y:S01]  /*0fe0*/  @!P5 LDG.E R11, desc[UR18][R14.64+0x800] ;  /* 0x000800120e0bd981 */ /* 0x000362000c1e1900 */
[----:B------:R-:W-:Y:S01]  /*0ff0*/  IMAD.MOV.U32 R6, RZ, RZ, -0x1 ;  /* 0xffffffffff067424 */ /* 0x000fe200078e00ff */
[----:B------:R-:W-:Y:S01]  /*1000*/  ISETP.GE.AND P5, PT, R0, UR15, PT ;  /* 0x0000000f00007c0c */ /* 0x000fe2000bfa6270 */
[----:B------:R-:W-:Y:S01]  /*1010*/  VIADD R0, R18, 0x680 ;  /* 0x0000068012007836 */ /* 0x000fe20000000000 */
[----:B------:R-:W-:Y:S01]  /*1020*/  ISETP.GE.AND P2, PT, R2, UR15, PT ;  /* 0x0000000f02007c0c */ /* 0x000fe2000bf46270 */
[----:B------:R-:W-:Y:S01]  /*1030*/  VIADD R2, R18, 0x700 ;  /* 0x0000070012027836 */ /* 0x000fe20000000000 */
[----:B------:R1:W5:Y:S01]  /*1040*/  @!P3 LDG.E R9, desc[UR18][R14.64+0xc00] ;  /* 0x000c00120e09b981 */ /* 0x000362000c1e1900 */
[----:B------:R-:W-:-:S03]  /*1050*/  ISETP.GE.AND P3, PT, R25, UR15, PT ;  /* 0x0000000f19007c0c */ /* 0x000fc6000bf66270 */
[----:B------:R1:W5:Y:S01]  /*1060*/  @!P0 LDG.E R8, desc[UR18][R14.64+0xe00] ;  /* 0x000e00120e088981 */ /* 0x000362000c1e1900 */
[----:B------:R-:W-:-:S03]  /*1070*/  ISETP.GE.AND P0, PT, R0, UR15, PT ;  /* 0x0000000f00007c0c */ /* 0x000fc6000bf06270 */
[----:B------:R1:W5:Y:S01]  /*1080*/  @!P1 LDG.E R7, desc[UR18][R14.64+0x1000] ;  /* 0x001000120e079981 */ /* 0x000362000c1e1900 */
[----:B------:R-:W-:-:S03]  /*1090*/  ISETP.GE.AND P1, PT, R2, UR15, PT ;  /* 0x0000000f02007c0c */ /* 0x000fc6000bf26270 */
[----:B------:R1:W5:Y:S01]  /*10a0*/  @!P4 LDG.E R6, desc[UR18][R14.64+0x1200] ;  /* 0x001200120e06c981 */ /* 0x000362000c1e1900 */
[----:B------:R-:W-:Y:S01]  /*10b0*/  ISETP.GE.AND P4, PT, R26, UR15, PT ;  /* 0x0000000f1a007c0c */ /* 0x000fe2000bf86270 */
[----:B------:R-:W-:Y:S01]  /*10c0*/  IMAD.MOV.U32 R5, RZ, RZ, -0x1 ;  /* 0xffffffffff057424 */ /* 0x000fe200078e00ff */
[----:B------:R-:W-:Y:S01]  /*10d0*/  MOV R0, 0xffffffff ;  /* 0xffffffff00007802 */ /* 0x000fe20000000f00 */
[----:B------:R-:W-:Y:S02]  /*10e0*/  IMAD.MOV.U32 R4, RZ, RZ, -0x1 ;  /* 0xffffffffff047424 */ /* 0x000fe400078e00ff */
        /* <DEDUP_REMOVED lines=9> */
.L_x_145:
[----:B------:R-:W2:Y:S02]  /*1180*/  LDCU.64 UR16, c[0x0][0x398] ;  /* 0x00007300ff1077ac */ /* 0x000ea40008000a00 */
[----:B--2---:R-:W-:-:S09]  /*1190*/  UISETP.GT.AND UP1, UPT, UR17, UR16, UPT ;  /* 0x000000101100728c */ /* 0x004fd2000bf24270 */
[----:B------:R-:W-:Y:S05]  /*11a0*/  BRA.U !UP1, `(.L_x_146) ;  /* 0x00000005093c7547 */ /* 0x000fea000b800000 */
[----:B------:R-:W2:Y:S01]  /*11b0*/  S2UR UR13, SR_CgaCtaId ;  /* 0x00000000000d79c3 */ /* 0x000ea20000008800 */
[----:B------:R-:W-:Y:S01]  /*11c0*/  UMOV UR4, 0x400 ;  /* 0x0000040000047882 */ /* 0x000fe20000000000 */
[----:B------:R-:W3:Y:S01]  /*11d0*/  LDCU UR14, c[0x0][0x398] ;  /* 0x00007300ff0e77ac */ /* 0x000ee20008000800 */
[----:B--2---:R-:W-:-:S03]  /*11e0*/  ULEA UR13, UR13, UR4, 0x18 ;  /* 0x000000040d0d7291 */ /* 0x004fc6000f8ec0ff */
[----:B---3--:R-:W-:-:S09]  /*11f0*/  UMOV UR4, URZ ;  /* 0x000000ff00047c82 */ /* 0x008fd20008000000 */
.L_x_147:
[----:B012---:R-:W-:Y:S01]  /*1200*/  IMAD R14, RZ, RZ, -UR14 ;  /* 0x8000000eff0e7e24 */ /* 0x007fe2000f8e02ff */
[----:B------:R-:W-:Y:S01]  /*1210*/  ULEA UR15, UR4, UR13, 0xa ;  /* 0x0000000d040f7291 */ /* 0x000fe2000f8e50ff */
[----:B------:R-:W-:Y:S01]  /*1220*/  IMAD.U32 R15, RZ, RZ, UR17 ;  /* 0x00000011ff0f7e24 */ /* 0x000fe2000f8e00ff */
[----:B------:R-:W-:-:S04]  /*1230*/  UIADD3 UR4, UPT, UPT, UR4, 0x1, URZ ;  /* 0x0000000104047890 */ /* 0x000fc8000fffe0ff */
[----:B------:R-:W-:Y:S01]  /*1240*/  VIADDMNMX R14, R14, R15, 0x8, PT ;  /* 0x000000080e0e7446 */ /* 0x000fe2000380010f */
[----:B------:R-:W-:-:S05]  /*1250*/  IMAD.MOV.U32 R15, RZ, RZ, -0x1 ;  /* 0xffffffffff0f7424 */ /* 0x000fca00078e00ff */
[----:B------:R-:W-:Y:S02]  /*1260*/  SHF.L.U32 R14, R15, R14, RZ ;  /* 0x0000000e0f0e7219 */ /* 0x000fe400000006ff */
[----:B-----5:R-:W-:-:S04]  /*1270*/  SHF.R.U32.HI R15, RZ, UR14, R17 ;  /* 0x0000000eff0f7c19 */ /* 0x020fc80008011611 */
[----:B------:R-:W-:-:S04]  /*1280*/  LOP3.LUT R15, R15, R14, RZ, 0x30, !PT ;  /* 0x0000000e0f0f7212 */ /* 0x000fc800078e30ff */
[----:B------:R-:W-:-:S05]  /*1290*/  LEA R15, R15, UR15, 0x2 ;  /* 0x0000000f0f0f7c11 */ /* 0x000fca000f8e10ff */
[----:B------:R0:W-:Y:S02]  /*12a0*/  ATOMS.POPC.INC.32 RZ, [R15+URZ] ;  /* 0x000000000fff7f8c */ /* 0x0001e4000d8000ff */
[----:B0-----:R-:W-:-:S04]  /*12b0*/  SHF.R.U32.HI R15, RZ, UR14, R16 ;  /* 0x0000000eff0f7c19 */ /* 0x001fc80008011610 */
        /* <DEDUP_REMOVED lines=55> */
[----:B0-----:R-:W-:Y:S01]  /*1630*/  SHF.R.U32.HI R15, RZ, UR14, R29 ;  /* 0x0000000eff0f7c19 */ /* 0x001fe2000801161d */
[----:B------:R-:W-:-:S03]  /*1640*/  UIADD3 UR14, UPT, UPT, UR14, 0x8, URZ ;  /* 0x000000080e0e7890 */ /* 0x000fc6000fffe0ff */
[----:B------:R-:W-:Y:S01]  /*1650*/  LOP3.LUT R14, R15, R14, RZ, 0x30, !PT ;  /* 0x0000000e0f0e7212 */ /* 0x000fe200078e30ff */
[----:B------:R-:W-:-:S03]  /*1660*/  UISETP.GE.AND UP1, UPT, UR14, UR17, UPT ;  /* 0x000000110e00728c */ /* 0x000fc6000bf26270 */
[----:B------:R-:W-:-:S05]  /*1670*/  LEA R14, R14, UR15, 0x2 ;  /* 0x0000000f0e0e7c11 */ /* 0x000fca000f8e10ff */
[----:B------:R2:W-:Y:S01]  /*1680*/  ATOMS.POPC.INC.32 RZ, [R14+URZ] ;  /* 0x000000000eff7f8c */ /* 0x0005e2000d8000ff */
[----:B------:R-:W-:Y:S05]  /*1690*/  BRA.U !UP1, `(.L_x_147) ;  /* 0xfffffff909d87547 */ /* 0x000fea000b83ffff */
.L_x_146:
[----:B------:R-:W-:Y:S05]  /*16a0*/  BRA.U !UP0, `(.L_x_148) ;  /* 0xfffffff508307547 */ /* 0x000fea000b83ffff */
.L_x_143:
[----:B------:R-:W-:Y:S01]  /*16b0*/  BAR.SYNC.DEFER_BLOCKING 0x0 ;  /* 0x0000000000007b1d */ /* 0x000fe20000010000 */
[----:B------:R-:W-:-:S05]  /*16c0*/  ISETP.NE.AND P0, PT, R28, RZ, PT ;  /* 0x000000ff1c00720c */ /* 0x000fca0003f05270 */
[----:B------:R-:W-:Y:S08]  /*16d0*/  BSSY.RECONVERGENT B0, `(.L_x_149) ;  /* 0x000016e000007945 */ /* 0x000ff00003800200 */
[----:B------:R-:W-:Y:S05]  /*16e0*/  @P0 BRA `(.L_x_150) ;  /* 0x0000001400b00947 */ /* 0x000fea0003800000 */
[----:B012345:R-:W0:Y:S01]  /*16f0*/  LDC.64 R2, c[0x0][0x398] ;  /* 0x0000e600ff027b82 */ /* 0x03fe220000000a00 */
[----:B------:R-:W-:Y:S01]  /*1700*/  IMAD.MOV.U32 R7, RZ, RZ, RZ ;  /* 0x000000ffff077224 */ /* 0x000fe200078e00ff */
[----:B0-----:R-:W-:-:S04]  /*1710*/  IADD3 R2, PT, PT, R3, 0x7, -R2 ;  /* 0x0000000703027810 */ /* 0x001fc80007ffe802 */
[----:B------:R-:W-:-:S04]  /*1720*/  SHF.R.S32.HI R3, RZ, 0x1f, R2 ;  /* 0x0000001fff037819 */ /* 0x000fc80000011402 */
[----:B------:R-:W-:-:S04]  /*1730*/  LEA.HI R0, R3, R2, RZ, 0x3 ;  /* 0x0000000203007211 */ /* 0x000fc800078f18ff */
[----:B------:R-:W-:-:S04]  /*1740*/  SHF.R.S32.HI R0, RZ, 0x3, R0 ;  /* 0x00000003ff007819 */ /* 0x000fc80000011400 */
[C---:B------:R-:W-:Y:S01]  /*1750*/  LOP3.LUT R9, R0.reuse, 0xffffff8, RZ, 0xc0, !PT ;  /* 0x0ffffff800097812 */ /* 0x040fe200078ec0ff */
[----:B------:R-:W-:-:S05]  /*1760*/  VIADD R8, R0, 0xffffffff ;  /* 0xffffffff00087836 */ /* 0x000fca0000000000 */
[----:B------:R-:W-:-:S13]  /*1770*/  ISETP.GE.U32.AND P0, PT, R8, 0x7, PT ;  /* 0x000000070800780c */ /* 0x000fda0003f06070 */
[----:B------:R-:W-:Y:S05]  /*1780*/  @!P0 BRA `(.L_x_151) ;  /* 0x00000004006c8947 */ /* 0x000fea0003800000 */
[----:B------:R-:W0:Y:S01]  /*1790*/  LDC.64 R2, c[0x0][0x380] ;  /* 0x0000e000ff027b82 */ /* 0x000e220000000a00 */
[----:B------:R-:W-:-:S07]  /*17a0*/  HFMA2 R11, -RZ, RZ, 0, 0 ;  /* 0x00000000ff0b7431 */ /* 0x000fce00000001ff */
.L_x_168:
[----:B------:R-:W-:Y:S01]  /*17b0*/  IMAD R29, R11, 0x400, R27 ;  /* 0x000004000b1d7824 */ /* 0x000fe200078e021b */
[----:B------:R-:W-:Y:S04]  /*17c0*/  BSSY.RECONVERGENT B1, `(.L_x_152) ;  /* 0x000000a000017945 */ /* 0x000fe80003800200 */
[----:B01234-:R-:W1:Y:S04]  /*17d0*/  LDS R4, [R29] ;  /* 0x000000001d047984 */ /* 0x01fe680000000800 */
[----:B------:R2:W3:Y:S04]  /*17e0*/  LDS R17, [R29+0x400] ;  /* 0x000400001d117984 */ /* 0x0004e80000000800 */
[----:B------:R2:W4:Y:S01]  /*17f0*/  LDS R15, [R29+0x800] ;  /* 0x000800001d0f7984 */ /* 0x0005220000000800 */
[----:B-1----:R-:W-:-:S13]  /*1800*/  ISETP.NE.AND P0, PT, R4, RZ, PT ;  /* 0x000000ff0400720c */ /* 0x002fda0003f05270 */
[----:B--234-:R-:W-:Y:S05]  /*1810*/  @!P0 BRA `(.L_x_153) ;  /* 0x0000000000108947 */ /* 0x01cfea0003800000 */
[----:B------:R-:W-:Y:S02]  /*1820*/  IMAD R7, R11, 0x100, R18 ;  /* 0x000001000b077824 */ /* 0x000fe400078e0212 */
[----:B------:R-:W-:Y:S02]  /*1830*/  IMAD.MOV.U32 R5, RZ, RZ, RZ ;  /* 0x000000ffff057224 */ /* 0x000fe400078e00ff */
[----:B0-----:R-:W-:-:S05]  /*1840*/  IMAD.WIDE.U32 R6, R7, 0x8, R2 ;  /* 0x0000000807067825 */ /* 0x001fca00078e0002 */
[----:B------:R1:W-:Y:S02]  /*1850*/  REDG.E.ADD.64.STRONG.GPU desc[UR18][R6.64], R4 ;  /* 0x000000040600798e */ /* 0x0003e4000c12e512 */
.L_x_153:
[----:B------:R-:W-:Y:S05]  /*1860*/  BSYNC.RECONVERGENT B1 ;  /* 0x0000000000017941 */ /* 0x000fea0003800200 */
.L_x_152:
[----:B------:R-:W2:Y:S01]  /*1870*/  LDS R10, [R29+0xc00] ;  /* 0x000c00001d0a7984 */ /* 0x000ea20000000800 */
[----:B------:R-:W-:Y:S01]  /*1880*/  ISETP.NE.AND P6, PT, R17, RZ, PT ;  /* 0x000000ff1100720c */ /* 0x000fe20003fc5270 */
[----:B------:R-:W-:Y:S01]  /*1890*/  BSSY.RECONVERGENT B1, `(.L_x_154) ;  /* 0x0000012000017945 */ /* 0x000fe20003800200 */
[----:B------:R-:W-:Y:S01]  /*18a0*/  ISETP.NE.AND P0, PT, R15, RZ, PT ;  /* 0x000000ff0f00720c */ /* 0x000fe20003f05270 */
[----:B------:R-:W3:Y:S04]  /*18b0*/  LDS R12, [R29+0x1000] ;  /* 0x001000001d0c7984 */ /* 0x000ee80000000800 */
[----:B------:R-:W4:Y:S04]  /*18c0*/  LDS R14, [R29+0x1400] ;  /* 0x001400001d0e7984 */ /* 0x000f280000000800 */
[----:B------:R-:W5:Y:S04]  /*18d0*/  LDS R16, [R29+0x1800] ;  /* 0x001800001d107984 */ /* 0x000f680000000800 */
[----:B------:R-:W0:Y:S01]  /*18e0*/  LDS R13, [R29+0x1c00] ;  /* 0x001c00001d0d7984 */ /* 0x000e220000000800 */
[----:B--2---:R-:W-:-:S02]  /*18f0*/  ISETP.NE.AND P1, PT, R10, RZ, PT ;  /* 0x000000ff0a00720c */ /* 0x004fc40003f25270 */
[----:B---3--:R-:W-:Y:S02]  /*1900*/  ISETP.NE.AND P2, PT, R12, RZ, PT ;  /* 0x000000ff0c00720c */ /* 0x008fe40003f45270 */
[----:B----4-:R-:W-:Y:S02]  /*1910*/  ISETP.NE.AND P3, PT, R14, RZ, PT ;  /* 0x000000ff0e00720c */ /* 0x010fe40003f65270 */
[----:B-----5:R-:W-:Y:S02]  /*1920*/  ISETP.NE.AND P4, PT, R16, RZ, PT ;  /* 0x000000ff1000720c */ /* 0x020fe40003f85270 */
[----:B0-----:R-:W-:Y:S01]  /*1930*/  ISETP.NE.AND P5, PT, R13, RZ, PT ;  /* 0x000000ff0d00720c */ /* 0x001fe20003fa5270 */
[----:B------:R-:W-:-:S12]  /*1940*/  @!P6 BRA `(.L_x_155) ;  /* 0x000000000018e947 */ /* 0x000fd80003800000 */
[----:B-1----:R-:W-:Y:S01]  /*1950*/  IMAD R7, R11, 0x100, R18 ;  /* 0x000001000b077824 */ /* 0x002fe200078e0212 */
[----:B------:R-:W-:Y:S01]  /*1960*/  MOV R5, RZ ;  /* 0x000000ff00057202 */ /* 0x000fe20000000f00 */
[----:B------:R-:W-:Y:S02]  /*1970*/  IMAD.MOV.U32 R4, RZ, RZ, R17 ;  /* 0x000000ffff047224 */ /* 0x000fe400078e0011 */
[----:B------:R-:W-:-:S04]  /*1980*/  VIADD R7, R7, 0x100 ;  /* 0x0000010007077836 */ /* 0x000fc80000000000 */
[----:B------:R-:W-:-:S05]  /*1990*/  IMAD.WIDE.U32 R6, R7, 0x8, R2 ;  /* 0x0000000807067825 */ /* 0x000fca00078e0002 */
[----:B------:R0:W-:Y:S02]  /*19a0*/  REDG.E.ADD.64.STRONG.GPU desc[UR18][R6.64], R4 ;  /* 0x000000040600798e */ /* 0x0001e4000c12e512 */
.L_x_155:
[----:B------:R-:W-:Y:S05]  /*19b0*/  BSYNC.RECONVERGENT B1 ;  /* 0x0000000000017941 */ /* 0x000fea0003800200 */
.L_x_154:
[----:B------:R-:W-:Y:S04]  /*19c0*/  BSSY.RECONVERGENT B1, `(.L_x_156) ;  /* 0x0000008000017945 */ /* 0x000fe80003800200 */
[----:B------:R-:W-:Y:S05]  /*19d0*/  @!P0 BRA `(.L_x_157) ;  /* 0x0000000000188947 */ /* 0x000fea0003800000 */
[----:B01----:R-:W-:Y:S02]  /*19e0*/  IMAD R5, R11, 0x100, R18 ;  /* 0x000001000b057824 */ /* 0x003fe400078e0212 */
[----:B------:R-:W-:Y:S02]  /*19f0*/  IMAD.MOV.U32 R6, RZ, RZ, R15 ;  /* 0x000000ffff067224 */ /* 0x000fe400078e000f */
[----:B------:R-:W-:Y:S02]  /*1a00*/  VIADD R5, R5, 0x200 ;  /* 0x0000020005057836 */ /* 0x000fe40000000000 */
[----:B------:R-:W-:Y:S02]  /*1a10*/  IMAD.MOV.U32 R7, RZ, RZ, RZ ;  /* 0x000000ffff077224 */ /* 0x000fe400078e00ff */
[----:B------:R-:W-:-:S05]  /*1a20*/  IMAD.WIDE.U32 R4, R5, 0x8, R2 ;  /* 0x0000000805047825 */ /* 0x000fca00078e0002 */
[----:B------:R2:W-:Y:S02]  /*1a30*/  REDG.E.ADD.64.STRONG.GPU desc[UR18][R4.64], R6 ;  /* 0x000000060400798e */ /* 0x0005e4000c12e512 */
.L_x_157:
[----:B------:R-:W-:Y:S05]  /*1a40*/  BSYNC.RECONVERGENT B1 ;  /* 0x0000000000017941 */ /* 0x000fea0003800200 */
.L_x_156:
[----:B------:R-:W-:Y:S04]  /*1a50*/  BSSY.RECONVERGENT B1, `(.L_x_158) ;  /* 0x0000008000017945 */ /* 0x000fe80003800200 */
[----:B------:R-:W-:Y:S05]  /*1a60*/  @!P1 BRA `(.L_x_159) ;  /* 0x0000000000189947 */ /* 0x000fea0003800000 */
[----:B012---:R-:W-:Y:S01]  /*1a70*/  IMAD R5, R11, 0x100, R18 ;  /* 0x000001000b057824 */ /* 0x007fe200078e0212 */
[----:B------:R-:W-:Y:S01]  /*1a80*/  MOV R6, R10 ;  /* 0x0000000a00067202 */ /* 0x000fe20000000f00 */
[----:B------:R-:W-:Y:S02]  /*1a90*/  IMAD.MOV.U32 R7, RZ, RZ, RZ ;  /* 0x000000ffff077224 */ /* 0x000fe400078e00ff */
[----:B------:R-:W-:-:S04]  /*1aa0*/  VIADD R5, R5, 0x300 ;  /* 0x0000030005057836 */ /* 0x000fc80000000000 */
[----:B------:R-:W-:-:S05]  /*1ab0*/  IMAD.WIDE.U32 R4, R5, 0x8, R2 ;  /* 0x0000000805047825 */ /* 0x000fca00078e0002 */
[----:B------:R3:W-:Y:S02]  /*1ac0*/  REDG.E.ADD.64.STRONG.GPU desc[UR18][R4.64], R6 ;  /* 0x000000060400798e */ /* 0x0007e4000c12e512 */
.L_x_159:
[----:B------:R-:W-:Y:S05]  /*1ad0*/  BSYNC.RECONVERGENT B1 ;  /* 0x0000000000017941 */ /* 0x000fea0003800200 */
.L_x_158:
[----:B------:R-:W-:Y:S04]  /*1ae0*/  BSSY.RECONVERGENT B1, `(.L_x_160) ;  /* 0x0000008000017945 */ /* 0x000fe80003800200 */
[----:B------:R-:W-:Y:S05]  /*1af0*/  @!P2 BRA `(.L_x_161) ;  /* 0x000000000018a947 */ /* 0x000fea0003800000 */
[----:B0123--:R-:W-:Y:S02]  /*1b00*/  IMAD R5, R11, 0x100, R18 ;  /* 0x000001000b057824 */ /* 0x00ffe400078e0212 */
[----:B------:R-:W-:Y:S02]  /*1b10*/  IMAD.MOV.U32 R6, RZ, RZ, R12 ;  /* 0x000000ffff067224 */ /* 0x000fe400078e000c */
[----:B------:R-:W-:Y:S02]  /*1b20*/  VIADD R5, R5, 0x400 ;  /* 0x0000040005057836 */ /* 0x000fe40000000000 */
[----:B------:R-:W-:Y:S02]  /*1b30*/  IMAD.MOV.U32 R7, RZ, RZ, RZ ;  /* 0x000000ffff077224 */ /* 0x000fe400078e00ff */
[----:B------:R-:W-:-:S05]  /*1b40*/  IMAD.WIDE.U32 R4, R5, 0x8, R2 ;  /* 0x0000000805047825 */ /* 0x000fca00078e0002 */
[----:B------:R4:W-:Y:S02]  /*1b50*/  REDG.E.ADD.64.STRONG.GPU desc[UR18][R4.64], R6 ;  /* 0x000000060400798e */ /* 0x0009e4000c12e512 */
.L_x_161:
[----:B------:R-:W-:Y:S05]  /*1b60*/  BSYNC.RECONVERGENT B1 ;  /* 0x0000000000017941 */ /* 0x000fea0003800200 */
.L_x_160:
[----:B------:R-:W-:Y:S04]  /*1b70*/  BSSY.RECONVERGENT B1, `(.L_x_162) ;  /* 0x0000007000017945 */ /* 0x000fe80003800200 */
[----:B------:R-:W-:Y:S05]  /*1b80*/  @!P3 BRA `(.L_x_163) ;  /* 0x000000000014b947 */ /* 0x000fea0003800000 */
[----:B01234-:R-:W-:Y:S02]  /*1b90*/  IMAD R5, R11, 0x100, R18 ;  /* 0x000001000b057824 */ /* 0x01ffe400078e0212 */
[----:B------:R-:W-:-:S03]  /*1ba0*/  IMAD.MOV.U32 R15, RZ, RZ, RZ ;  /* 0x000000ffff0f7224 */ /* 0x000fc600078e00ff */
[----:B------:R-:W-:-:S05]  /*1bb0*/  IADD3 R5, PT, PT, R5, 0x500, RZ ;  /* 0x0000050005057810 */ /* 0x000fca0007ffe0ff */
[----:B------:R-:W-:-:S05]  /*1bc0*/  IMAD.WIDE.U32 R4, R5, 0x8, R2 ;  /* 0x0000000805047825 */ /* 0x000fca00078e0002 */
[----:B------:R0:W-:Y:S02]  /*1bd0*/  REDG.E.ADD.64.STRONG.GPU desc[UR18][R4.64], R14 ;  /* 0x0000000e0400798e */ /* 0x0001e4000c12e512 */
.L_x_163:
[----:B------:R-:W-:Y:S05]  /*1be0*/  BSYNC.RECONVERGENT B1 ;  /* 0x0000000000017941 */ /* 0x000fea0003800200 */
.L_x_162:
[----:B------:R-:W-:Y:S04]  /*1bf0*/  BSSY.RECONVERGENT B1, `(.L_x_164) ;  /* 0x0000007000017945 */ /* 0x000fe80003800200 */
[----:B------:R-:W-:Y:S05]  /*1c00*/  @!P4 BRA `(.L_x_165) ;  /* 0x000000000014c947 */ /* 0x000fea0003800000 */
[----:B01234-:R-:W-:Y:S02]  /*1c10*/  IMAD R5, R11, 0x100, R18 ;  /* 0x000001000b057824 */ /* 0x01ffe400078e0212 */
[----:B------:R-:W-:Y:S02]  /*1c20*/  IMAD.MOV.U32 R17, RZ, RZ, RZ ;  /* 0x000000ffff117224 */ /* 0x000fe400078e00ff */
[----:B------:R-:W-:-:S04]  /*1c30*/  VIADD R5, R5, 0x600 ;  /* 0x0000060005057836 */ /* 0x000fc80000000000 */
[----:B------:R-:W-:-:S05]  /*1c40*/  IMAD.WIDE.U32 R4, R5, 0x8, R2 ;  /* 0x0000000805047825 */ /* 0x000fca00078e0002 */
[----:B------:R0:W-:Y:S02]  /*1c50*/  REDG.E.ADD.64.STRONG.GPU desc[UR18][R4.64], R16 ;  /* 0x000000100400798e */ /* 0x0001e4000c12e512 */
.L_x_165:
[----:B------:R-:W-:Y:S05]  /*1c60*/  BSYNC.RECONVERGENT B1 ;  /* 0x0000000000017941 */ /* 0x000fea0003800200 */
.L_x_164:
[----:B------:R-:W-:Y:S04]  /*1c70*/  BSSY.RECONVERGENT B1, `(.L_x_166) ;  /* 0x0000008000017945 */ /* 0x000fe80003800200 */
[----:B------:R-:W-:Y:S05]  /*1c80*/  @!P5 BRA `(.L_x_167) ;  /* 0x000000000018d947 */ /* 0x000fea0003800000 */
[----:B01234-:R-:W-:Y:S01]  /*1c90*/  IMAD R5, R11, 0x100, R18 ;  /* 0x000001000b057824 */ /* 0x01ffe200078e0212 */
[----:B------:R-:W-:Y:S01]  /*1ca0*/  MOV R6, R13 ;  /* 0x0000000d00067202 */ /* 0x000fe20000000f00 */
[----:B------:R-:W-:Y:S02]  /*1cb0*/  IMAD.MOV.U32 R7, RZ, RZ, RZ ;  /* 0x000000ffff077224 */ /* 0x000fe400078e00ff */
[----:B------:R-:W-:-:S04]  /*1cc0*/  VIADD R5, R5, 0x700 ;  /* 0x0000070005057836 */ /* 0x000fc80000000000 */
[----:B------:R-:W-:-:S05]  /*1cd0*/  IMAD.WIDE.U32 R4, R5, 0x8, R2 ;  /* 0x0000000805047825 */ /* 0x000fca00078e0002 */
[----:B------:R0:W-:Y:S02]  /*1ce0*/  REDG.E.ADD.64.STRONG.GPU desc[UR18][R4.64], R6 ;  /* 0x000000060400798e */ /* 0x0001e4000c12e512 */
.L_x_167:
[----:B------:R-:W-:Y:S05]  /*1cf0*/  BSYNC.RECONVERGENT B1 ;  /* 0x0000000000017941 */ /* 0x000fea0003800200 */
.L_x_166:
[----:B------:R-:W-:-:S05]  /*1d00*/  VIADD R11, R11, 0x8 ;  /* 0x000000080b0b7836 */ /* 0x000fca0000000000 */
[----:B------:R-:W-:-:S13]  /*1d10*/  ISETP.NE.AND P0, PT, R11, R9, PT ;  /* 0x000000090b00720c */ /* 0x000fda0003f05270 */
[----:B------:R-:W-:Y:S05]  /*1d20*/  @P0 BRA `(.L_x_168) ;  /* 0xfffffff800a00947 */ /* 0x000fea000383ffff */
[----:B01234-:R-:W-:-:S07]  /*1d30*/  IMAD.MOV.U32 R7, RZ, RZ, R9 ;  /* 0x000000ffff077224 */ /* 0x01ffce00078e0009 */
.L_x_151:
[----:B------:R-:W-:Y:S01]  /*1d40*/  UISETP.NE.AND UP0, UPT, UR20, URZ, UPT ;  /* 0x000000ff1400728c */ /* 0x000fe2000bf05270 */
[----:B------:R-:W-:Y:S01]  /*1d50*/  IMAD.U32 R2, RZ, RZ, UR9 ;  /* 0x00000009ff027e24 */ /* 0x000fe2000f8e00ff */
[----:B------:R-:W-:Y:S01]  /*1d60*/  LOP3.LUT R11, R0, 0x1, RZ, 0xc0, !PT ;  /* 0x00000001000b7812 */ /* 0x000fe200078ec0ff */
[----:B------:R-:W-:-:S03]  /*1d70*/  IMAD.U32 R10, RZ, RZ, UR20 ;  /* 0x00000014ff0a7e24 */ /* 0x000fc6000f8e00ff */
[----:B------:R-:W-:Y:S01]  /*1d80*/  IADD3 R0, PT, PT, R2, -0x1, RZ ;  /* 0xffffffff02007810 */ /* 0x000fe20007ffe0ff */
[----:B------:R-:W-:Y:S02]  /*1d90*/  VIADD R10, R10, 0xffffffff ;  /* 0xffffffff0a0a7836 */ /* 0x000fe40000000000 */
[----:B------:R-:W-:Y:S05]  /*1da0*/  BRA.U !UP0, `(.L_x_169) ;  /* 0x00000005086c7547 */ /* 0x000fea000b800000 */
[----:B------:R-:W-:-:S13]  /*1db0*/  ISETP.GE.U32.AND P0, PT, R10, 0x3, PT ;  /* 0x000000030a00780c */ /* 0x000fda0003f06070 */
[----:B------:R-:W-:Y:S05]  /*1dc0*/  @!P0 BRA `(.L_x_170) ;  /* 0x0000000000bc8947 */ /* 0x000fea0003800000 */
[----:B------:R-:W-:Y:S01]  /*1dd0*/  IMAD R2, R7, 0x400, R27 ;  /* 0x0000040007027824 */ /* 0x000fe200078e021b */
[----:B------:R-:W-:Y:S04]  /*1de0*/  BSSY.RECONVERGENT B1, `(.L_x_171) ;  /* 0x0000010000017945 */ /* 0x000fe80003800200 */
[----:B------:R-:W0:Y:S04]  /*1df0*/  LDS R13, [R2] ;  /* 0x00000000020d7984 */ /* 0x000e280000000800 */
[----:B------:R-:W1:Y:S04]  /*1e00*/  LDS R14, [R2+0x400] ;  /* 0x00040000020e7984 */ /* 0x000e680000000800 */
[----:B------:R-:W2:Y:S04]  /*1e10*/  LDS R6, [R2+0x800] ;  /* 0x0008000002067984 */ /* 0x000ea80000000800 */
[----:B------:R-:W3:Y:S01]  /*1e20*/  LDS R12, [R2+0xc00] ;  /* 0x000c0000020c7984 */ /* 0x000ee20000000800 */
[----:B0-----:R-:W-:-:S02]  /*1e30*/  ISETP.NE.AND P0, PT, R13, RZ, PT ;  /* 0x000000ff0d00720c */ /* 0x001fc40003f05270 */
[----:B-1----:R-:W-:Y:S02]  /*1e40*/  ISETP.NE.AND P1, PT, R14, RZ, PT ;  /* 0x000000ff0e00720c */ /* 0x002fe40003f25270 */
[----:B--2---:R-:W-:Y:S02]  /*1e50*/  ISETP.NE.AND P2, PT, R6, RZ, PT ;  /* 0x000000ff0600720c */ /* 0x004fe40003f45270 */
[----:B---3--:R-:W-:-:S07]  /*1e60*/  ISETP.NE.AND P3, PT, R12, RZ, PT ;  /* 0x000000ff0c00720c */ /* 0x008fce0003f65270 */
[----:B------:R-:W-:Y:S06]  /*1e70*/  @!P0 BRA `(.L_x_172) ;  /* 0x0000000000188947 */ /* 0x000fec0003800000 */
[----:B------:R-:W0:Y:S01]  /*1e80*/  LDC.64 R4, c[0x0][0x380] ;  /* 0x0000e000ff047b82 */ /* 0x000e220000000a00 */
[----:B------:R-:W-:Y:S02]  /*1e90*/  IMAD R3, R7, 0x100, R18 ;  /* 0x0000010007037824 */ /* 0x000fe400078e0212 */
[----:B------:R-:W-:Y:S02]  /*1ea0*/  IMAD.MOV.U32 R2, RZ, RZ, R13 ;  /* 0x000000ffff027224 */ /* 0x000fe400078e000d */
[----:B0-----:R-:W-:-:S04]  /*1eb0*/  IMAD.WIDE.U32 R4, R3, 0x8, R4 ;  /* 0x0000000803047825 */ /* 0x001fc800078e0004 */
[----:B------:R-:W-:-:S05]  /*1ec0*/  IMAD.MOV.U32 R3, RZ, RZ, RZ ;  /* 0x000000ffff037224 */ /* 0x000fca00078e00ff */
[----:B------:R0:W-:Y:S02]  /*1ed0*/  REDG.E.ADD.64.STRONG.GPU desc[UR18][R4.64], R2 ;  /* 0x000000020400798e */ /* 0x0001e4000c12e512 */
.L_x_172:
[----:B------:R-:W-:Y:S05]  /*1ee0*/  BSYNC.RECONVERGENT B1 ;  /* 0x0000000000017941 */ /* 0x000fea0003800200 */
.L_x_171:
[----:B------:R-:W-:Y:S04]  /*1ef0*/  BSSY.RECONVERGENT B1, `(.L_x_173) ;  /* 0x0000008000017945 */ /* 0x000fe80003800200 */
[----:B------:R-:W-:Y:S05]  /*1f00*/  @!P1 BRA `(.L_x_174) ;  /* 0x0000000000189947 */ /* 0x000fea0003800000 */
[----:B0-----:R-:W0:Y:S01]  /*1f10*/  LDC.64 R2, c[0x0][0x380] ;  /* 0x0000e000ff027b82 */ /* 0x001e220000000a00 */
[----:B------:R-:W-:Y:S02]  /*1f20*/  IMAD R5, R7, 0x100, R18 ;  /* 0x0000010007057824 */ /* 0x000fe400078e0212 */
[----:B------:R-:W-:Y:S02]  /*1f30*/  HFMA2 R15, -RZ, RZ, 0, 0 ;  /* 0x00000000ff0f7431 */ /* 0x000fe400000001ff */
[----:B------:R-:W-:-:S04]  /*1f40*/  VIADD R5, R5, 0x100 ;  /* 0x0000010005057836 */ /* 0x000fc80000000000 */
[----:B0-----:R-:W-:-:S05]  /*1f50*/  IMAD.WIDE.U32 R2, R5, 0x8, R2 ;  /* 0x0000000805027825 */ /* 0x001fca00078e0002 */
[----:B------:R1:W-:Y:S02]  /*1f60*/  REDG.E.ADD.64.STRONG.GPU desc[UR18][R2.64], R14 ;  /* 0x0000000e0200798e */ /* 0x0003e4000c12e512 */
.L_x_174:
[----:B------:R-:W-:Y:S05]  /*1f70*/  BSYNC.RECONVERGENT B1 ;  /* 0x0000000000017941 */ /* 0x000fea0003800200 */
.L_x_173:
[----:B------:R-:W-:Y:S04]  /*1f80*/  BSSY.RECONVERGENT B1, `(.L_x_175) ;  /* 0x0000009000017945 */ /* 0x000fe80003800200 */
[----:B------:R-:W-:Y:S05]  /*1f90*/  @!P2 BRA `(.L_x_176) ;  /* 0x00000000001ca947 */ /* 0x000fea0003800000 */
[----:B01----:R-:W0:Y:S01]  /*1fa0*/  LDC.64 R2, c[0x0][0x380] ;  /* 0x0000e000ff027b82 */ /* 0x003e220000000a00 */
[----:B------:R-:W-:Y:S02]  /*1fb0*/  IMAD R5, R7, 0x100, R18 ;  /* 0x0000010007057824 */ /* 0x000fe400078e0212 */
[----:B------:R-:W-:Y:S02]  /*1fc0*/  IMAD.MOV.U32 R4, RZ, RZ, R6 ;  /* 0x000000ffff047224 */ /* 0x000fe400078e0006 */
[----:B------:R-:W-:-:S04]  /*1fd0*/  VIADD R5, R5, 0x200 ;  /* 0x0000020005057836 */ /* 0x000fc80000000000 */
[----:B0-----:R-:W-:-:S04]  /*1fe0*/  IMAD.WIDE.U32 R2, R5, 0x8, R2 ;  /* 0x0000000805027825 */ /* 0x001fc800078e0002 */
[----:B------:R-:W-:-:S05]  /*1ff0*/  IMAD.MOV.U32 R5, RZ, RZ, RZ ;  /* 0x000000ffff057224 */ /* 0x000fca00078e00ff */
[----:B------:R2:W-:Y:S02]  /*2000*/  REDG.E.ADD.64.STRONG.GPU desc[UR18][R2.64], R4 ;  /* 0x000000040200798e */ /* 0x0005e4000c12e512 */
.L_x_176:
[----:B------:R-:W-:Y:S05]  /*2010*/  BSYNC.RECONVERGENT B1 ;  /* 0x0000000000017941 */ /* 0x000fea0003800200 */
.L_x_175:
[----:B------:R-:W-:Y:S04]  /*2020*/  BSSY.RECONVERGENT B1, `(.L_x_177) ;  /* 0x0000008000017945 */ /* 0x000fe80003800200 */
[----:B------:R-:W-:Y:S05]  /*2030*/  @!P3 BRA `(.L_x_178) ;  /* 0x000000000018b947 */ /* 0x000fea0003800000 */
[----:B012---:R-:W0:Y:S01]  /*2040*/  LDC.64 R2, c[0x0][0x380] ;  /* 0x0000e000ff027b82 */ /* 0x007e220000000a00 */
[----:B------:R-:W-:Y:S01]  /*2050*/  IMAD R5, R7, 0x100, R18 ;  /* 0x0000010007057824 */ /* 0x000fe200078e0212 */
[----:B------:R-:W-:-:S03]  /*2060*/  MOV R13, RZ ;  /* 0x000000ff000d7202 */ /* 0x000fc60000000f00 */
[----:B------:R-:W-:-:S04]  /*2070*/  VIADD R5, R5, 0x300 ;  /* 0x0000030005057836 */ /* 0x000fc80000000000 */
[----:B0-----:R-:W-:-:S05]  /*2080*/  IMAD.WIDE.U32 R2, R5, 0x8, R2 ;  /* 0x0000000805027825 */ /* 0x001fca00078e0002 */
[----:B------:R3:W-:Y:S02]  /*2090*/  REDG.E.ADD.64.STRONG.GPU desc[UR18][R2.64], R12 ;  /* 0x0000000c0200798e */ /* 0x0007e4000c12e512 */
.L_x_178:
[----:B------:R-:W-:Y:S05]  /*20a0*/  BSYNC.RECONVERGENT B1 ;  /* 0x0000000000017941 */ /* 0x000fea0003800200 */
.L_x_177:
[----:B------:R-:W-:-:S07]  /*20b0*/  VIADD R7, R7, 0x4 ;  /* 0x0000000407077836 */ /* 0x000fce0000000000 */
.L_x_170:
[----:B------:R-:W-:Y:S01]  /*20c0*/  UISETP.NE.AND UP0, UPT, UR9, URZ, UPT ;  /* 0x000000ff0900728c */ /* 0x000fe2000bf05270 */
[----:B------:R-:W-:Y:S08]  /*20d0*/  BSSY.RECONVERGENT B1, `(.L_x_169) ;  /* 0x0000028000017945 */ /* 0x000ff00003800200 */
[----:B------:R-:W-:Y:S05]  /*20e0*/  BRA.U !UP0, `(.L_x_179) ;  /* 0x0000000108987547 */ /* 0x000fea000b800000 */
[----:B------:R-:W-:-:S13]  /*20f0*/  ISETP.NE.AND P0, PT, R0, RZ, PT ;  /* 0x000000ff0000720c */ /* 0x000fda0003f05270 */
[----:B------:R-:W-:Y:S05]  /*2100*/  @!P0 BRA `(.L_x_180) ;  /* 0x0000000000608947 */ /* 0x000fea0003800000 */
[----:B0123--:R-:W-:Y:S01]  /*2110*/  IMAD R2, R7, 0x400, R27 ;  /* 0x0000040007027824 */ /* 0x00ffe200078e021b */
[----:B------:R-:W-:Y:S04]  /*2120*/  BSSY.RECONVERGENT B2, `(.L_x_181) ;  /* 0x000000b000027945 */ /* 0x000fe80003800200 */
[----:B------:R-:W0:Y:S04]  /*2130*/  LDS R4, [R2] ;  /* 0x0000000002047984 */ /* 0x000e280000000800 */
[----:B------:R-:W1:Y:S01]  /*2140*/  LDS R6, [R2+0x400] ;  /* 0x0004000002067984 */ /* 0x000e620000000800 */
[----:B0-----:R-:W-:-:S02]  /*2150*/  ISETP.NE.AND P0, PT, R4, RZ, PT ;  /* 0x000000ff0400720c */ /* 0x001fc40003f05270 */
[----:B-1----:R-:W-:-:S11]  /*2160*/  ISETP.NE.AND P1, PT, R6, RZ, PT ;  /* 0x000000ff0600720c */ /* 0x002fd60003f25270 */
[----:B------:R-:W-:Y:S05]  /*2170*/  @!P0 BRA `(.L_x_182) ;  /* 0x0000000000148947 */ /* 0x000fea0003800000 */
[----:B------:R-:W0:Y:S01]  /*2180*/  LDC.64 R2, c[0x0][0x380] ;  /* 0x0000e000ff027b82 */ /* 0x000e220000000a00 */
[----:B------:R-:W-:-:S04]  /*2190*/  IMAD R5, R7, 0x100, R18 ;  /* 0x0000010007057824 */ /* 0x000fc800078e0212 */
[----:B0-----:R-:W-:-:S04]  /*21a0*/  IMAD.WIDE.U32 R2, R5, 0x8, R2 ;  /* 0x0000000805027825 */ /* 0x001fc800078e0002 */
[----:B------:R-:W-:-:S05]  /*21b0*/  IMAD.MOV.U32 R5, RZ, RZ, RZ ;  /* 0x000000ffff057224 */ /* 0x000fca00078e00ff */
[----:B------:R0:W-:Y:S02]  /*21c0*/  REDG.E.ADD.64.STRONG.GPU desc[UR18][R2.64], R4 ;  /* 0x000000040200798e */ /* 0x0001e4000c12e512 */
.L_x_182:
[----:B------:R-:W-:Y:S05]  /*21d0*/  BSYNC.RECONVERGENT B2 ;  /* 0x0000000000027941 */ /* 0x000fea0003800200 */
.L_x_181:
[----:B------:R-:W-:Y:S04]  /*21e0*/  BSSY.RECONVERGENT B2, `(.L_x_183) ;  /* 0x0000009000027945 */ /* 0x000fe80003800200 */
[----:B------:R-:W-:Y:S05]  /*21f0*/  @!P1 BRA `(.L_x_184) ;  /* 0x00000000001c9947 */ /* 0x000fea0003800000 */
[----:B0-----:R-:W0:Y:S01]  /*2200*/  LDC.64 R2, c[0x0][0x380] ;  /* 0x0000e000ff027b82 */ /* 0x001e220000000a00 */
[----:B------:R-:W-:-:S05]  /*2210*/  IMAD R4, R7, 0x100, R18 ;  /* 0x0000010007047824 */ /* 0x000fca00078e0212 */
[----:B------:R-:W-:Y:S01]  /*2220*/  IADD3 R5, PT, PT, R4, 0x100, RZ ;  /* 0x0000010004057810 */ /* 0x000fe20007ffe0ff */
[----:B------:R-:W-:-:S04]  /*2230*/  IMAD.MOV.U32 R4, RZ, RZ, R6 ;  /* 0x000000ffff047224 */ /* 0x000fc800078e0006 */
[----:B0-----:R-:W-:-:S04]  /*2240*/  IMAD.WIDE.U32 R2, R5, 0x8, R2 ;  /* 0x0000000805027825 */ /* 0x001fc800078e0002 */
[----:B------:R-:W-:-:S05]  /*2250*/  IMAD.MOV.U32 R5, RZ, RZ, RZ ;  /* 0x000000ffff057224 */ /* 0x000fca00078e00ff */
[----:B------:R1:W-:Y:S02]  /*2260*/  REDG.E.ADD.64.STRONG.GPU desc[UR18][R2.64], R4 ;  /* 0x000000040200798e */ /* 0x0003e4000c12e512 */
.L_x_184:
[----:B------:R-:W-:Y:S05]  /*2270*/  BSYNC.RECONVERGENT B2 ;  /* 0x0000000000027941 */ /* 0x000fea0003800200 */
.L_x_183:
[----:B------:R-:W-:-:S07]  /*2280*/  VIADD R7, R7, 0x2 ;  /* 0x0000000207077836 */ /* 0x000fce0000000000 */
.L_x_180:
[----:B------:R-:W-:-:S13]  /*2290*/  ISETP.NE.AND P0, PT, R11, RZ, PT ;  /* 0x000000ff0b00720c */ /* 0x000fda0003f05270 */
[----:B------:R-:W-:Y:S05]  /*22a0*/  @!P0 BRA `(.L_x_179) ;  /* 0x0000000000288947 */ /* 0x000fea0003800000 */
[----:B0123--:R-:W-:-:S05]  /*22b0*/  IMAD R2, R7, 0x400, R27 ;  /* 0x0000040007027824 */ /* 0x00ffca00078e021b */
[----:B------:R-:W0:Y:S02]  /*22c0*/  LDS R6, [R2] ;  /* 0x0000000002067984 */ /* 0x000e240000000800 */
[----:B0-----:R-:W-:-:S13]  /*22d0*/  ISETP.NE.AND P0, PT, R6, RZ, PT ;  /* 0x000000ff0600720c */ /* 0x001fda0003f05270 */
[----:B------:R-:W-:Y:S05]  /*22e0*/  @!P0 BRA `(.L_x_179) ;  /* 0x0000000000188947 */ /* 0x000fea0003800000 */
[----:B------:R-:W0:Y:S01]  /*22f0*/  LDC.64 R2, c[0x0][0x380] ;  /* 0x0000e000ff027b82 */ /* 0x000e220000000a00 */
[----:B------:R-:W-:-:S04]  /*2300*/  IMAD R5, R7, 0x100, R18 ;  /* 0x0000010007057824 */ /* 0x000fc800078e0212 */
[----:B0-----:R-:W-:Y:S01]  /*2310*/  IMAD.WIDE.U32 R4, R5, 0x8, R2 ;  /* 0x0000000805047825 */ /* 0x001fe200078e0002 */
[----:B------:R-:W-:-:S03]  /*2320*/  MOV R2, R6 ;  /* 0x0000000600027202 */ /* 0x000fc60000000f00 */
[----:B------:R-:W-:-:S05]  /*2330*/  IMAD.MOV.U32 R3, RZ, RZ, RZ ;  /* 0x000000ffff037224 */ /* 0x000fca00078e00ff */
[----:B------:R4:W-:Y:S02]  /*2340*/  REDG.E.ADD.64.STRONG.GPU desc[UR18][R4.64], R2 ;  /* 0x000000020400798e */ /* 0x0009e4000c12e512 */
.L_x_179:
[----:B------:R-:W-:Y:S05]  /*2350*/  BSYNC.RECONVERGENT B1 ;  /* 0x0000000000017941 */ /* 0x000fea0003800200 */
.L_x_169:
[----:B------:R-:W-:-:S13]  /*2360*/  ISETP.GT.U32.AND P0, PT, R18, 0x7f, PT ;  /* 0x0000007f1200780c */ /* 0x000fda0003f04070 */
[----:B------:R-:W-:Y:S05]  /*2370*/  @P0 BRA `(.L_x_150) ;  /* 0x00000008008c0947 */ /* 0x000fea0003800000 */
[----:B------:R-:W-:Y:S01]  /*2380*/  ISETP.GE.U32.AND P0, PT, R8, 0x7, PT ;  /* 0x000000070800780c */ /* 0x000fe20003f06070 */
[----:B------:R-:W-:-:S12]  /*2390*/  IMAD.MOV.U32 R7, RZ, RZ, RZ ;  /* 0x000000ffff077224 */ /* 0x000fd800078e00ff */
[----:B------:R-:W-:Y:S05]  /*23a0*/  @!P0 BRA `(.L_x_185) ;  /* 0x0000000400148947 */ /* 0x000fea0003800000 */
[----:B01234-:R-:W0:Y:S01]  /*23b0*/  LDC.64 R2, c[0x0][0x380] ;  /* 0x0000e000ff027b82 */ /* 0x01fe220000000a00 */
[----:B------:R-:W-:-:S07]  /*23c0*/  IMAD.MOV.U32 R8, RZ, RZ, RZ ;  /* 0x000000ffff087224 */ /* 0x000fce00078e00ff */
.L_x_202:
[C---:B------:R-:W-:Y:S01]  /*23d0*/  IMAD R29, R8.reuse, 0x400, R27 ;  /* 0x00000400081d7824 */ /* 0x040fe200078e021b */
[----:B------:R-:W-:Y:S01]  /*23e0*/  BSSY.RECONVERGENT B1, `(.L_x_186) ;  /* 0x000000c000017945 */ /* 0x000fe20003800200 */
[----:B01234-:R-:W-:-:S03]  /*23f0*/  IMAD R5, R8, 0x100, R18 ;  /* 0x0000010008057824 */ /* 0x01ffc600078e0212 */
[----:B------:R-:W1:Y:S01]  /*2400*/  LDS R6, [R29+0x200] ;  /* 0x000200001d067984 */ /* 0x000e620000000800 */
[----:B0-----:R-:W-:-:S03]  /*2410*/  IMAD.WIDE.U32 R4, R5, 0x8, R2 ;  /* 0x0000000805047825 */ /* 0x001fc600078e0002 */
[----:B------:R-:W0:Y:S04]  /*2420*/  LDS R12, [R29+0x600] ;  /* 0x000600001d0c7984 */ /* 0x000e280000000800 */
[----:B------:R2:W3:Y:S04]  /*2430*/  LDS R17, [R29+0xa00] ;  /* 0x000a00001d117984 */ /* 0x0004e80000000800 */
[----:B------:R2:W4:Y:S01]  /*2440*/  LDS R13, [R29+0xe00] ;  /* 0x000e00001d0d7984 */ /* 0x0005220000000800 */
[----:B-1----:R-:W-:Y:S02]  /*2450*/  ISETP.NE.AND P0, PT, R6, RZ, PT ;  /* 0x000000ff0600720c */ /* 0x002fe40003f05270 */
[----:B0-----:R-:W-:-:S11]  /*2460*/  ISETP.NE.AND P1, PT, R12, RZ, PT ;  /* 0x000000ff0c00720c */ /* 0x001fd60003f25270 */
[----:B--234-:R-:W-:Y:S05]  /*2470*/  @!P0 BRA `(.L_x_187) ;  /* 0x0000000000088947 */ /* 0x01cfea0003800000 */
[----:B------:R-:W-:-:S05]  /*2480*/  HFMA2 R7, -RZ, RZ, 0, 0 ;  /* 0x00000000ff077431 */ /* 0x000fca00000001ff */
[----:B------:R0:W-:Y:S02]  /*2490*/  REDG.E.ADD.64.STRONG.GPU desc[UR18][R4.64+0x400], R6 ;  /* 0x000400060400798e */ /* 0x0001e4000c12e512 */
.L_x_187:
[----:B------:R-:W-:Y:S05]  /*24a0*/  BSYNC.RECONVERGENT B1 ;  /* 0x0000000000017941 */ /* 0x000fea0003800200 */
.L_x_186:
[----:B------:R-:W-:Y:S04]  /*24b0*/  BSSY.RECONVERGENT B1, `(.L_x_188) ;  /* 0x0000005000017945 */ /* 0x000fe80003800200 */
[----:B------:R-:W-:Y:S05]  /*24c0*/  @!P1 BRA `(.L_x_189) ;  /* 0x00000000000c9947 */ /* 0x000fea0003800000 */
[----:B0-----:R-:W-:Y:S02]  /*24d0*/  IMAD.MOV.U32 R6, RZ, RZ, R12 ;  /* 0x000000ffff067224 */ /* 0x001fe400078e000c */
[----:B------:R-:W-:-:S05]  /*24e0*/  IMAD.MOV.U32 R7, RZ, RZ, RZ ;  /* 0x000000ffff077224 */ /* 0x000fca00078e00ff */
[----:B------:R1:W-:Y:S02]  /*24f0*/  REDG.E.ADD.64.STRONG.GPU desc[UR18][R4.64+0xc00], R6 ;  /* 0x000c00060400798e */ /* 0x0003e4000c12e512 */
.L_x_189:
[----:B------:R-:W-:Y:S05]  /*2500*/  BSYNC.RECONVERGENT B1 ;  /* 0x0000000000017941 */ /* 0x000fea0003800200 */
.L_x_188:
[----:B------:R-:W2:Y:S01]  /*2510*/  LDS R15, [R29+0x1200] ;  /* 0x001200001d0f7984 */ /* 0x000ea20000000800 */
[----:B------:R-:W-:Y:S01]  /*2520*/  ISETP.NE.AND P6, PT, R17, RZ, PT ;  /* 0x000000ff1100720c */ /* 0x000fe20003fc5270 */
[----:B------:R-:W-:Y:S01]  /*2530*/  VIADD R8, R8, 0x8 ;  /* 0x0000000808087836 */ /* 0x000fe20000000000 */
[----:B------:R-:W-:Y:S01]  /*2540*/  BSSY.RECONVERGENT B1, `(.L_x_190) ;  /* 0x000000e000017945 */ /* 0x000fe20003800200 */
[----:B------:R-:W3:Y:S01]  /*2550*/  LDS R12, [R29+0x1600] ;  /* 0x001600001d0c7984 */ /* 0x000ee20000000800 */
[----:B------:R-:W-:Y:S02]  /*2560*/  ISETP.NE.AND P1, PT, R13, RZ, PT ;  /* 0x000000ff0d00720c */ /* 0x000fe40003f25270 */
[----:B------:R-:W-:Y:S01]  /*2570*/  ISETP.NE.AND P0, PT, R8, R9, PT ;  /* 0x000000090800720c */ /* 0x000fe20003f05270 */
[----:B------:R-:W4:Y:S04]  /*2580*/  LDS R14, [R29+0x1a00] ;  /* 0x001a00001d0e7984 */ /* 0x000f280000000800 */
[----:B------:R-:W5:Y:S01]  /*2590*/  LDS R16, [R29+0x1e00] ;  /* 0x001e00001d107984 */ /* 0x000f620000000800 */
[----:B--2---:R-:W-:-:S02]  /*25a0*/  ISETP.NE.AND P2, PT, R15, RZ, PT ;  /* 0x000000ff0f00720c */ /* 0x004fc40003f45270 */
[----:B---3--:R-:W-:Y:S02]  /*25b0*/  ISETP.NE.AND P3, PT, R12, RZ, PT ;  /* 0x000000ff0c00720c */ /* 0x008fe40003f65270 */
[----:B----4-:R-:W-:Y:S02]  /*25c0*/  ISETP.NE.AND P4, PT, R14, RZ, PT ;  /* 0x000000ff0e00720c */ /* 0x010fe40003f85270 */
[----:B-----5:R-:W-:Y:S01]  /*25d0*/  ISETP.NE.AND P5, PT, R16, RZ, PT ;  /* 0x000000ff1000720c */ /* 0x020fe20003fa5270 */
[----:B------:R-:W-:-:S12]  /*25e0*/  @!P6 BRA `(.L_x_191) ;  /* 0x00000000000ce947 */ /* 0x000fd80003800000 */
[----:B01----:R-:W-:Y:S02]  /*25f0*/  IMAD.MOV.U32 R6, RZ, RZ, R17 ;  /* 0x000000ffff067224 */ /* 0x003fe400078e0011 */
[----:B------:R-:W-:-:S05]  /*2600*/  IMAD.MOV.U32 R7, RZ, RZ, RZ ;  /* 0x000000ffff077224 */ /* 0x000fca00078e00ff */
[----:B------:R2:W-:Y:S02]  /*2610*/  REDG.E.ADD.64.STRONG.GPU desc[UR18][R4.64+0x1400], R6 ;  /* 0x001400060400798e */ /* 0x0005e4000c12e512 */
.L_x_191:
[----:B------:R-:W-:Y:S05]  /*2620*/  BSYNC.RECONVERGENT B1 ;  /* 0x0000000000017941 */ /* 0x000fea0003800200 */
.L_x_190:
[----:B------:R-:W-:Y:S04]  /*2630*/  BSSY.RECONVERGENT B1, `(.L_x_192) ;  /* 0x0000005000017945 */ /* 0x000fe80003800200 */
[----:B------:R-:W-:Y:S05]  /*2640*/  @!P1 BRA `(.L_x_193) ;  /* 0x00000000000c9947 */ /* 0x000fea0003800000 */
[----:B012---:R-:W-:Y:S01]  /*2650*/  MOV R6, R13 ;  /* 0x0000000d00067202 */ /* 0x007fe20000000f00 */
[----:B------:R-:W-:-:S05]  /*2660*/  IMAD.MOV.U32 R7, RZ, RZ, RZ ;  /* 0x000000ffff077224 */ /* 0x000fca00078e00ff */
[----:B------:R3:W-:Y:S02]  /*2670*/  REDG.E.ADD.64.STRONG.GPU desc[UR18][R4.64+0x1c00], R6 ;  /* 0x001c00060400798e */ /* 0x0007e4000c12e512 */
.L_x_193:
[----:B------:R-:W-:Y:S05]  /*2680*/  BSYNC.RECONVERGENT B1 ;  /* 0x0000000000017941 */ /* 0x000fea0003800200 */
.L_x_192:
[----:B------:R-:W-:Y:S04]  /*2690*/  BSSY.RECONVERGENT B1, `(.L_x_194) ;  /* 0x0000005000017945 */ /* 0x000fe80003800200 */
[----:B------:R-:W-:Y:S05]  /*26a0*/  @!P2 BRA `(.L_x_195) ;  /* 0x00000000000ca947 */ /* 0x000fea0003800000 */
[----:B0123--:R-:W-:Y:S02]  /*26b0*/  IMAD.MOV.U32 R6, RZ, RZ, R15 ;  /* 0x000000ffff067224 */ /* 0x00ffe400078e000f */
[----:B------:R-:W-:-:S05]  /*26c0*/  IMAD.MOV.U32 R7, RZ, RZ, RZ ;  /* 0x000000ffff077224 */ /* 0x000fca00078e00ff */
[----:B------:R4:W-:Y:S02]  /*26d0*/  REDG.E.ADD.64.STRONG.GPU desc[UR18][R4.64+0x2400], R6 ;  /* 0x002400060400798e */ /* 0x0009e4000c12e512 */
.L_x_195:
[----:B------:R-:W-:Y:S05]  /*26e0*/  BSYNC.RECONVERGENT B1 ;  /* 0x0000000000017941 */ /* 0x000fea0003800200 */
.L_x_194:
[----:B------:R-:W-:Y:S04]  /*26f0*/  BSSY.RECONVERGENT B1, `(.L_x_196) ;  /* 0x0000004000017945 */ /* 0x000fe80003800200 */
[----:B------:R-:W-:Y:S05]  /*2700*/  @!P3 BRA `(.L_x_197) ;  /* 0x000000000008b947 */ /* 0x000fea0003800000 */
[----:B------:R-:W-:-:S05]  /*2710*/  IMAD.MOV.U32 R13, RZ, RZ, RZ ;  /* 0x000000ffff0d7224 */ /* 0x000fca00078e00ff */
[----:B------:R0:W-:Y:S02]  /*2720*/  REDG.E.ADD.64.STRONG.GPU desc[UR18][R4.64+0x2c00], R12 ;  /* 0x002c000c0400798e */ /* 0x0001e4000c12e512 */
.L_x_197:
[----:B------:R-:W-:Y:S05]  /*2730*/  BSYNC.RECONVERGENT B1 ;  /* 0x0000000000017941 */ /* 0x000fea0003800200 */
.L_x_196:
[----:B------:R-:W-:Y:S04]  /*2740*/  BSSY.RECONVERGENT B1, `(.L_x_198) ;  /* 0x0000004000017945 */ /* 0x000fe80003800200 */
[----:B------:R-:W-:Y:S05]  /*2750*/  @!P4 BRA `(.L_x_199) ;  /* 0x000000000008c947 */ /* 0x000fea0003800000 */
[----:B------:R-:W-:-:S05]  /*2760*/  IMAD.MOV.U32 R15, RZ, RZ, RZ ;  /* 0x000000ffff0f7224 */ /* 0x000fca00078e00ff */
[----:B------:R0:W-:Y:S02]  /*2770*/  REDG.E.ADD.64.STRONG.GPU desc[UR18][R4.64+0x3400], R14 ;  /* 0x0034000e0400798e */ /* 0x0001e4000c12e512 */
.L_x_199:
[----:B------:R-:W-:Y:S05]  /*2780*/  BSYNC.RECONVERGENT B1 ;  /* 0x0000000000017941 */ /* 0x000fea0003800200 */
.L_x_198:
[----:B------:R-:W-:Y:S04]  /*2790*/  BSSY.RECONVERGENT B1, `(.L_x_200) ;  /* 0x0000004000017945 */ /* 0x000fe80003800200 */
[----:B------:R-:W-:Y:S05]  /*27a0*/  @!P5 BRA `(.L_x_201) ;  /* 0x000000000008d947 */ /* 0x000fea0003800000 */
[----:B------:R-:W-:-:S05]  /*27b0*/  HFMA2 R17, -RZ, RZ, 0, 0 ;  /* 0x00000000ff117431 */ /* 0x000fca00000001ff */
[----:B------:R0:W-:Y:S02]  /*27c0*/  REDG.E.ADD.64.STRONG.GPU desc[UR18][R4.64+0x3c00], R16 ;  /* 0x003c00100400798e */ /* 0x0001e4000c12e512 */
.L_x_201:
[----:B------:R-:W-:Y:S05]  /*27d0*/  BSYNC.RECONVERGENT B1 ;  /* 0x0000000000017941 */ /* 0x000fea0003800200 */
.L_x_200:
[----:B------:R-:W-:Y:S05]  /*27e0*/  @P0 BRA `(.L_x_202) ;  /* 0xfffffff800f80947 */ /* 0x000fea000383ffff */
[----:B01234-:R-:W-:-:S07]  /*27f0*/  IMAD.MOV.U32 R7, RZ, RZ, R9 ;  /* 0x000000ffff077224 */ /* 0x01ffce00078e0009 */
.L_x_185:
[----:B------:R-:W-:-:S09]  /*2800*/  UISETP.NE.AND UP0, UPT, UR20, URZ, UPT ;  /* 0x000000ff1400728c */ /* 0x000fd2000bf05270 */
[----:B------:R-:W-:Y:S05]  /*2810*/  BRA.U !UP0, `(.L_x_150) ;  /* 0x0000000508647547 */ /* 0x000fea000b800000 */
[----:B------:R-:W-:-:S13]  /*2820*/  ISETP.GE.U32.AND P0, PT, R10, 0x3, PT ;  /* 0x000000030a00780c */ /* 0x000fda0003f06070 */
[----:B------:R-:W-:Y:S05]  /*2830*/  @!P0 BRA `(.L_x_203) ;  /* 0x0000000000c08947 */ /* 0x000fea0003800000 */
[----:B01234-:R-:W-:Y:S01]  /*2840*/  IMAD R2, R7, 0x400, R27 ;  /* 0x0000040007027824 */ /* 0x01ffe200078e021b */
[----:B------:R-:W-:Y:S04]  /*2850*/  BSSY.RECONVERGENT B1, `(.L_x_204) ;  /* 0x0000010000017945 */ /* 0x000fe80003800200 */
[----:B------:R-:W0:Y:S04]  /*2860*/  LDS R10, [R2+0x200] ;  /* 0x00020000020a7984 */ /* 0x000e280000000800 */
        /* <DEDUP_REMOVED lines=14> */
.L_x_205:
[----:B------:R-:W-:Y:S05]  /*2950*/  BSYNC.RECONVERGENT B1 ;  /* 0x0000000000017941 */ /* 0x000fea0003800200 */
.L_x_204:
[----:B------:R-:W-:Y:S04]  /*2960*/  BSSY.RECONVERGENT B1, `(.L_x_206) ;  /* 0x0000009000017945 */ /* 0x000fe80003800200 */
[----:B------:R-:W-:Y:S05]  /*2970*/  @!P1 BRA `(.L_x_207) ;  /* 0x00000000001c9947 */ /* 0x000fea0003800000 */
[----:B0-----:R-:W0:Y:S01]  /*2980*/  LDC.64 R4, c[0x0][0x380] ;  /* 0x0000e000ff047b82 */ /* 0x001e220000000a00 */
[----:B------:R-:W-:Y:S01]  /*2990*/  LEA R3, R7, R18, 0x8 ;  /* 0x0000001207037211 */ /* 0x000fe200078e40ff */
[----:B------:R-:W-:-:S04]  /*29a0*/  IMAD.MOV.U32 R2, RZ, RZ, R9 ;  /* 0x000000ffff027224 */ /* 0x000fc800078e0009 */
[----:B------:R-:W-:-:S04]  /*29b0*/  VIADD R3, R3, 0x100 ;  /* 0x0000010003037836 */ /* 0x000fc80000000000 */
[----:B0-----:R-:W-:-:S04]  /*29c0*/  IMAD.WIDE.U32 R4, R3, 0x8, R4 ;  /* 0x0000000803047825 */ /* 0x001fc800078e0004 */
[----:B------:R-:W-:-:S05]  /*29d0*/  IMAD.MOV.U32 R3, RZ, RZ, RZ ;  /* 0x000000ffff037224 */ /* 0x000fca00078e00ff */
[----:B------:R1:W-:Y:S02]  /*29e0*/  REDG.E.ADD.64.STRONG.GPU desc[UR18][R4.64+0x400], R2 ;  /* 0x000400020400798e */ /* 0x0003e4000c12e512 */
.L_x_207:
[----:B------:R-:W-:Y:S05]  /*29f0*/  BSYNC.RECONVERGENT B1 ;  /* 0x0000000000017941 */ /* 0x000fea0003800200 */
.L_x_206:
[----:B------:R-:W-:Y:S04]  /*2a00*/  BSSY.RECONVERGENT B1, `(.L_x_208) ;  /* 0x0000009000017945 */ /* 0x000fe80003800200 */
[----:B------:R-:W-:Y:S05]  /*2a10*/  @!P2 BRA `(.L_x_209) ;  /* 0x00000000001ca947 */ /* 0x000fea0003800000 */
[----:B01----:R-:W0:Y:S01]  /*2a20*/  LDC.64 R2, c[0x0][0x380] ;  /* 0x0000e000ff027b82 */ /* 0x003e220000000a00 */
[----:B------:R-:W-:Y:S01]  /*2a30*/  IMAD R5, R7, 0x100, R18 ;  /* 0x0000010007057824 */ /* 0x000fe200078e0212 */
[----:B------:R-:W-:-:S03]  /*2a40*/  MOV R4, R6 ;  /* 0x0000000600047202 */ /* 0x000fc60000000f00 */
[----:B------:R-:W-:-:S04]  /*2a50*/  VIADD R5, R5, 0x200 ;  /* 0x0000020005057836 */ /* 0x000fc80000000000 */
[----:B0-----:R-:W-:-:S04]  /*2a60*/  IMAD.WIDE.U32 R2, R5, 0x8, R2 ;  /* 0x0000000805027825 */ /* 0x001fc800078e0002 */
[----:B------:R-:W-:-:S05]  /*2a70*/  IMAD.MOV.U32 R5, RZ, RZ, RZ ;  /* 0x000000ffff057224 */ /* 0x000fca00078e00ff */
[----:B------:R2:W-:Y:S02]  /*2a80*/  REDG.E.ADD.64.STRONG.GPU desc[UR18][R2.64+0x400], R4 ;  /* 0x000400040200798e */ /* 0x0005e4000c12e512 */
.L_x_209:
[----:B------:R-:W-:Y:S05]  /*2a90*/  BSYNC.RECONVERGENT B1 ;  /* 0x0000000000017941 */ /* 0x000fea0003800200 */
.L_x_208:
[----:B------:R-:W-:Y:S04]  /*2aa0*/  BSSY.RECONVERGENT B1, `(.L_x_210) ;  /* 0x0000008000017945 */ /* 0x000fe80003800200 */
[----:B------:R-:W-:Y:S05]  /*2ab0*/  @!P3 BRA `(.L_x_211) ;  /* 0x000000000018b947 */ /* 0x000fea0003800000 */
[----:B012---:R-:W0:Y:S01]  /*2ac0*/  LDC.64 R2, c[0x0][0x380] ;  /* 0x0000e000ff027b82 */ /* 0x007e220000000a00 */
[----:B------:R-:W-:Y:S02]  /*2ad0*/  IMAD R5, R7, 0x100, R18 ;  /* 0x0000010007057824 */ /* 0x000fe400078e0212 */
[----:B------:R-:W-:Y:S02]  /*2ae0*/  IMAD.MOV.U32 R9, RZ, RZ, RZ ;  /* 0x000000ffff097224 */ /* 0x000fe400078e00ff */
[----:B------:R-:W-:-:S04]  /*2af0*/  VIADD R5, R5, 0x300 ;  /* 0x0000030005057836 */ /* 0x000fc80000000000 */
[----:B0-----:R-:W-:-:S05]  /*2b00*/  IMAD.WIDE.U32 R2, R5, 0x8, R2 ;  /* 0x0000000805027825 */ /* 0x001fca00078e0002 */
[----:B------:R3:W-:Y:S02]  /*2b10*/  REDG.E.ADD.64.STRONG.GPU desc[UR18][R2.64+0x400], R8 ;  /* 0x000400080200798e */ /* 0x0007e4000c12e512 */
.L_x_211:
[----:B------:R-:W-:Y:S05]  /*2b20*/  BSYNC.RECONVERGENT B1 ;  /* 0x0000000000017941 */ /* 0x000fea0003800200 */
.L_x_210:
[----:B------:R-:W-:-:S07]  /*2b30*/  VIADD R7, R7, 0x4 ;  /* 0x0000000407077836 */ /* 0x000fce0000000000 */
.L_x_203:
[----:B------:R-:W-:-:S09]  /*2b40*/  UISETP.NE.AND UP0, UPT, UR9, URZ, UPT ;  /* 0x000000ff0900728c */ /* 0x000fd2000bf05270 */
[----:B------:R-:W-:Y:S05]  /*2b50*/  BRA.U !UP0, `(.L_x_150) ;  /* 0x0000000108947547 */ /* 0x000fea000b800000 */
[----:B------:R-:W-:-:S13]  /*2b60*/  ISETP.NE.AND P0, PT, R0, RZ, PT ;  /* 0x000000ff0000720c */ /* 0x000fda0003f05270 */
[----:B------:R-:W-:Y:S05]  /*2b70*/  @!P0 BRA `(.L_x_212) ;  /* 0x0000000000608947 */ /* 0x000fea0003800000 */
[----:B01234-:R-:W-:Y:S01]  /*2b80*/  LEA R2, R7, R27, 0xa ;  /* 0x0000001b07027211 */ /* 0x01ffe200078e50ff */
[----:B------:R-:W-:Y:S04]  /*2b90*/  BSSY.RECONVERGENT B1, `(.L_x_213) ;  /* 0x000000b000017945 */ /* 0x000fe80003800200 */
[----:B------:R-:W0:Y:S04]  /*2ba0*/  LDS R4, [R2+0x200] ;  /* 0x0002000002047984 */ /* 0x000e280000000800 */
        /* <DEDUP_REMOVED lines=9> */
.L_x_214:
[----:B------:R-:W-:Y:S05]  /*2c40*/  BSYNC.RECONVERGENT B1 ;  /* 0x0000000000017941 */ /* 0x000fea0003800200 */
.L_x_213:
[----:B------:R-:W-:Y:S04]  /*2c50*/  BSSY.RECONVERGENT B1, `(.L_x_215) ;  /* 0x0000009000017945 */ /* 0x000fe80003800200 */
[----:B------:R-:W-:Y:S05]  /*2c60*/  @!P1 BRA `(.L_x_216) ;  /* 0x00000000001c9947 */ /* 0x000fea0003800000 */
[----:B0-----:R-:W0:Y:S01]  /*2c70*/  LDC.64 R2, c[0x0][0x380] ;  /* 0x0000e000ff027b82 */ /* 0x001e220000000a00 */
[----:B------:R-:W-:-:S04]  /*2c80*/  IMAD R4, R7, 0x100, R18 ;  /* 0x0000010007047824 */ /* 0x000fc800078e0212 */
[----:B------:R-:W-:Y:S02]  /*2c90*/  VIADD R5, R4, 0x100 ;  /* 0x0000010004057836 */ /* 0x000fe40000000000 */
[----:B------:R-:W-:Y:S02]  /*2ca0*/  IMAD.MOV.U32 R4, RZ, RZ, R0 ;  /* 0x000000ffff047224 */ /* 0x000fe400078e0000 */
[----:B0-----:R-:W-:-:S04]  /*2cb0*/  IMAD.WIDE.U32 R2, R5, 0x8, R2 ;  /* 0x0000000805027825 */ /* 0x001fc800078e0002 */
[----:B------:R-:W-:-:S05]  /*2cc0*/  HFMA2 R5, -RZ, RZ, 0, 0 ;  /* 0x00000000ff057431 */ /* 0x000fca00000001ff */
[----:B------:R1:W-:Y:S02]  /*2cd0*/  REDG.E.ADD.64.STRONG.GPU desc[UR18][R2.64+0x400], R4 ;  /* 0x000400040200798e */ /* 0x0003e4000c12e512 */
.L_x_216:
[----:B------:R-:W-:Y:S05]  /*2ce0*/  BSYNC.RECONVERGENT B1 ;  /* 0x0000000000017941 */ /* 0x000fea0003800200 */
.L_x_215:
[----:B------:R-:W-:-:S07]  /*2cf0*/  VIADD R7, R7, 0x2 ;  /* 0x0000000207077836 */ /* 0x000fce0000000000 */
.L_x_212:
[----:B------:R-:W-:-:S13]  /*2d00*/  ISETP.NE.AND P0, PT, R11, RZ, PT ;  /* 0x000000ff0b00720c */ /* 0x000fda0003f05270 */
[----:B------:R-:W-:Y:S05]  /*2d10*/  @!P0 BRA `(.L_x_150) ;  /* 0x0000000000248947 */ /* 0x000fea0003800000 */
[----:B------:R-:W-:-:S05]  /*2d20*/  IMAD R0, R7, 0x400, R27 ;  /* 0x0000040007007824 */ /* 0x000fca00078e021b */
[----:B012-4-:R-:W0:Y:S02]  /*2d30*/  LDS R4, [R0+0x200] ;  /* 0x0002000000047984 */ /* 0x017e240000000800 */
[----:B0-----:R-:W-:-:S13]  /*2d40*/  ISETP.NE.AND P0, PT, R4, RZ, PT ;  /* 0x000000ff0400720c */ /* 0x001fda0003f05270 */
[----:B------:R-:W-:Y:S05]  /*2d50*/  @!P0 BRA `(.L_x_150) ;  /* 0x0000000000148947 */ /* 0x000fea0003800000 */
[----:B---3--:R-:W0:Y:S01]  /*2d60*/  LDC.64 R2, c[0x0][0x380] ;  /* 0x0000e000ff027b82 */ /* 0x008e220000000a00 */
[----:B------:R-:W-:Y:S02]  /*2d70*/  IMAD R7, R7, 0x100, R18 ;  /* 0x0000010007077824 */ /* 0x000fe400078e0212 */
[----:B------:R-:W-:Y:S02]  /*2d80*/  IMAD.MOV.U32 R5, RZ, RZ, RZ ;  /* 0x000000ffff057224 */ /* 0x000fe400078e00ff */
[----:B0-----:R-:W-:-:S05]  /*2d90*/  IMAD.WIDE.U32 R2, R7, 0x8, R2 ;  /* 0x0000000807027825 */ /* 0x001fca00078e0002 */
[----:B------:R0:W-:Y:S02]  /*2da0*/  REDG.E.ADD.64.STRONG.GPU desc[UR18][R2.64+0x400], R4 ;  /* 0x000400040200798e */ /* 0x0001e4000c12e512 */
.L_x_150:
[----:B------:R-:W-:Y:S05]  /*2db0*/  BSYNC.RECONVERGENT B0 ;  /* 0x0000000000007941 */ /* 0x000fea0003800200 */
.L_x_149:
[----:B------:R-:W1:Y:S01]  /*2dc0*/  LDCU.64 UR4, c[0x0][0x390] ;  /* 0x00007200ff0477ac */ /* 0x000e620008000a00 */
[----:B------:R-:W-:-:S04]  /*2dd0*/  UIADD3 UR6, UP1, UPT, UR6, 0x1, URZ ;  /* 0x0000000106067890 */ /* 0x000fc8000ff3e0ff */
[----:B------:R-:W-:Y:S02]  /*2de0*/  UIADD3.X UR7, UPT, UPT, URZ, UR7, URZ, UP1, !UPT ;  /* 0x00000007ff077290 */ /* 0x000fe40008ffe4ff */
[----:B-1----:R-:W-:-:S04]  /*2df0*/  UIADD3 UR10, UP0, UPT, UR4, -0x1, URZ ;  /* 0xffffffff040a7890 */ /* 0x002fc8000ff1e0ff */
[----:B------:R-:W-:-:S04]  /*2e00*/  UIADD3.X UR11, UPT, UPT, UR5, -0x1, URZ, UP0, !UPT ;  /* 0xffffffff050b7890 */ /* 0x000fc800087fe4ff */
[----:B------:R-:W-:-:S04]  /*2e10*/  USHF.R.U64 UR10, UR10, 0x1e, UR11 ;  /* 0x0000001e0a0a7899 */ /* 0x000fc8000800120b */
[----:B------:R-:W-:-:S04]  /*2e20*/  UIADD3 UR10, UP0, UPT, UR10, 0x1, URZ ;  /* 0x000000010a0a7890 */ /* 0x000fc8000ff1e0ff */
[----:B------:R-:W-:Y:S02]  /*2e30*/  ULEA.HI.X UR11, UR11, URZ, URZ, 0x2, UP0 ;  /* 0x000000ff0b0b7291 */ /* 0x000fe400080f14ff */
[----:B------:R-:W-:-:S04]  /*2e40*/  UISETP.LT.U32.AND UP0, UPT, UR10, UR4, UPT ;  /* 0x000000040a00728c */ /* 0x000fc8000bf01070 */
[----:B------:R-:W-:-:S04]  /*2e50*/  UISETP.LT.U32.AND.EX UP0, UPT, UR11, UR5, UPT, UP0 ;  /* 0x000000050b00728c */ /* 0x000fc8000bf01100 */
[----:B------:R-:W-:Y:S02]  /*2e60*/  USEL UR4, UR10, UR4, UP0 ;  /* 0x000000040a047287 */ /* 0x000fe40008000000 */
[----:B------:R-:W-:Y:S02]  /*2e70*/  USEL UR5, UR11, UR5, UP0 ;  /* 0x000000050b057287 */ /* 0x000fe40008000000 */
[----:B------:R-:W-:-:S04]  /*2e80*/  UISETP.NE.U32.AND UP0, UPT, UR6, UR4, UPT ;  /* 0x000000040600728c */ /* 0x000fc8000bf05070 */
[----:B------:R-:W-:Y:S01]  /*2e90*/  UISETP.NE.AND.EX UP0, UPT, UR7, UR5, UPT, UP0 ;  /* 0x000000050700728c */ /* 0x000fe2000bf05300 */
[----:B------:R-:W-:Y:S08]  /*2ea0*/  BAR.SYNC.DEFER_BLOCKING 0x0 ;  /* 0x0000000000007b1d */ /* 0x000ff00000010000 */
[----:B------:R-:W-:Y:S05]  /*2eb0*/  BRA.U UP0, `(.L_x_217) ;  /* 0xffffffd100dc7547 */ /* 0x000fea000b83ffff */
[----:B------:R-:W-:Y:S05]  /*2ec0*/  EXIT ;  /* 0x000000000000794d */ /* 0x000fea0003800000 */
.L_x_218:
        /* <DEDUP_REMOVED lines=11> */
.L_x_283:


//--------------------- .text._ZN3cub18CUB_300001_SM_10006detail10radix_sort31DeviceRadixSortSingleTileKernelINS1_5radix10policy_hubIjNS0_8NullTypeEyE10Policy1000ELNS0_9SortOrderE0EjS6_yNS1_21identity_decomposer_tEEEvPKT1_PSB_PKT2_PSF_T3_iiT4_ --------------------------
	.section	.text._ZN3cub18CUB_300001_SM_10006detail10radix_sort31DeviceRadixSortSingleTileKernelINS1_5radix10policy_hubIjNS0_8NullTypeEyE10Policy1000ELNS0_9SortOrderE0EjS6_yNS1_21identity_decomposer_tEEEvPKT1_PSB_PKT2_PSF_T3_iiT4_,"ax",@progbits
	.align	128
        .global         _ZN3cub18CUB_300001_SM_10006detail10radix_sort31DeviceRadixSortSingleTileKernelINS1_5radix10policy_hubIjNS0_8NullTypeEyE10Policy1000ELNS0_9SortOrderE0EjS6_yNS1_21identity_decomposer_tEEEvPKT1_PSB_PKT2_PSF_T3_iiT4_
        .type           _ZN3cub18CUB_300001_SM_10006detail10radix_sort31DeviceRadixSortSingleTileKernelINS1_5radix10policy_hubIjNS0_8NullTypeEyE10Policy1000ELNS0_9SortOrderE0EjS6_yNS1_21identity_decomposer_tEEEvPKT1_PSB_PKT2_PSF_T3_iiT4_,@function
        .size           _ZN3cub18CUB_300001_SM_10006detail10radix_sort31DeviceRadixSortSingleTileKernelINS1_5radix10policy_hubIjNS0_8NullTypeEyE10Policy1000ELNS0_9SortOrderE0EjS6_yNS1_21identity_decomposer_tEEEvPKT1_PSB_PKT2_PSF_T3_iiT4_,(.L_x_284 - _ZN3cub18CUB_300001_SM_10006detail10radix_sort31DeviceRadixSortSingleTileKernelINS1_5radix10policy_hubIjNS0_8NullTypeEyE10Policy1000ELNS0_9SortOrderE0EjS6_yNS1_21identity_decomposer_tEEEvPKT1_PSB_PKT2_PSF_T3_iiT4_)
        .other          _ZN3cub18CUB_300001_SM_10006detail10radix_sort31DeviceRadixSortSingleTileKernelINS1_5radix10policy_hubIjNS0_8NullTypeEyE10Policy1000ELNS0_9SortOrderE0EjS6_yNS1_21identity_decomposer_tEEEvPKT1_PSB_PKT2_PSF_T3_iiT4_,@"STO_CUDA_ENTRY STV_DEFAULT"
_ZN3cub18CUB_300001_SM_10006detail10radix_sort31DeviceRadixSortSingleTileKernelINS1_5radix10policy_hubIjNS0_8NullTypeEyE10Policy1000ELNS0_9SortOrderE0EjS6_yNS1_21identity_decomposer_tEEEvPKT1_PSB_PKT2_PSF_T3_iiT4_:
.text._ZN3cub18CUB_300001_SM_10006detail10radix_sort31DeviceRadixSortSingleTileKernelINS1_5radix10policy_hubIjNS0_8NullTypeEyE10Policy1000ELNS0_9SortOrderE0EjS6_yNS1_21identity_decomposer_tEEEvPKT1_PSB_PKT2_PSF_T3_iiT4_:
[----:B------:R-:W-:Y:S01]  /*0000*/  LDC R1, c[0x0][0x37c] ;  /* 0x0000df00ff017b82 */ /* 0x000fe20000000800 */
[----:B------:R-:W0:Y:S01]  /*0010*/  S2R R0, SR_TID.X ;  /* 0x0000000000007919 */ /* 0x000e220000002100 */
[----:B------:R-:W1:Y:S06]  /*0020*/  LDCU UR4, c[0x0][0x3a0] ;  /* 0x00007400ff0477ac */ /* 0x000e6c0008000800 */
[----:B------:R-:W2:Y:S01]  /*0030*/  LDC.64 R4, c[0x0][0x380] ;  /* 0x0000e000ff047b82 */ /* 0x000ea20000000a00 */
[----:B------:R-:W-:Y:S01]  /*0040*/  IMAD.MOV.U32 R12, RZ, RZ, -0x1 ;  /* 0xffffffffff0c7424 */ /* 0x000fe200078e00ff */
[----:B------:R-:W3:Y:S01]  /*0050*/  LDCU.64 UR10, c[0x0][0x358] ;  /* 0x00006b00ff0a77ac */ /* 0x000ee20008000a00 */
[----:B------:R-:W-:-:S02]  /*0060*/  IMAD.MOV.U32 R13, RZ, RZ, -0x1 ;  /* 0xffffffffff0d7424 */ /* 0x000fc400078e00ff */
[----:B------:R-:W-:Y:S02]  /*0070*/  IMAD.MOV.U32 R15, RZ, RZ, -0x1 ;  /* 0xffffffffff0f7424 */ /* 0x000fe400078e00ff */
[----:B------:R-:W-:Y:S02]  /*0080*/  IMAD.MOV.U32 R14, RZ, RZ, -0x1 ;  /* 0xffffffffff0e7424 */ /* 0x000fe400078e00ff */
[----:B------:R-:W-:Y:S02]  /*0090*/  IMAD.MOV.U32 R16, RZ, RZ, -0x1 ;  /* 0xffffffffff107424 */ /* 0x000fe400078e00ff */
[----:B------:R-:W-:Y:S02]  /*00a0*/  IMAD.MOV.U32 R17, RZ, RZ, -0x1 ;  /* 0xffffffffff117424 */ /* 0x000fe400078e00ff */
[----:B------:R-:W-:Y:S02]  /*00b0*/  IMAD.MOV.U32 R18, RZ, RZ, -0x1 ;  /* 0xffffffffff127424 */ /* 0x000fe400078e00ff */
[----:B------:R-:W-:-:S02]  /*00c0*/  IMAD.MOV.U32 R19, RZ, RZ, -0x1 ;  /* 0xffffffffff137424 */ /* 0x000fc400078e00ff */
[----:B------:R-:W-:Y:S02]  /*00d0*/  IMAD.MOV.U32 R20, RZ, RZ, -0x1 ;  /* 0xffffffffff147424 */ /* 0x000fe400078e00ff */
[----:B------:R-:W-:Y:S01]  /*00e0*/  IMAD.MOV.U32 R21, RZ, RZ, -0x1 ;  /* 0xffffffffff157424 */ /* 0x000fe200078e00ff */
[----:B------:R-:W4:Y:S01]  /*00f0*/  S2UR UR5, SR_CgaCtaId ;  /* 0x00000000000579c3 */ /* 0x000f220000008800 */
[----:B------:R-:W-:Y:S02]  /*0100*/  IMAD.MOV.U32 R22, RZ, RZ, -0x1 ;  /* 0xffffffffff167424 */ /* 0x000fe400078e00ff */
[----:B------:R-:W-:Y:S02]  /*0110*/  IMAD.MOV.U32 R23, RZ, RZ, -0x1 ;  /* 0xffffffffff177424 */ /* 0x000fe400078e00ff */
[----:B------:R-:W-:Y:S02]  /*0120*/  IMAD.MOV.U32 R24, RZ, RZ, -0x1 ;  /* 0xffffffffff187424 */ /* 0x000fe400078e00ff */
[----:B------:R-:W-:-:S02]  /*0130*/  IMAD.MOV.U32 R25, RZ, RZ, -0x1 ;  /* 0xffffffffff197424 */ /* 0x000fc400078e00ff */
[----:B------:R-:W-:Y:S02]  /*0140*/  IMAD.MOV.U32 R26, RZ, RZ, -0x1 ;  /* 0xffffffffff1a7424 */ /* 0x000fe400078e00ff */
[----:B------:R-:W-:Y:S02]  /*0150*/  IMAD.MOV.U32 R27, RZ, RZ, -0x1 ;  /* 0xffffffffff1b7424 */ /* 0x000fe400078e00ff */
[----:B------:R-:W-:Y:S01]  /*0160*/  IMAD.MOV.U32 R28, RZ, RZ, -0x1 ;  /* 0xffffffffff1c7424 */ /* 0x000fe200078e00ff */
[----:B------:R-:W4:Y:S01]  /*0170*/  S2R R29, SR_LANEID ;  /* 0x00000000001d7919 */ /* 0x000f220000000000 */
[----:B0-----:R-:W-:Y:S01]  /*0180*/  IMAD R7, R0, 0x13, RZ ;  /* 0x0000001300077824 */ /* 0x001fe200078e02ff */
[----:B------:R-:W0:Y:S03]  /*0190*/  LDCU.64 UR6, c[0x0][0x3a8] ;  /* 0x00007500ff0677ac */ /* 0x000e260008000a00 */
[C---:B------:R-:W-:Y:S01]  /*01a0*/  VIADD R2, R7.reuse, 0x1 ;  /* 0x0000000107027836 */ /* 0x040fe20000000000 */
[C---:B-1----:R-:W-:Y:S01]  /*01b0*/  ISETP.GE.AND P1, PT, R7.reuse, UR4, PT ;  /* 0x0000000407007c0c */ /* 0x042fe2000bf26270 */
[C---:B------:R-:W-:Y:S01]  /*01c0*/  VIADD R3, R7.reuse, 0x2 ;  /* 0x0000000207037836 */ /* 0x040fe20000000000 */
[----:B------:R-:W1:Y:S01]  /*01d0*/  LDCU UR9, c[0x0][0x3ac] ;  /* 0x00007580ff0977ac */ /* 0x000e620008000800 */
[C---:B------:R-:W-:Y:S01]  /*01e0*/  VIADD R6, R7.reuse, 0x5 ;  /* 0x0000000507067836 */ /* 0x040fe20000000000 */
[----:B------:R-:W-:Y:S01]  /*01f0*/  ISETP.GE.AND P2, PT, R2, UR4, PT ;  /* 0x0000000402007c0c */ /* 0x000fe2000bf46270 */
[----:B------:R-:W-:Y:S01]  /*0200*/  VIADD R2, R7, 0x3 ;  /* 0x0000000307027836 */ /* 0x000fe20000000000 */
[----:B------:R-:W-:Y:S01]  /*0210*/  ISETP.GE.AND P3, PT, R3, UR4, PT ;  /* 0x0000000403007c0c */ /* 0x000fe2000bf66270 */
[----:B--2---:R-:W-:Y:S01]  /*0220*/  IMAD.WIDE.U32 R4, R7, 0x4, R4 ;  /* 0x0000000407047825 */ /* 0x004fe200078e0004 */
[----:B------:R-:W-:-:S02]  /*0230*/  ISETP.GE.AND P6, PT, R6, UR4, PT ;  /* 0x0000000406007c0c */ /* 0x000fc4000bfc6270 */
[----:B------:R-:W-:Y:S01]  /*0240*/  ISETP.GE.AND P4, PT, R2, UR4, PT ;  /* 0x0000000402007c0c */ /* 0x000fe2000bf86270 */
[----:B------:R-:W-:Y:S02]  /*0250*/  IMAD.MOV.U32 R2, RZ, RZ, -0x1 ;  /* 0xffffffffff027424 */ /* 0x000fe400078e00ff */
[C---:B------:R-:W-:Y:S02]  /*0260*/  VIADD R6, R7.reuse, 0x7 ;  /* 0x0000000707067836 */ /* 0x040fe40000000000 */
[C---:B------:R-:W-:Y:S02]  /*0270*/  VIADD R3, R7.reuse, 0x4 ;  /* 0x0000000407037836 */ /* 0x040fe40000000000 */
[----:B---3--:R2:W5:Y:S01]  /*0280*/  @!P1 LDG.E R2, desc[UR10][R4.64] ;  /* 0x0000000a04029981 */ /* 0x008562000c1e1900 */
[----:B------:R-:W-:Y:S01]  /*0290*/  ISETP.GE.AND P1, PT, R6, UR4, PT ;  /* 0x0000000406007c0c */ /* 0x000fe2000bf26270 */
[----:B------:R-:W-:Y:S01]  /*02a0*/  VIADD R6, R7, 0x9 ;  /* 0x0000000907067836 */ /* 0x000fe20000000000 */
[----:B------:R-:W-:Y:S01]  /*02b0*/  ISETP.GE.AND P5, PT, R3, UR4, PT ;  /* 0x0000000403007c0c */ /* 0x000fe2000bfa6270 */
[C---:B------:R-:W-:Y:S01]  /*02c0*/  VIADD R8, R7.reuse, 0x6 ;  /* 0x0000000607087836 */ /* 0x040fe20000000000 */
[----:B------:R2:W5:Y:S01]  /*02d0*/  @!P3 LDG.E R12, desc[UR10][R4.64+0x8] ;  /* 0x0000080a040cb981 */ /* 0x000562000c1e1900 */
[----:B------:R-:W-:Y:S01]  /*02e0*/  IMAD.MOV.U32 R3, RZ, RZ, -0x1 ;  /* 0xffffffffff037424 */ /* 0x000fe200078e00ff */
[----:B------:R-:W-:Y:S01]  /*02f0*/  ISETP.GE.AND P3, PT, R6, UR4, PT ;  /* 0x0000000406007c0c */ /* 0x000fe2000bf66270 */
[C---:B------:R-:W-:Y:S01]  /*0300*/  VIADD R6, R7.reuse, 0xa ;  /* 0x0000000a07067836 */ /* 0x040fe20000000000 */
[----:B------:R-:W-:Y:S01]  /*0310*/  ISETP.GE.AND P0, PT, R8, UR4, PT ;  /* 0x0000000408007c0c */ /* 0x000fe2000bf06270 */
[C---:B------:R-:W-:Y:S01]  /*0320*/  VIADD R8, R7.reuse, 0x8 ;  /* 0x0000000807087836 */ /* 0x040fe20000000000 */
[----:B------:R2:W5:Y:S02]  /*0330*/  @!P4 LDG.E R13, desc[UR10][R4.64+0xc] ;  /* 0x00000c0a040dc981 */ /* 0x000564000c1e1900 */
[----:B------:R-:W-:Y:S01]  /*0340*/  ISETP.GE.AND P4, PT, R6, UR4, PT ;  /* 0x0000000406007c0c */ /* 0x000fe2000bf86270 */
[C---:B------:R-:W-:Y:S01]  /*0350*/  VIADD R6, R7.reuse, 0xc ;  /* 0x0000000c07067836 */ /* 0x040fe20000000000 */
[----:B------:R2:W5:Y:S01]  /*0360*/  @!P2 LDG.E R3, desc[UR10][R4.64+0x4] ;  /* 0x0000040a0403a981 */ /* 0x000562000c1e1900 */
[----:B------:R-:W-:Y:S01]  /*0370*/  ISETP.GE.AND P2, PT, R8, UR4, PT ;  /* 0x0000000408007c0c */ /* 0x000fe2000bf46270 */
[----:B------:R-:W-:-:S02]  /*0380*/  VIADD R8, R7, 0xb ;  /* 0x0000000b07087836 */ /* 0x000fc40000000000 */
[----:B------:R2:W5:Y:S01]  /*0390*/  @!P6 LDG.E R15, desc[UR10][R4.64+0x14] ;  /* 0x0000140a040fe981 */ /* 0x000562000c1e1900 */
[----:B------:R-:W-:Y:S01]  /*03a0*/  ISETP.GE.AND P6, PT, R6, UR4, PT ;  /* 0x0000000406007c0c */ /* 0x000fe2000bfc6270 */
[C---:B------:R-:W-:Y:S02]  /*03b0*/  VIADD R6, R7.reuse, 0xd ;  /* 0x0000000d07067836 */ /* 0x040fe40000000000 */
[----:B------:R2:W5:Y:S01]  /*03c0*/  @!P5 LDG.E R14, desc[UR10][R4.64+0x10] ;  /* 0x0000100a040ed981 */ /* 0x000562000c1e1900 */
[----:B------:R-:W-:Y:S01]  /*03d0*/  ISETP.GE.AND P5, PT, R8, UR4, PT ;  /* 0x0000000408007c0c */ /* 0x000fe2000bfa6270 */
[C---:B------:R-:W-:Y:S02]  /*03e0*/  VIADD R8, R7.reuse, 0xe ;  /* 0x0000000e07087836 */ /* 0x040fe40000000000 */
        /* <DEDUP_REMOVED lines=9> */
[----:B------:R-:W-:Y:S01]  /*0480*/  VIADD R7, R7, 0x12 ;  /* 0x0000001207077836 */ /* 0x000fe20000000000 */
[----:B------:R2:W5:Y:S02]  /*0490*/  @!P3 LDG.E R19, desc[UR10][R4.64+0x24] ;  /* 0x0000240a0413b981 */ /* 0x000564000c1e1900 */
[----:B------:R-:W-:-:S02]  /*04a0*/  ISETP.GE.AND P3, PT, R6, UR4, PT ;  /* 0x0000000406007c0c */ /* 0x000fc4000bf66270 */
[----:B------:R2:W5:Y:S01]  /*04b0*/  @!P4 LDG.E R20, desc[UR10][R4.64+0x28] ;  /* 0x0000280a0414c981 */ /* 0x000562000c1e1900 */
[----:B------:R-:W-:-:S03]  /*04c0*/  ISETP.GE.AND P4, PT, R8, UR4, PT ;  /* 0x0000000408007c0c */ /* 0x000fc6000bf86270 */
[----:B------:R2:W5:Y:S01]  /*04d0*/  @!P5 LDG.E R21, desc[UR10][R4.64+0x2c] ;  /* 0x00002c0a0415d981 */ /* 0x000562000c1e1900 */
[----:B------:R-:W-:-:S03]  /*04e0*/  ISETP.GE.AND P5, PT, R7, UR4, PT ;  /* 0x0000000407007c0c */ /* 0x000fc6000bfa6270 */
[----:B------:R2:W5:Y:S04]  /*04f0*/  @!P6 LDG.E R22, desc[UR10][R4.64+0x30] ;  /* 0x0000300a0416e981 */ /* 0x000568000c1e1900 */
[----:B------:R2:W5:Y:S04]  /*0500*/  @!P0 LDG.E R23, desc[UR10][R4.64+0x34] ;  /* 0x0000340a04178981 */ /* 0x000568000c1e1900 */
[----:B------:R2:W5:Y:S04]  /*0510*/  @!P1 LDG.E R24, desc[UR10][R4.64+0x38] ;  /* 0x0000380a04189981 */ /* 0x000568000c1e1900 */
[----:B------:R2:W5:Y:S04]  /*0520*/  @!P2 LDG.E R25, desc[UR10][R4.64+0x3c] ;  /* 0x00003c0a0419a981 */ /* 0x000568000c1e1900 */
[----:B------:R2:W5:Y:S04]  /*0530*/  @!P3 LDG.E R26, desc[UR10][R4.64+0x40] ;  /* 0x0000400a041ab981 */ /* 0x000568000c1e1900 */
[----:B------:R2:W5:Y:S04]  /*0540*/  @!P4 LDG.E R27, desc[UR10][R4.64+0x44] ;  /* 0x0000440a041bc981 */ /* 0x000568000c1e1900 */
[----:B------:R2:W5:Y:S01]  /*0550*/  @!P5 LDG.E R28, desc[UR10][R4.64+0x48] ;  /* 0x0000480a041cd981 */ /* 0x000562000c1e1900 */
[----:B------:R-:W-:-:S02]  /*0560*/  UMOV UR4, 0x400 ;  /* 0x0000040000047882 */ /* 0x000fc40000000000 */
[----:B----4-:R-:W-:Y:S01]  /*0570*/  ULEA UR4, UR5, UR4, 0x18 ;  /* 0x0000000405047291 */ /* 0x010fe2000f8ec0ff */
[----:B------:R-:W-:-:S05]  /*0580*/  SHF.R.U32.HI R105, RZ, 0x5, R0 ;  /* 0x00000005ff697819 */ /* 0x000fca0000011600 */
[----:B------:R-:W-:-:S05]  /*0590*/  LEA R31, R0, UR4, 0x2 ;  /* 0x00000004001f7c11 */ /* 0x000fca000f8e10ff */
[----:B------:R-:W-:Y:S01]  /*05a0*/  IMAD R33, R0, 0x80, R31 ;  /* 0x0000008000217824 */ /* 0x000fe200078e021f */
[----:B------:R-:W-:-:S03]  /*05b0*/  LEA R30, R105, UR4, 0x2 ;  /* 0x00000004691e7c11 */ /* 0x000fc6000f8e10ff */
[----:B------:R-:W-:Y:S01]  /*05c0*/  IMAD R35, R0, -0x38, R33 ;  /* 0xffffffc800237824 */ /* 0x000fe200078e0221 */
[----:B0-----:R-:W-:Y:S02]  /*05d0*/  UIADD3 UR8, UPT, UPT, UR6, 0x6, URZ ;  /* 0x0000000606087890 */ /* 0x001fe4000fffe0ff */
[----:B------:R-:W-:Y:S01]  /*05e0*/  UIADD3 UR5, UPT, UPT, -UR6, UR7, URZ ;  /* 0x0000000706057290 */ /* 0x000fe2000fffe1ff */
[----:B-12---:R-:W-:Y:S11]  /*05f0*/  BAR.SYNC.DEFER_BLOCKING 0x0 ;  /* 0x0000000000007b1d */ /* 0x006ff60000010000 */
.L_x_220:
[----:B------:R-:W-:Y:S01]  /*0600*/  UISETP.LT.AND UP0, UPT, UR5, 0x6, UPT ;  /* 0x000000060500788c */ /* 0x000fe2000bf01270 */
[----:B------:R-:W-:Y:S01]  /*0610*/  STS [R31], RZ ;  /* 0x000000ff1f007388 */ /* 0x000fe20000000800 */
[----:B------:R-:W-:Y:S01]  /*0620*/  UIADD3 UR6, UPT, UPT, UR8, -0x6, URZ ;  /* 0xfffffffa08067890 */ /* 0x000fe2000fffe0ff */
[----:B------:R-:W-:Y:S01]  /*0630*/  ISETP.NE.AND P1, PT, R29, 0x1f, PT ;  /* 0x0000001f1d00780c */ /* 0x000fe20003f25270 */
[----:B------:R-:W-:Y:S01]  /*0640*/  USEL UR4, UR5, 0x6, UP0 ;  /* 0x0000000605047887 */ /* 0x000fe20008000000 */
[----:B------:R-:W-:Y:S01]  /*0650*/  STS [R31+0x400], RZ ;  /* 0x000400ff1f007388 */ /* 0x000fe20000000800 */
[C---:B------:R-:W-:Y:S01]  /*0660*/  ISETP.NE.AND P2, PT, R105.reuse, 0x6, PT ;  /* 0x000000066900780c */ /* 0x040fe20003f45270 */
[----:B------:R-:W-:Y:S01]  /*0670*/  UISETP.GE.AND UP0, UPT, UR8, UR9, UPT ;  /* 0x000000090800728c */ /* 0x000fe2000bf06270 */
[----:B0----5:R-:W-:Y:S01]  /*0680*/  SHF.R.U32.HI R4, RZ, UR6, R2 ;  /* 0x00000006ff047c19 */ /* 0x021fe20008011602 */
[----:B------:R-:W-:Y:S01]  /*0690*/  UBMSK UR4, URZ, UR4 ;  /* 0x00000004ff04729b */ /* 0x000fe20008000000 */
[----:B------:R-:W-:Y:S01]  /*06a0*/  STS [R31+0x800], RZ ;  /* 0x000800ff1f007388 */ /* 0x000fe20000000800 */
[----:B------:R-:W-:-:S03]  /*06b0*/  ISETP.NE.AND P3, PT, R105, 0x7, PT ;  /* 0x000000076900780c */ /* 0x000fc60003f65270 */
[----:B------:R-:W-:Y:S01]  /*06c0*/  STS [R31+0xc00], RZ ;  /* 0x000c00ff1f007388 */ /* 0x000fe20000000800 */
[----:B------:R-:W-:-:S03]  /*06d0*/  LOP3.LUT R4, R4, UR4, RZ, 0xc0, !PT ;  /* 0x0000000404047c12 */ /* 0x000fc6000f8ec0ff */
[----:B------:R-:W-:Y:S02]  /*06e0*/  STS [R31+0x1000], RZ ;  /* 0x001000ff1f007388 */ /* 0x000fe40000000800 */
[----:B------:R-:W-:Y:S01]  /*06f0*/  IMAD.SHL.U32 R5, R4, 0x400, RZ ;  /* 0x0000040004057824 */ /* 0x000fe200078e00ff */
[----:B------:R-:W-:Y:S01]  /*0700*/  SHF.R.U32.HI R4, RZ, 0x4, R4 ;  /* 0x00000004ff047819 */ /* 0x000fe20000011604 */
[----:B------:R-:W-:Y:S03]  /*0710*/  STS [R31+0x1400], RZ ;  /* 0x001400ff1f007388 */ /* 0x000fe60000000800 */
[----:B------:R-:W-:Y:S01]  /*0720*/  LOP3.LUT R34, R5, 0x7c00, RZ, 0xc0, !PT ;  /* 0x00007c0005227812 */ /* 0x000fe200078ec0ff */
[----:B------:R-:W-:Y:S01]  /*0730*/  STS [R31+0x1800], RZ ;  /* 0x001800ff1f007388 */ /* 0x000fe20000000800 */
[----:B------:R-:W-:-:S03]  /*0740*/  LOP3.LUT R4, R4, 0xffffffe, RZ, 0xc0, !PT ;  /* 0x0ffffffe04047812 */ /* 0x000fc600078ec0ff */
[----:B------:R-:W-:Y:S01]  /*0750*/  STS [R31+0x1c00], RZ ;  /* 0x001c00ff1f007388 */ /* 0x000fe20000000800 */
[----:B------:R-:W-:Y:S02]  /*0760*/  IADD3 R34, PT, PT, R4, R31, R34 ;  /* 0x0000001f04227210 */ /* 0x000fe40007ffe022 */
[----:B------:R-:W-:Y:S01]  /*0770*/  SHF.R.U32.HI R4, RZ, UR6, R3 ;  /* 0x00000006ff047c19 */ /* 0x000fe20008011603 */
[----:B------:R-:W-:Y:S03]  /*0780*/  STS [R31+0x2000], RZ ;  /* 0x002000ff1f007388 */ /* 0x000fe60000000800 */
[----:B------:R-:W-:Y:S01]  /*0790*/  LOP3.LUT R4, R4, UR4, RZ, 0xc0, !PT ;  /* 0x0000000404047c12 */ /* 0x000fe2000f8ec0ff */
[----:B------:R-:W-:Y:S04]  /*07a0*/  STS [R31+0x2400], RZ ;  /* 0x002400ff1f007388 */ /* 0x000fe80000000800 */
[----:B------:R-:W-:Y:S01]  /*07b0*/  STS [R31+0x2800], RZ ;  /* 0x002800ff1f007388 */ /* 0x000fe20000000800 */
[----:B------:R-:W-:Y:S01]  /*07c0*/  IMAD.SHL.U32 R5, R4, 0x400, RZ ;  /* 0x0000040004057824 */ /* 0x000fe200078e00ff */
[----:B------:R-:W-:-:S02]  /*07d0*/  SHF.R.U32.HI R4, RZ, 0x4, R4 ;  /* 0x00000004ff047819 */ /* 0x000fc40000011604 */
[----:B------:R-:W-:Y:S02]  /*07e0*/  STS [R31+0x2c00], RZ ;  /* 0x002c00ff1f007388 */ /* 0x000fe40000000800 */
[----:B------:R-:W-:Y:S02]  /*07f0*/  LOP3.LUT R36, R5, 0x7c00, RZ, 0xc0, !PT ;  /* 0x00007c0005247812 */ /* 0x000fe400078ec0ff */
        /* <DEDUP_REMOVED lines=32> */
[----:B------:R-:W0:Y:S02]  /*0a00*/  LDS.U16 R32, [R34] ;  /* 0x0000000022207984 */ /* 0x000e240000000400 */
[----:B0-----:R-:W-:-:S05]  /*0a10*/  VIADD R5, R32, 0x1 ;  /* 0x0000000120057836 */ /* 0x001fca0000000000 */
[----:B------:R0:W-:Y:S04]  /*0a20*/  STS.U16 [R34], R5 ;  /* 0x0000000522007388 */ /* 0x0001e80000000400 */
[----:B------:R-:W1:Y:S01]  /*0a30*/  LDS.U16 R38, [R36] ;  /* 0x0000000024267984 */ /* 0x000e620000000400 */
[----:B0-----:R-:W-:Y:S01]  /*0a40*/  IMAD.SHL.U32 R5, R4, 0x400, RZ ;  /* 0x0000040004057824 */ /* 0x001fe200078e00ff */
[----:B------:R-:W-:-:S04]  /*0a50*/  SHF.R.U32.HI R4, RZ, 0x4, R4 ;  /* 0x00000004ff047819 */ /* 0x000fc80000011604 */
[----:B------:R-:W-:Y:S02]  /*0a60*/  LOP3.LUT R6, R5, 0x7c00, RZ, 0xc0, !PT ;  /* 0x00007c0005067812 */ /* 0x000fe400078ec0ff */
[----:B------:R-:W-:Y:S02]  /*0a70*/  LOP3.LUT R41, R4, 0xffffffe, RZ, 0xc0, !PT ;  /* 0x0ffffffe04297812 */ /* 0x000fe400078ec0ff */
[----:B------:R-:W-:Y:S02]  /*0a80*/  SHF.R.U32.HI R5, RZ, UR6, R14 ;  /* 0x00000006ff057c19 */ /* 0x000fe4000801160e */
[----:B------:R-:W-:Y:S02]  /*0a90*/  IADD3 R41, PT, PT, R41, R31, R6 ;  /* 0x0000001f29297210 */ /* 0x000fe40007ffe006 */
[----:B------:R-:W-:-:S05]  /*0aa0*/  LOP3.LUT R5, R5, UR4, RZ, 0xc0, !PT ;  /* 0x0000000405057c12 */ /* 0x000fca000f8ec0ff */
[----:B------:R-:W-:Y:S01]  /*0ab0*/  IMAD.SHL.U32 R6, R5, 0x400, RZ ;  /* 0x0000040005067824 */ /* 0x000fe200078e00ff */
[----:B------:R-:W-:-:S04]  /*0ac0*/  SHF.R.U32.HI R5, RZ, 0x4, R5 ;  /* 0x00000004ff057819 */ /* 0x000fc80000011605 */
[----:B------:R-:W-:Y:S02]  /*0ad0*/  LOP3.LUT R8, R6, 0x7c00, RZ, 0xc0, !PT ;  /* 0x00007c0006087812 */ /* 0x000fe400078ec0ff */
[----:B------:R-:W-:-:S04]  /*0ae0*/  LOP3.LUT R5, R5, 0xffffffe, RZ, 0xc0, !PT ;  /* 0x0ffffffe05057812 */ /* 0x000fc800078ec0ff */
[----:B------:R-:W-:Y:S01]  /*0af0*/  IADD3 R43, PT, PT, R5, R31, R8 ;  /* 0x0000001f052b7210 */ /* 0x000fe20007ffe008 */
[----:B-1----:R-:W-:-:S05]  /*0b00*/  VIADD R7, R38, 0x1 ;  /* 0x0000000126077836 */ /* 0x002fca0000000000 */
[----:B------:R-:W-:Y:S04]  /*0b10*/  STS.U16 [R36], R7 ;  /* 0x0000000724007388 */ /* 0x000fe80000000400 */
[----:B------:R-:W0:Y:S02]  /*0b20*/  LDS.U16 R40, [R39] ;  /* 0x0000000027287984 */ /* 0x000e240000000400 */
[----:B0-----:R-:W-:-:S05]  /*0b30*/  VIADD R4, R40, 0x1 ;  /* 0x0000000128047836 */ /* 0x001fca0000000000 */
[----:B------:R0:W-:Y:S04]  /*0b40*/  STS.U16 [R39], R4 ;  /* 0x0000000427007388 */ /* 0x0001e80000000400 */
[----:B------:R-:W1:Y:S01]  /*0b50*/  LDS.U16 R42, [R41] ;  /* 0x00000000292a7984 */ /* 0x000e620000000400 */
[----:B0-----:R-:W-:-:S04]  /*0b60*/  SHF.R.U32.HI R4, RZ, UR6, R15 ;  /* 0x00000006ff047c19 */ /* 0x001fc8000801160f */
[----:B------:R-:W-:-:S05]  /*0b70*/  LOP3.LUT R4, R4, UR4, RZ, 0xc0, !PT ;  /* 0x0000000404047c12 */ /* 0x000fca000f8ec0ff */
[----:B------:R-:W-:Y:S01]  /*0b80*/  IMAD.SHL.U32 R5, R4, 0x400, RZ ;  /* 0x0000040004057824 */ /* 0x000fe200078e00ff */
[----:B------:R-:W-:-:S04]  /*0b90*/  SHF.R.U32.HI R4, RZ, 0x4, R4 ;  /* 0x00000004ff047819 */ /* 0x000fc80000011604 */
[----:B------:R-:W-:Y:S02]  /*0ba0*/  LOP3.LUT R8, R5, 0x7c00, RZ, 0xc0, !PT ;  /* 0x00007c0005087812 */ /* 0x000fe400078ec0ff */
[----:B------:R-:W-:Y:S02]  /*0bb0*/  LOP3.LUT R45, R4, 0xffffffe, RZ, 0xc0, !PT ;  /* 0x0ffffffe042d7812 */ /* 0x000fe400078ec0ff */
[----:B------:R-:W-:Y:S02]  /*0bc0*/  SHF.R.U32.HI R5, RZ, UR6, R16 ;  /* 0x00000006ff057c19 */ /* 0x000fe40008011610 */
[----:B------:R-:W-:Y:S02]  /*0bd0*/  IADD3 R45, PT, PT, R45, R31, R8 ;  /* 0x0000001f2d2d7210 */ /* 0x000fe40007ffe008 */
[----:B------:R-:W-:Y:S01]  /*0be0*/  LOP3.LUT R5, R5, UR4, RZ, 0xc0, !PT ;  /* 0x0000000405057c12 */ /* 0x000fe2000f8ec0ff */
[----:B-1----:R-:W-:-:S05]  /*0bf0*/  VIADD R6, R42, 0x1 ;  /* 0x000000012a067836 */ /* 0x002fca0000000000 */
[----:B------:R0:W-:Y:S04]  /*0c00*/  STS.U16 [R41], R6 ;  /* 0x0000000629007388 */ /* 0x0001e80000000400 */
[----:B------:R-:W1:Y:S01]  /*0c10*/  LDS.U16 R44, [R43] ;  /* 0x000000002b2c7984 */ /* 0x000e620000000400 */
[----:B0-----:R-:W-:Y:S01]  /*0c20*/  IMAD.SHL.U32 R6, R5, 0x400, RZ ;  /* 0x0000040005067824 */ /* 0x001fe200078e00ff */
[----:B------:R-:W-:-:S04]  /*0c30*/  SHF.R.U32.HI R5, RZ, 0x4, R5 ;  /* 0x00000004ff057819 */ /* 0x000fc80000011605 */
[----:B------:R-:W-:Y:S02]  /*0c40*/  LOP3.LUT R8, R6, 0x7c00, RZ, 0xc0, !PT ;  /* 0x00007c0006087812 */ /* 0x000fe400078ec0ff */
[----:B------:R-:W-:-:S04]  /*0c50*/  LOP3.LUT R5, R5, 0xffffffe, RZ, 0xc0, !PT ;  /* 0x0ffffffe05057812 */ /* 0x000fc800078ec0ff */
[----:B------:R-:W-:Y:S01]  /*0c60*/  IADD3 R47, PT, PT, R5, R31, R8 ;  /* 0x0000001f052f7210 */ /* 0x000fe20007ffe008 */
[----:B-1----:R-:W-:-:S05]  /*0c70*/  VIADD R4, R44, 0x1 ;  /* 0x000000012c047836 */ /* 0x002fca0000000000 */
        /* <DEDUP_REMOVED lines=108> */
[----:B------:R-:W-:Y:S01]  /*1340*/  SHF.R.U32.HI R5, RZ, UR6, R28 ;  /* 0x00000006ff057c19 */ /* 0x000fe2000801161c */
[----:B------:R-:W0:Y:S01]  /*1350*/  S2UR UR6, SR_CgaCtaId ;  /* 0x00000000000679c3 */ /* 0x000e220000008800 */
[----:B------:R-:W-:Y:S02]  /*1360*/  IADD3 R69, PT, PT, R69, R31, R8 ;  /* 0x0000001f45457210 */ /* 0x000fe40007ffe008 */
[----:B------:R-:W-:Y:S01]  /*1370*/  LOP3.LUT R5, R5, UR4, RZ, 0xc0, !PT ;  /* 0x0000000405057c12 */ /* 0x000fe2000f8ec0ff */
[----:B------:R-:W-:Y:S01]  /*1380*/  UMOV UR4, 0x400 ;  /* 0x0000040000047882 */ /* 0x000fe20000000000 */
[----:B-1----:R-:W-:-:S05]  /*1390*/  VIADD R6, R66, 0x1 ;  /* 0x0000000142067836 */ /* 0x002fca0000000000 */
[----:B------:R1:W-:Y:S04]  /*13a0*/  STS.U16 [R65], R6 ;  /* 0x0000000641007388 */ /* 0x0003e80000000400 */
[----:B------:R-:W2:Y:S01]  /*13b0*/  LDS.U16 R68, [R67] ;  /* 0x0000000043447984 */ /* 0x000ea20000000400 */
[----:B0-----:R-:W-:Y:S01]  /*13c0*/  ULEA UR4, UR6, UR4, 0x18 ;  /* 0x0000000406047291 */ /* 0x001fe2000f8ec0ff */
[----:B-1----:R-:W-:Y:S01]  /*13d0*/  IMAD.SHL.U32 R6, R5, 0x400, RZ ;  /* 0x0000040005067824 */ /* 0x002fe200078e00ff */
[----:B------:R-:W-:-:S04]  /*13e0*/  SHF.R.U32.HI R5, RZ, 0x4, R5 ;  /* 0x00000004ff057819 */ /* 0x000fc80000011605 */
[----:B------:R-:W-:Y:S02]  /*13f0*/  LOP3.LUT R8, R6, 0x7c00, RZ, 0xc0, !PT ;  /* 0x00007c0006087812 */ /* 0x000fe400078ec0ff */
[----:B------:R-:W-:-:S04]  /*1400*/  LOP3.LUT R5, R5, 0xffffffe, RZ, 0xc0, !PT ;  /* 0x0ffffffe05057812 */ /* 0x000fc800078ec0ff */
[----:B------:R-:W-:Y:S01]  /*1410*/  IADD3 R71, PT, PT, R5, R31, R8 ;  /* 0x0000001f05477210 */ /* 0x000fe20007ffe008 */
[----:B--2---:R-:W-:-:S05]  /*1420*/  VIADD R4, R68, 0x1 ;  /* 0x0000000144047836 */ /* 0x004fca0000000000 */
[----:B------:R-:W-:Y:S04]  /*1430*/  STS.U16 [R67], R4 ;  /* 0x0000000443007388 */ /* 0x000fe80000000400 */
[----:B------:R-:W0:Y:S02]  /*1440*/  LDS.U16 R70, [R69] ;  /* 0x0000000045467984 */ /* 0x000e240000000400 */
[----:B0-----:R-:W-:-:S05]  /*1450*/  VIADD R6, R70, 0x1 ;  /* 0x0000000146067836 */ /* 0x001fca0000000000 */
[----:B------:R-:W-:Y:S04]  /*1460*/  STS.U16 [R69], R6 ;  /* 0x0000000645007388 */ /* 0x000fe80000000400 */
[----:B------:R-:W0:Y:S02]  /*1470*/  LDS.U16 R72, [R71] ;  /* 0x0000000047487984 */ /* 0x000e240000000400 */
[----:B0-----:R-:W-:-:S05]  /*1480*/  VIADD R4, R72, 0x1 ;  /* 0x0000000148047836 */ /* 0x001fca0000000000 */
[----:B------:R-:W-:Y:S01]  /*1490*/  STS.U16 [R71], R4 ;  /* 0x0000000447007388 */ /* 0x000fe20000000400 */
[----:B------:R-:W-:Y:S06]  /*14a0*/  BAR.SYNC.DEFER_BLOCKING 0x0 ;  /* 0x0000000000007b1d */ /* 0x000fec0000010000 */
[----:B------:R-:W-:Y:S04]  /*14b0*/  LDS R73, [R33] ;  /* 0x0000000021497984 */ /* 0x000fe80000000800 */
[----:B------:R-:W0:Y:S04]  /*14c0*/  LDS R74, [R33+0x4] ;  /* 0x00000400214a7984 */ /* 0x000e280000000800 */
[----:B------:R-:W1:Y:S04]  /*14d0*/  LDS R75, [R33+0x8] ;  /* 0x00000800214b7984 */ /* 0x000e680000000800 */
[----:B------:R-:W2:Y:S04]  /*14e0*/  LDS R76, [R33+0xc] ;  /* 0x00000c00214c7984 */ /* 0x000ea80000000800 */
[----:B------:R-:W3:Y:S04]  /*14f0*/  LDS R77, [R33+0x10] ;  /* 0x00001000214d7984 */ /* 0x000ee80000000800 */
[----:B------:R-:W4:Y:S04]  /*1500*/  LDS R78, [R33+0x14] ;  /* 0x00001400214e7984 */ /* 0x000f280000000800 */
[----:B------:R-:W4:Y:S04]  /*1510*/  LDS R79, [R33+0x18] ;  /* 0x00001800214f7984 */ /* 0x000f280000000800 */
[----:B------:R-:W4:Y:S04]  /*1520*/  LDS R80, [R33+0x1c] ;  /* 0x00001c0021507984 */ /* 0x000f280000000800 */
[----:B------:R-:W4:Y:S04]  /*1530*/  LDS R81, [R33+0x20] ;  /* 0x0000200021517984 */ /* 0x000f280000000800 */
[----:B------:R-:W4:Y:S04]  /*1540*/  LDS R82, [R33+0x24] ;  /* 0x0000240021527984 */ /* 0x000f280000000800 */
[----:B------:R-:W4:Y:S04]  /*1550*/  LDS R83, [R33+0x28] ;  /* 0x0000280021537984 */ /* 0x000f280000000800 */
[----:B------:R-:W4:Y:S01]  /*1560*/  LDS R84, [R33+0x2c] ;  /* 0x00002c0021547984 */ /* 0x000f220000000800 */
[----:B0-----:R-:W-:-:S03]  /*1570*/  IMAD.IADD R74, R73, 0x1, R74 ;  /* 0x00000001494a7824 */ /* 0x001fc600078e024a */
[----:B------:R-:W0:Y:S01]  /*1580*/  LDS R85, [R33+0x30] ;  /* 0x0000300021557984 */ /* 0x000e220000000800 */
[----:B-1----:R-:W-:-:S03]  /*1590*/  IMAD.IADD R75, R75, 0x1, R74 ;  /* 0x000000014b4b7824 */ /* 0x002fc600078e024a */
[----:B------:R-:W1:Y:S01]  /*15a0*/  LDS R86, [R33+0x34] ;  /* 0x0000340021567984 */ /* 0x000e620000000800 */
[----:B--2---:R-:W-:-:S03]  /*15b0*/  IMAD.IADD R76, R76, 0x1, R75 ;  /* 0x000000014c4c7824 */ /* 0x004fc600078e024b */
[----:B------:R-:W2:Y:S01]  /*15c0*/  LDS R87, [R33+0x38] ;  /* 0x0000380021577984 */ /* 0x000ea20000000800 */
[----:B---3--:R-:W-:-:S03]  /*15d0*/  IMAD.IADD R77, R77, 0x1, R76 ;  /* 0x000000014d4d7824 */ /* 0x008fc600078e024c */
[----:B------:R-:W3:Y:S01]  /*15e0*/  LDS R88, [R33+0x3c] ;  /* 0x00003c0021587984 */ /* 0x000ee20000000800 */
[----:B----4-:R-:W-:-:S03]  /*15f0*/  IMAD.IADD R78, R78, 0x1, R77 ;  /* 0x000000014e4e7824 */ /* 0x010fc600078e024d */
[----:B------:R-:W4:Y:S01]  /*1600*/  LDS R89, [R33+0x40] ;  /* 0x0000400021597984 */ /* 0x000f220000000800 */
[----:B------:R-:W-:-:S03]  /*1610*/  IMAD.IADD R79, R79, 0x1, R78 ;  /* 0x000000014f4f7824 */ /* 0x000fc600078e024e */
        /* <DEDUP_REMOVED lines=31> */
[----:B------:R-:W-:-:S04]  /*1810*/  IMAD.IADD R95, R95, 0x1, R94 ;  /* 0x000000015f5f7824 */ /* 0x000fc800078e025e */
[----:B0-----:R-:W-:-:S04]  /*1820*/  IMAD.IADD R96, R96, 0x1, R95 ;  /* 0x0000000160607824 */ /* 0x001fc800078e025f */
[----:B-1----:R-:W-:-:S04]  /*1830*/  IMAD.IADD R97, R97, 0x1, R96 ;  /* 0x0000000161617824 */ /* 0x002fc800078e0260 */
[----:B--2---:R-:W-:-:S04]  /*1840*/  IMAD.IADD R98, R98, 0x1, R97 ;  /* 0x0000000162627824 */ /* 0x004fc800078e0261 */
[----:B---3--:R-:W-:-:S04]  /*1850*/  IMAD.IADD R99, R99, 0x1, R98 ;  /* 0x0000000163637824 */ /* 0x008fc800078e0262 */
[----:B----4-:R-:W-:-:S04]  /*1860*/  IMAD.IADD R100, R100, 0x1, R99 ;  /* 0x0000000164647824 */ /* 0x010fc800078e0263 */
[----:B------:R-:W-:-:S04]  /*1870*/  IMAD.IADD R101, R101, 0x1, R100 ;  /* 0x0000000165657824 */ /* 0x000fc800078e0264 */
[----:B------:R-:W-:-:S04]  /*1880*/  IMAD.IADD R102, R102, 0x1, R101 ;  /* 0x0000000166667824 */ /* 0x000fc800078e0265 */
[----:B------:R-:W-:-:S04]  /*1890*/  IMAD.IADD R103, R103, 0x1, R102 ;  /* 0x0000000167677824 */ /* 0x000fc800078e0266 */
[----:B------:R-:W-:-:S04]  /*18a0*/  IMAD.IADD R104, R104, 0x1, R103 ;  /* 0x0000000168687824 */ /* 0x000fc800078e0267 */
[----:B------:R-:W-:-:S05]  /*18b0*/  IMAD.IADD R106, R5, 0x1, R104 ;  /* 0x00000001056a7824 */ /* 0x000fca00078e0268 */
        /* <DEDUP_REMOVED lines=8> */
[----:B------:R-:W0:Y:S02]  /*1940*/  SHFL.UP P0, R107, R108, 0x10, RZ ;  /* 0x060000006c6b7989 */ /* 0x000e2400000000ff */
[----:B0-----:R-:W-:Y:S01]  /*1950*/  @P0 IMAD.IADD R107, R108, 0x1, R107 ;  /* 0x000000016c6b0824 */ /* 0x001fe200078e026b */
[----:B------:R-:W-:-:S03]  /*1960*/  ISETP.NE.AND P0, PT, R105, 0x1, PT ;  /* 0x000000016900780c */ /* 0x000fc60003f05270 */
[----:B------:R-:W-:Y:S01]  /*1970*/  IMAD.IADD R106, R107, 0x1, -R106 ;  /* 0x000000016b6a7824 */ /* 0x000fe200078e0a6a */
[----:B------:R-:W-:Y:S01]  /*1980*/  @!P1 STS [R30+0x8400], R107 ;  /* 0x0084006b1e009388 */ /* 0x000fe20000000800 */
[----:B------:R-:W-:Y:S01]  /*1990*/  BAR.SYNC.DEFER_BLOCKING 0x0 ;  /* 0x0000000000007b1d */ /* 0x000fe20000010000 */
[----:B------:R-:W-:-:S05]  /*19a0*/  ISETP.NE.AND P1, PT, R105, 0x4, PT ;  /* 0x000000046900780c */ /* 0x000fca0003f25270 */
[----:B------:R-:W0:Y:S04]  /*19b0*/  LDS.128 R4, [UR4+0x8400] ;  /* 0x00840004ff047984 */ /* 0x000e280008000c00 */
[----:B------:R-:W1:Y:S01]  /*19c0*/  LDS.128 R8, [UR4+0x8410] ;  /* 0x00841004ff087984 */ /* 0x000e620008000c00 */
[C---:B0-----:R-:W-:Y:S01]  /*19d0*/  SEL R37, R4.reuse, R37, !P0 ;  /* 0x0000002504257207 */ /* 0x041fe20004000000 */
[----:B------:R-:W-:Y:S01]  /*19e0*/  IMAD.IADD R5, R4, 0x1, R5 ;  /* 0x0000000104057824 */ /* 0x000fe200078e0205 */
[----:B------:R-:W-:-:S03]  /*19f0*/  ISETP.NE.AND P0, PT, R105, 0x2, PT ;  /* 0x000000026900780c */ /* 0x000fc60003f05270 */
[----:B------:R-:W-:Y:S01]  /*1a00*/  IMAD.IADD R6, R6, 0x1, R5 ;  /* 0x0000000106067824 */ /* 0x000fe200078e0205 */
[----:B------:R-:W-:Y:S02]  /*1a10*/  SEL R37, R5, R37, !P0 ;  /* 0x0000002505257207 */ /* 0x000fe40004000000 */
[----:B------:R-:W-:Y:S01]  /*1a20*/  ISETP.NE.AND P0, PT, R105, 0x3, PT ;  /* 0x000000036900780c */ /* 0x000fe20003f05270 */
[----:B------:R-:W-:-:S03]  /*1a30*/  IMAD.IADD R7, R7, 0x1, R6 ;  /* 0x0000000107077824 */ /* 0x000fc600078e0206 */
[----:B------:R-:W-:Y:S01]  /*1a40*/  SEL R37, R6, R37, !P0 ;  /* 0x0000002506257207 */ /* 0x000fe20004000000 */
[----:B-1----:R-:W-:Y:S01]  /*1a50*/  IMAD.IADD R8, R7, 0x1, R8 ;  /* 0x0000000107087824 */ /* 0x002fe200078e0208 */
[----:B------:R-:W-:Y:S02]  /*1a60*/  ISETP.NE.AND P0, PT, R105, 0x5, PT ;  /* 0x000000056900780c */ /* 0x000fe40003f05270 */
[----:B------:R-:W-:Y:S01]  /*1a70*/  SEL R37, R7, R37, !P1 ;  /* 0x0000002507257207 */ /* 0x000fe20004800000 */
[----:B------:R-:W-:Y:S01]  /*1a80*/  IMAD.IADD R9, R9, 0x1, R8 ;  /* 0x0000000109097824 */ /* 0x000fe200078e0208 */
[----:B------:R-:W-:Y:S02]  /*1a90*/  ISETP.NE.AND P1, PT, R29, RZ, PT ;  /* 0x000000ff1d00720c */ /* 0x000fe40003f25270 */
[----:B------:R-:W-:Y:S01]  /*1aa0*/  SEL R37, R8, R37, !P0 ;  /* 0x0000002508257207 */ /* 0x000fe20004000000 */
[----:B------:R-:W-:Y:S01]  /*1ab0*/  IMAD.IADD R10, R10, 0x1, R9 ;  /* 0x000000010a0a7824 */ /* 0x000fe200078e0209 */
[----:B------:R-:W-:-:S02]  /*1ac0*/  ISETP.GT.U32.AND P0, PT, R0, 0x1f, PT ;  /* 0x0000001f0000780c */ /* 0x000fc40003f04070 */
[----:B------:R-:W-:Y:S01]  /*1ad0*/  SEL R37, R9, R37, !P2 ;  /* 0x0000002509257207 */ /* 0x000fe20005000000 */
[----:B------:R-:W-:Y:S01]  /*1ae0*/  IMAD.IADD R11, R11, 0x1, R10 ;  /* 0x000000010b0b7824 */ /* 0x000fe200078e020a */
[----:B------:R-:W-:Y:S02]  /*1af0*/  ISETP.GT.U32.OR P2, PT, R0, 0x1f, P1 ;  /* 0x0000001f0000780c */ /* 0x000fe40000f44470 */
[----:B------:R-:W-:Y:S02]  /*1b00*/  SEL R4, R106, RZ, P1 ;  /* 0x000000ff6a047207 */ /* 0x000fe40000800000 */
[----:B------:R-:W-:-:S05]  /*1b10*/  SEL R37, R10, R37, !P3 ;  /* 0x000000250a257207 */ /* 0x000fca0005800000 */
[----:B------:R-:W-:Y:S01]  /*1b20*/  @P0 IMAD.IADD R106, R37, 0x1, R4 ;  /* 0x00000001256a0824 */ /* 0x000fe200078e0204 */
[----:B------:R-:W-:-:S03]  /*1b30*/  ISETP.NE.AND P0, PT, R0, RZ, PT ;  /* 0x000000ff0000720c */ /* 0x000fc60003f05270 */
[----:B------:R-:W-:-:S05]  /*1b40*/  @!P2 IMAD.U32 R106, R11, 0x10000, RZ ;  /* 0x000100000b6aa824 */ /* 0x000fca00078e00ff */
[----:B------:R-:W-:Y:S01]  /*1b50*/  @!P2 STS [UR4+0x8428], R106 ;  /* 0x0084286aff00a988 */ /* 0x000fe20008000804 */
[----:B------:R-:W-:Y:S06]  /*1b60*/  BAR.SYNC.DEFER_BLOCKING 0x0 ;  /* 0x0000000000007b1d */ /* 0x000fec0000010000 */
[----:B------:R-:W0:Y:S02]  /*1b70*/  LDS R4, [UR4+0x8428] ;  /* 0x00842804ff047984 */ /* 0x000e240008000800 */
[----:B0-----:R-:W-:-:S05]  /*1b80*/  SEL R5, R4, RZ, P0 ;  /* 0x000000ff04057207 */ /* 0x001fca0000000000 */
[----:B------:R-:W-:-:S04]  /*1b90*/  IMAD.IADD R4, R5, 0x1, R106 ;  /* 0x0000000105047824 */ /* 0x000fc800078e026a */
[--C-:B------:R-:W-:Y:S01]  /*1ba0*/  IMAD.IADD R6, R73, 0x1, R4.reuse ;  /* 0x0000000149067824 */ /* 0x100fe200078e0204 */
[----:B------:R-:W-:Y:S01]  /*1bb0*/  STS [R33], R4 ;  /* 0x0000000421007388 */ /* 0x000fe20000000800 */
[--C-:B------:R-:W-:Y:S02]  /*1bc0*/  IMAD.IADD R74, R74, 0x1, R4.reuse ;  /* 0x000000014a4a7824 */ /* 0x100fe400078e0204 */
[--C-:B------:R-:W-:Y:S01]  /*1bd0*/  IMAD.IADD R8, R75, 0x1, R4.reuse ;  /* 0x000000014b087824 */ /* 0x100fe200078e0204 */
[----:B------:R-:W-:Y:S01]  /*1be0*/  STS [R33+0x4], R6 ;  /* 0x0000040621007388 */ /* 0x000fe20000000800 */
[--C-:B------:R-:W-:Y:S02]  /*1bf0*/  IMAD.IADD R76, R76, 0x1, R4.reuse ;  /* 0x000000014c4c7824 */ /* 0x100fe400078e0204 */
[--C-:B------:R-:W-:Y:S01]  /*1c00*/  IMAD.IADD R10, R77, 0x1, R4.reuse ;  /* 0x000000014d0a7824 */ /* 0x100fe200078e0204 */
[----:B------:R-:W-:Y:S01]  /*1c10*/  STS [R33+0x8], R74 ;  /* 0x0000084a21007388 */ /* 0x000fe20000000800 */
[----:B------:R-:W-:-:S02]  /*1c20*/  IMAD.IADD R78, R78, 0x1, R4 ;  /* 0x000000014e4e7824 */ /* 0x000fc400078e0204 */
[--C-:B------:R-:W-:Y:S01]  /*1c30*/  IMAD.IADD R106, R79, 0x1, R4.reuse ;  /* 0x000000014f6a7824 */ /* 0x100fe200078e0204 */
[----:B------:R-:W-:Y:S01]  /*1c40*/  STS [R33+0xc], R8 ;  /* 0x00000c0821007388 */ /* 0x000fe20000000800 */
        /* <DEDUP_REMOVED lines=36> */
[----:B------:R-:W-:-:S03]  /*1e90*/  IMAD.IADD R104, R104, 0x1, R4 ;  /* 0x0000000168687824 */ /* 0x000fc600078e0204 */
[----:B------:R-:W-:Y:S04]  /*1ea0*/  STS [R33+0x40], R88 ;  /* 0x0000405821007388 */ /* 0x000fe80000000800 */
        /* <DEDUP_REMOVED lines=15> */
[----:B------:R-:W-:Y:S01]  /*1fa0*/  STS [R33+0x80], R104 ;  /* 0x0000806821007388 */ /* 0x000fe20000000800 */
[----:B------:R-:W-:Y:S06]  /*1fb0*/  BAR.SYNC.DEFER_BLOCKING 0x0 ;  /* 0x0000000000007b1d */ /* 0x000fec0000010000 */
[----:B------:R-:W0:Y:S04]  /*1fc0*/  LDS.U16 R5, [R34] ;  /* 0x0000000022057984 */ /* 0x000e280000000400 */
[----:B------:R-:W1:Y:S04]  /*1fd0*/  LDS.U16 R7, [R36] ;  /* 0x0000000024077984 */ /* 0x000e680000000400 */
[----:B------:R-:W2:Y:S04]  /*1fe0*/  LDS.U16 R39, [R39] ;  /* 0x0000000027277984 */ /* 0x000ea80000000400 */
[----:B------:R-:W3:Y:S04]  /*1ff0*/  LDS.U16 R41, [R41] ;  /* 0x0000000029297984 */ /* 0x000ee80000000400 */
[----:B------:R-:W4:Y:S04]  /*2000*/  LDS.U16 R43, [R43] ;  /* 0x000000002b2b7984 */ /* 0x000f280000000400 */
[----:B------:R-:W4:Y:S04]  /*2010*/  LDS.U16 R45, [R45] ;  /* 0x000000002d2d7984 */ /* 0x000f280000000400 */
[----:B------:R-:W4:Y:S04]  /*2020*/  LDS.U16 R47, [R47] ;  /* 0x000000002f2f7984 */ /* 0x000f280000000400 */
[----:B------:R-:W4:Y:S04]  /*2030*/  LDS.U16 R49, [R49] ;  /* 0x0000000031317984 */ /* 0x000f280000000400 */
[----:B------:R-:W4:Y:S04]  /*2040*/  LDS.U16 R51, [R51] ;  /* 0x0000000033337984 */ /* 0x000f280000000400 */
[----:B------:R-:W4:Y:S04]  /*2050*/  LDS.U16 R53, [R53] ;  /* 0x0000000035357984 */ /* 0x000f280000000400 */
[----:B------:R-:W4:Y:S01]  /*2060*/  LDS.U16 R55, [R55] ;  /* 0x0000000037377984 */ /* 0x000f220000000400 */
[----:B0-----:R-:W-:-:S03]  /*2070*/  IMAD.IADD R5, R32, 0x1, R5 ;  /* 0x0000000120057824 */ /* 0x001fc600078e0205 */
[----:B------:R-:W0:Y:S01]  /*2080*/  LDS.U16 R57, [R57] ;  /* 0x0000000039397984 */ /* 0x000e220000000400 */
[----:B-1----:R-:W-:-:S03]  /*2090*/  IMAD.IADD R7, R38, 0x1, R7 ;  /* 0x0000000126077824 */ /* 0x002fc600078e0207 */
[----:B------:R-:W1:Y:S01]  /*20a0*/  LDS.U16 R59, [R59] ;  /* 0x000000003b3b7984 */ /* 0x000e620000000400 */
[----:B--2---:R-:W-:-:S03]  /*20b0*/  IMAD.IADD R39, R40, 0x1, R39 ;  /* 0x0000000128277824 */ /* 0x004fc600078e0227 */
[----:B------:R-:W2:Y:S01]  /*20c0*/  LDS.U16 R61, [R61] ;  /* 0x000000003d3d7984 */ /* 0x000ea20000000400 */
[----:B---3--:R-:W-:-:S03]  /*20d0*/  IMAD.IADD R41, R42, 0x1, R41 ;  /* 0x000000012a297824 */ /* 0x008fc600078e0229 */
[----:B------:R-:W3:Y:S01]  /*20e0*/  LDS.U16 R63, [R63] ;  /* 0x000000003f3f7984 */ /* 0x000ee20000000400 */
[----:B----4-:R-:W-:-:S03]  /*20f0*/  IMAD.IADD R43, R44, 0x1, R43 ;  /* 0x000000012c2b7824 */ /* 0x010fc600078e022b */
[----:B------:R-:W4:Y:S01]  /*2100*/  LDS.U16 R65, [R65] ;  /* 0x0000000041417984 */ /* 0x000f220000000400 */
[----:B------:R-:W-:-:S03]  /*2110*/  IMAD.IADD R45, R46, 0x1, R45 ;  /* 0x000000012e2d7824 */ /* 0x000fc600078e022d */
[----:B------:R-:W4:Y:S01]  /*2120*/  LDS.U16 R67, [R67] ;  /* 0x0000000043437984 */ /* 0x000f220000000400 */
[----:B------:R-:W-:-:S03]  /*2130*/  IMAD.IADD R47, R48, 0x1, R47 ;  /* 0x00000001302f7824 */ /* 0x000fc600078e022f */
[----:B------:R-:W4:Y:S01]  /*2140*/  LDS.U16 R69, [R69] ;  /* 0x0000000045457984 */ /* 0x000f220000000400 */
[----:B------:R-:W-:-:S03]  /*2150*/  IMAD.IADD R49, R50, 0x1, R49 ;  /* 0x0000000132317824 */ /* 0x000fc600078e0231 */
[----:B------:R-:W4:Y:S01]  /*2160*/  LDS.U16 R71, [R71] ;  /* 0x0000000047477984 */ /* 0x000f220000000400 */
[----:B------:R-:W-:Y:S02]  /*2170*/  IMAD.IADD R51, R52, 0x1, R51 ;  /* 0x0000000134337824 */ /* 0x000fe400078e0233 */
[----:B------:R-:W-:Y:S02]  /*2180*/  IMAD.IADD R53, R54, 0x1, R53 ;  /* 0x0000000136357824 */ /* 0x000fe400078e0235 */
[----:B------:R-:W-:Y:S02]  /*2190*/  IMAD.IADD R55, R56, 0x1, R55 ;  /* 0x0000000138377824 */ /* 0x000fe400078e0237 */
[----:B0-----:R-:W-:Y:S02]  /*21a0*/  IMAD.IADD R57, R58, 0x1, R57 ;  /* 0x000000013a397824 */ /* 0x001fe400078e0239 */
[----:B-1----:R-:W-:Y:S02]  /*21b0*/  IMAD.IADD R59, R60, 0x1, R59 ;  /* 0x000000013c3b7824 */ /* 0x002fe400078e023b */
[----:B--2---:R-:W-:-:S02]  /*21c0*/  IMAD.IADD R61, R62, 0x1, R61 ;  /* 0x000000013e3d7824 */ /* 0x004fc400078e023d */
[----:B---3--:R-:W-:Y:S02]  /*21d0*/  IMAD.IADD R63, R64, 0x1, R63 ;  /* 0x00000001403f7824 */ /* 0x008fe400078e023f */
[----:B----4-:R-:W-:Y:S02]  /*21e0*/  IMAD.IADD R65, R66, 0x1, R65 ;  /* 0x0000000142417824 */ /* 0x010fe400078e0241 */
[----:B------:R-:W-:Y:S02]  /*21f0*/  IMAD.IADD R67, R68, 0x1, R67 ;  /* 0x0000000144437824 */ /* 0x000fe400078e0243 */
[----:B------:R-:W-:Y:S02]  /*2200*/  IMAD.IADD R69, R70, 0x1, R69 ;  /* 0x0000000146457824 */ /* 0x000fe400078e0245 */
[----:B------:R-:W-:Y:S01]  /*2210*/  IMAD.IADD R71, R72, 0x1, R71 ;  /* 0x0000000148477824 */ /* 0x000fe200078e0247 */
[----:B------:R-:W-:Y:S06]  /*2220*/  BAR.SYNC.DEFER_BLOCKING 0x0 ;  /* 0x0000000000007b1d */ /* 0x000fec0000010000 */
[----:B------:R-:W-:Y:S05]  /*2230*/  BRA.U UP0, `(.L_x_219) ;  /* 0x0000000100f87547 */ /* 0x000fea000b800000 */
[----:B------:R-:W-:Y:S01]  /*2240*/  LEA R5, R5, UR4, 0x2 ;  /* 0x0000000405057c11 */ /* 0x000fe2000f8e10ff */
[----:B------:R-:W-:Y:S01]  /*2250*/  UIADD3 UR8, UPT, UPT, UR8, 0x6, URZ ;  /* 0x0000000608087890 */ /* 0x000fe2000fffe0ff */
[----:B------:R-:W-:Y:S01]  /*2260*/  LEA R4, R7, UR4, 0x2 ;  /* 0x0000000407047c11 */ /* 0x000fe2000f8e10ff */
[----:B------:R-:W-:Y:S01]  /*2270*/  UIADD3 UR5, UPT, UPT, UR5, -0x6, URZ ;  /* 0xfffffffa05057890 */ /* 0x000fe2000fffe0ff */
[----:B------:R-:W-:Y:S01]  /*2280*/  LEA R7, R39, UR4, 0x2 ;  /* 0x0000000427077c11 */ /* 0x000fe2000f8e10ff */
[----:B------:R0:W-:Y:S01]  /*2290*/  STS [R5], R2 ;  /* 0x0000000205007388 */ /* 0x0001e20000000800 */
[----:B------:R-:W-:Y:S02]  /*22a0*/  LEA R6, R41, UR4, 0x2 ;  /* 0x0000000429067c11 */ /* 0x000fe4000f8e10ff */
[----:B------:R-:W-:Y:S01]  /*22b0*/  LEA R9, R43, UR4, 0x2 ;  /* 0x000000042b097c11 */ /* 0x000fe2000f8e10ff */
[----:B------:R1:W-:Y:S01]  /*22c0*/  STS [R4], R3 ;  /* 0x0000000304007388 */ /* 0x0003e20000000800 */
[----:B------:R-:W-:-:S02]  /*22d0*/  LEA R8, R45, UR4, 0x2 ;  /* 0x000000042d087c11 */ /* 0x000fc4000f8e10ff */
[----:B------:R-:W-:Y:S01]  /*22e0*/  LEA R11, R47, UR4, 0x2 ;  /* 0x000000042f0b7c11 */ /* 0x000fe2000f8e10ff */
[----:B------:R2:W-:Y:S01]  /*22f0*/  STS [R7], R12 ;  /* 0x0000000c07007388 */ /* 0x0005e20000000800 */
[----:B------:R-:W-:Y:S02]  /*2300*/  LEA R10, R49, UR4, 0x2 ;  /* 0x00000004310a7c11 */ /* 0x000fe4000f8e10ff */
[----:B0-----:R-:W-:Y:S01]  /*2310*/  LEA R5, R51, UR4, 0x2 ;  /* 0x0000000433057c11 */ /* 0x001fe2000f8e10ff */
[----:B------:R0:W-:Y:S01]  /*2320*/  STS [R6], R13 ;  /* 0x0000000d06007388 */ /* 0x0001e20000000800 */
[----:B------:R-:W-:Y:S02]  /*2330*/  LEA R2, R53, UR4, 0x2 ;  /* 0x0000000435027c11 */ /* 0x000fe4000f8e10ff */
[----:B-1----:R-:W-:Y:S01]  /*2340*/  LEA R3, R55, UR4, 0x2 ;  /* 0x0000000437037c11 */ /* 0x002fe2000f8e10ff */
[----:B------:R1:W-:Y:S01]  /*2350*/  STS [R9], R14 ;  /* 0x0000000e09007388 */ /* 0x0003e20000000800 */
[----:B------:R-:W-:-:S02]  /*2360*/  LEA R4, R57, UR4, 0x2 ;  /* 0x0000000439047c11 */ /* 0x000fc4000f8e10ff */
[----:B--2---:R-:W-:Y:S01]  /*2370*/  LEA R7, R59, UR4, 0x2 ;  /* 0x000000043b077c11 */ /* 0x004fe2000f8e10ff */
[----:B------:R2:W-:Y:S01]  /*2380*/  STS [R8], R15 ;  /* 0x0000000f08007388 */ /* 0x0005e20000000800 */
[----:B0-----:R-:W-:-:S03]  /*2390*/  LEA R6, R61, UR4, 0x2 ;  /* 0x000000043d067c11 */ /* 0x001fc6000f8e10ff */
[----:B------:R0:W-:Y:S01]  /*23a0*/  STS [R11], R16 ;  /* 0x000000100b007388 */ /* 0x0001e20000000800 */
[----:B-1----:R-:W-:-:S03]  /*23b0*/  LEA R9, R63, UR4, 0x2 ;  /* 0x000000043f097c11 */ /* 0x002fc6000f8e10ff */
[----:B------:R1:W-:Y:S01]  /*23c0*/  STS [R10], R17 ;  /* 0x000000110a007388 */ /* 0x0003e20000000800 */
[----:B--2---:R-:W-:-:S03]  /*23d0*/  LEA R8, R65, UR4, 0x2 ;  /* 0x0000000441087c11 */ /* 0x004fc6000f8e10ff */
[----:B------:R2:W-:Y:S01]  /*23e0*/  STS [R5], R18 ;  /* 0x0000001205007388 */ /* 0x0005e20000000800 */
[----:B0-----:R-:W-:-:S03]  /*23f0*/  LEA R11, R71, UR4, 0x2 ;  /* 0x00000004470b7c11 */ /* 0x001fc6000f8e10ff */
[----:B------:R0:W-:Y:S01]  /*2400*/  STS [R2], R19 ;  /* 0x0000001302007388 */ /* 0x0001e20000000800 */
[----:B-1----:R-:W-:-:S03]  /*2410*/  LEA R10, R69, UR4, 0x2 ;  /* 0x00000004450a7c11 */ /* 0x002fc6000f8e10ff */
[----:B------:R0:W-:Y:S01]  /*2420*/  STS [R3], R20 ;  /* 0x0000001403007388 */ /* 0x0001e20000000800 */
[----:B--2---:R-:W-:-:S03]  /*2430*/  LEA R5, R67, UR4, 0x2 ;  /* 0x0000000443057c11 */ /* 0x004fc6000f8e10ff */
[----:B------:R0:W-:Y:S04]  /*2440*/  STS [R4], R21 ;  /* 0x0000001504007388 */ /* 0x0001e80000000800 */
[----:B------:R0:W-:Y:S04]  /*2450*/  STS [R7], R22 ;  /* 0x0000001607007388 */ /* 0x0001e80000000800 */
[----:B------:R0:W-:Y:S04]  /*2460*/  STS [R6], R23 ;  /* 0x0000001706007388 */ /* 0x0001e80000000800 */
[----:B------:R0:W-:Y:S04]  /*2470*/  STS [R9], R24 ;  /* 0x0000001809007388 */ /* 0x0001e80000000800 */
[----:B------:R0:W-:Y:S04]  /*2480*/  STS [R8], R25 ;  /* 0x0000001908007388 */ /* 0x0001e80000000800 */
[----:B------:R0:W-:Y:S04]  /*2490*/  STS [R5], R26 ;  /* 0x0000001a05007388 */ /* 0x0001e80000000800 */
[----:B------:R0:W-:Y:S04]  /*24a0*/  STS [R10], R27 ;  /* 0x0000001b0a007388 */ /* 0x0001e80000000800 */
[----:B------:R0:W-:Y:S01]  /*24b0*/  STS [R11], R28 ;  /* 0x0000001c0b007388 */ /* 0x0001e20000000800 */
[----:B------:R-:W-:Y:S06]  /*24c0*/  BAR.SYNC.DEFER_BLOCKING 0x0 ;  /* 0x0000000000007b1d */ /* 0x000fec0000010000 */
[----:B------:R0:W1:Y:S04]  /*24d0*/  LDS R2, [R35] ;  /* 0x0000000023027984 */ /* 0x0000680000000800 */
[----:B------:R0:W2:Y:S04]  /*24e0*/  LDS R3, [R35+0x4] ;  /* 0x0000040023037984 */ /* 0x0000a80000000800 */
[----:B------:R0:W3:Y:S04]  /*24f0*/  LDS R12, [R35+0x8] ;  /* 0x00000800230c7984 */ /* 0x0000e80000000800 */
[----:B------:R0:W4:Y:S04]  /*2500*/  LDS R13, [R35+0xc] ;  /* 0x00000c00230d7984 */ /* 0x0001280000000800 */
[----:B------:R0:W0:Y:S04]  /*2510*/  LDS R14, [R35+0x10] ;  /* 0x00001000230e7984 */ /* 0x0000280000000800 */
        /* <DEDUP_REMOVED lines=13> */
[----:B------:R0:W0:Y:S01]  /*25f0*/  LDS R28, [R35+0x48] ;  /* 0x00004800231c7984 */ /* 0x0000220000000800 */
[----:B------:R-:W-:Y:S06]  /*2600*/  BAR.SYNC.DEFER_BLOCKING 0x0 ;  /* 0x0000000000007b1d */ /* 0x000fec0000010000 */
[----:B-1234-:R-:W-:Y:S05]  /*2610*/  BRA `(.L_x_220) ;  /* 0xffffffdc00f87947 */ /* 0x01efea000383ffff */
.L_x_219:
[----:B------:R-:W-:Y:S01]  /*2620*/  LEA R5, R5, UR4, 0x2 ;  /* 0x0000000405057c11 */ /* 0x000fe2000f8e10ff */
[----:B------:R-:W-:Y:S01]  /*2630*/  IMAD R35, R0, -0x48, R35 ;  /* 0xffffffb800237824 */ /* 0x000fe200078e0223 */
[----:B------:R-:W-:Y:S02]  /*2640*/  LEA R4, R7, UR4, 0x2 ;  /* 0x0000000407047c11 */ /* 0x000fe4000f8e10ff */
[----:B------:R-:W-:Y:S01]  /*2650*/  LEA R39, R39, UR4, 0x2 ;  /* 0x0000000427277c11 */ /* 0x000fe2000f8e10ff */
[----:B------:R0:W-:Y:S01]  /*2660*/  STS [R5], R2 ;  /* 0x0000000205007388 */ /* 0x0001e20000000800 */
[----:B------:R-:W-:Y:S02]  /*2670*/  LEA R6, R41, UR4, 0x2 ;  /* 0x0000000429067c11 */ /* 0x000fe4000f8e10ff */
[----:B------:R-:W-:Y:S01]  /*2680*/  LEA R43, R43, UR4, 0x2 ;  /* 0x000000042b2b7c11 */ /* 0x000fe2000f8e10ff */
[----:B------:R1:W-:Y:S01]  /*2690*/  STS [R4], R3 ;  /* 0x0000000304007388 */ /* 0x0003e20000000800 */
[----:B------:R-:W-:-:S02]  /*26a0*/  LEA R8, R45, UR4, 0x2 ;  /* 0x000000042d087c11 */ /* 0x000fc4000f8e10ff */
[----:B------:R-:W-:Y:S01]  /*26b0*/  LEA R47, R47, UR4, 0x2 ;  /* 0x000000042f2f7c11 */ /* 0x000fe2000f8e10ff */
[----:B------:R-:W-:Y:S01]  /*26c0*/  STS [R39], R12 ;  /* 0x0000000c27007388 */ /* 0x000fe20000000800 */
[----:B------:R-:W-:Y:S02]  /*26d0*/  LEA R10, R49, UR4, 0x2 ;  /* 0x00000004310a7c11 */ /* 0x000fe4000f8e10ff */
[----:B------:R-:W-:Y:S01]  /*26e0*/  LEA R51, R51, UR4, 0x2 ;  /* 0x0000000433337c11 */ /* 0x000fe2000f8e10ff */
[----:B------:R2:W-:Y:S01]  /*26f0*/  STS [R6], R13 ;  /* 0x0000000d06007388 */ /* 0x0005e20000000800 */
[----:B0-----:R-:W-:Y:S02]  /*2700*/  LEA R2, R53, UR4, 0x2 ;  /* 0x0000000435027c11 */ /* 0x001fe4000f8e10ff */
[----:B------:R-:W-:Y:S01]  /*2710*/  LEA R55, R55, UR4, 0x2 ;  /* 0x0000000437377c11 */ /* 0x000fe2000f8e10ff */
[----:B------:R-:W-:Y:S01]  /*2720*/  STS [R43], R14 ;  /* 0x0000000e2b007388 */ /* 0x000fe20000000800 */
[----:B-1----:R-:W-:-:S02]  /*2730*/  LEA R4, R57, UR4, 0x2 ;  /* 0x0000000439047c11 */ /* 0x002fc4000f8e10ff */
[----:B------:R-:W-:Y:S01]  /*2740*/  LEA R59, R59, UR4, 0x2 ;  /* 0x000000043b3b7c11 */ /* 0x000fe2000f8e10ff */
[----:B------:R0:W-:Y:S01]  /*2750*/  STS [R8], R15 ;  /* 0x0000000f08007388 */ /* 0x0001e20000000800 */
[----:B------:R-:W-:Y:S02]  /*2760*/  LEA R63, R63, UR4, 0x2 ;  /* 0x000000043f3f7c11 */ /* 0x000fe4000f8e10ff */
[----:B--2---:R-:W-:Y:S01]  /*2770*/  LEA R6, R61, UR4, 0x2 ;  /* 0x000000043d067c11 */ /* 0x004fe2000f8e10ff */
[----:B------:R-:W-:Y:S01]  /*2780*/  STS [R47], R16 ;  /* 0x000000102f007388 */ /* 0x000fe20000000800 */
[----:B------:R-:W-:Y:S02]  /*2790*/  LEA R67, R67, UR4, 0x2 ;  /* 0x0000000443437c11 */ /* 0x000fe4000f8e10ff */
[----:B------:R-:W-:Y:S01]  /*27a0*/  LEA R71, R71, UR4, 0x2 ;  /* 0x0000000447477c11 */ /* 0x000fe2000f8e10ff */
[----:B------:R1:W-:Y:S01]  /*27b0*/  STS [R10], R17 ;  /* 0x000000110a007388 */ /* 0x0003e20000000800 */
[----:B0-----:R-:W-:-:S03]  /*27c0*/  LEA R8, R65, UR4, 0x2 ;  /* 0x0000000441087c11 */ /* 0x001fc6000f8e10ff */
[----:B------:R-:W-:Y:S04]  /*27d0*/  STS [R51], R18 ;  /* 0x0000001233007388 */ /* 0x000fe80000000800 */
[----:B------:R0:W-:Y:S01]  /*27e0*/  STS [R2], R19 ;  /* 0x0000001302007388 */ /* 0x0001e20000000800 */
[----:B-1----:R-:W-:Y:S01]  /*27f0*/  LEA R10, R69, UR4, 0x2 ;  /* 0x00000004450a7c11 */ /* 0x002fe2000f8e10ff */
[----:B------:R-:W1:Y:S02]  /*2800*/  LDCU.64 UR4, c[0x0][0x3a0] ;  /* 0x00007400ff0477ac */ /* 0x000e640008000a00 */
[----:B------:R-:W-:Y:S04]  /*2810*/  STS [R55], R20 ;  /* 0x0000001437007388 */ /* 0x000fe80000000800 */
[----:B------:R2:W-:Y:S01]  /*2820*/  STS [R4], R21 ;  /* 0x0000001504007388 */ /* 0x0005e20000000800 */
[----:B0-----:R-:W0:Y:S03]  /*2830*/  LDC.64 R2, c[0x0][0x388] ;  /* 0x0000e200ff027b82 */ /* 0x001e260000000a00 */
[----:B------:R-:W-:Y:S04]  /*2840*/  STS [R59], R22 ;  /* 0x000000163b007388 */ /* 0x000fe80000000800 */
[----:B------:R3:W-:Y:S01]  /*2850*/  STS [R6], R23 ;  /* 0x0000001706007388 */ /* 0x0007e20000000800 */
[----:B--2---:R-:W-:-:S03]  /*2860*/  VIADD R4, R0, 0x100 ;  /* 0x0000010000047836 */ /* 0x004fc60000000000 */
[----:B------:R-:W-:Y:S02]  /*2870*/  STS [R63], R24 ;  /* 0x000000183f007388 */ /* 0x000fe40000000800 */
[----:B-1----:R-:W-:Y:S02]  /*2880*/  ISETP.GE.U32.AND P3, PT, R4, UR4, PT ;  /* 0x0000000404007c0c */ /* 0x002fe4000bf66070 */
[----:B------:R1:W-:Y:S01]  /*2890*/  STS [R8], R25 ;  /* 0x0000001908007388 */ /* 0x0003e20000000800 */
[C---:B------:R-:W-:Y:S02]  /*28a0*/  VIADD R4, R0.reuse, 0x200 ;  /* 0x0000020000047836 */ /* 0x040fe40000000000 */
[----:B---3--:R-:W-:Y:S01]  /*28b0*/  VIADD R6, R0, 0x300 ;  /* 0x0000030000067836 */ /* 0x008fe20000000000 */
[----:B------:R-:W-:Y:S01]  /*28c0*/  STS [R67], R26 ;  /* 0x0000001a43007388 */ /* 0x000fe20000000800 */
[----:B------:R-:W-:Y:S02]  /*28d0*/  ISETP.GE.U32.AND.EX P3, PT, RZ, UR5, PT, P3 ;  /* 0x00000005ff007c0c */ /* 0x000fe4000bf66130 */
[----:B------:R-:W-:Y:S01]  /*28e0*/  ISETP.GE.U32.AND P4, PT, R4, UR4, PT ;  /* 0x0000000404007c0c */ /* 0x000fe2000bf86070 */
[----:B------:R2:W-:Y:S01]  /*28f0*/  STS [R10], R27 ;  /* 0x0000001b0a007388 */ /* 0x0005e20000000800 */
[----:B------:R-:W-:Y:S01]  /*2900*/  ISETP.GE.U32.AND P1, PT, R6, UR4, PT ;  /* 0x0000000406007c0c */ /* 0x000fe2000bf26070 */
[C---:B0-----:R-:W-:Y:S01]  /*2910*/  IMAD.WIDE.U32 R2, R0.reuse, 0x4, R2 ;  /* 0x0000000400027825 */ /* 0x041fe200078e0002 */
[C---:B-1----:R-:W-:Y:S01]  /*2920*/  LOP3.LUT R8, R0.reuse, 0x400, RZ, 0xfc, !PT ;  /* 0x0000040000087812 */ /* 0x042fe200078efcff */
[----:B------:R-:W-:Y:S01]  /*2930*/  STS [R71], R28 ;  /* 0x0000001c47007388 */ /* 0x000fe20000000800 */
[----:B------:R-:W-:Y:S01]  /*2940*/  BAR.SYNC.DEFER_BLOCKING 0x0 ;  /* 0x0000000000007b1d */ /* 0x000fe20000010000 */
[----:B------:R-:W-:Y:S01]  /*2950*/  ISETP.GE.U32.AND.EX P1, PT, RZ, UR5, PT, P1 ;  /* 0x00000005ff007c0c */ /* 0x000fe2000bf26110 */
[----:B--2---:R-:W-:Y:S01]  /*2960*/  VIADD R10, R0, 0x500 ;  /* 0x00000500000a7836 */ /* 0x004fe20000000000 */
[----:B------:R-:W-:Y:S01]  /*2970*/  ISETP.GE.U32.AND P6, PT, R8, UR4, PT ;  /* 0x0000000408007c0c */ /* 0x000fe2000bfc6070 */
[C---:B------:R-:W-:Y:S01]  /*2980*/  VIADD R4, R0.reuse, 0x600 ;  /* 0x0000060000047836 */ /* 0x040fe20000000000 */
[----:B------:R-:W-:Y:S01]  /*2990*/  ISETP.GE.U32.AND.EX P4, PT, RZ, UR5, PT, P4 ;  /* 0x00000005ff007c0c */ /* 0x000fe2000bf86140 */
[----:B------:R-:W-:Y:S01]  /*29a0*/  VIADD R6, R0, 0x700 ;  /* 0x0000070000067836 */ /* 0x000fe20000000000 */
[----:B------:R-:W-:-:S02]  /*29b0*/  ISETP.GE.U32.AND P0, PT, R10, UR4, PT ;  /* 0x000000040a007c0c */ /* 0x000fc4000bf06070 */
[----:B------:R-:W-:Y:S02]  /*29c0*/  ISETP.GE.U32.AND.EX P6, PT, RZ, UR5, PT, P6 ;  /* 0x00000005ff007c0c */ /* 0x000fe4000bfc6160 */
[----:B------:R-:W-:Y:S02]  /*29d0*/  ISETP.GE.U32.AND.EX P0, PT, RZ, UR5, PT, P0 ;  /* 0x00000005ff007c0c */ /* 0x000fe4000bf06100 */
[----:B------:R-:W-:Y:S02]  /*29e0*/  ISETP.GE.U32.AND P5, PT, R4, UR4, PT ;  /* 0x0000000404007c0c */ /* 0x000fe4000bfa6070 */
[----:B------:R-:W-:Y:S02]  /*29f0*/  LOP3.LUT R4, R0, 0x800, RZ, 0xfc, !PT ;  /* 0x0000080000047812 */ /* 0x000fe400078efcff */
[----:B------:R-:W-:Y:S01]  /*2a00*/  ISETP.GE.U32.AND P2, PT, R6, UR4, PT ;  /* 0x0000000406007c0c */ /* 0x000fe2000bf46070 */
[----:B------:R-:W-:Y:S01]  /*2a10*/  VIADD R6, R0, 0x900 ;  /* 0x0000090000067836 */ /* 0x000fe20000000000 */
[----:B------:R-:W-:-:S02]  /*2a20*/  ISETP.GE.U32.AND.EX P5, PT, RZ, UR5, PT, P5 ;  /* 0x00000005ff007c0c */ /* 0x000fc4000bfa6150 */
[----:B------:R-:W-:Y:S01]  /*2a30*/  ISETP.GE.U32.AND.EX P2, PT, RZ, UR5, PT, P2 ;  /* 0x00000005ff007c0c */ /* 0x000fe2000bf46120 */
[----:B------:R-:W0:Y:S04]  /*2a40*/  LDS R5, [R35+0x400] ;  /* 0x0004000023057984 */ /* 0x000e280000000800 */
[----:B------:R-:W1:Y:S04]  /*2a50*/  LDS R9, [R35+0xc00] ;  /* 0x000c000023097984 */ /* 0x000e680000000800 */
        /* <DEDUP_REMOVED lines=8> */
[----:B0-----:R-:W-:Y:S01]  /*2ae0*/  @!P3 STG.E desc[UR10][R2.64+0x400], R5 ;  /* 0x000400050200b986 */ /* 0x001fe2000c10190a */
[----:B------:R-:W-:Y:S01]  /*2af0*/  ISETP.GE.U32.AND P3, PT, R4, UR4, PT ;  /* 0x0000000404007c0c */ /* 0x000fe2000bf66070 */
[----:B------:R-:W-:-:S02]  /*2b00*/  VIADD R4, R0, 0xa00 ;  /* 0x00000a0000047836 */ /* 0x000fc40000000000 */
[----:B------:R-:W0:Y:S01]  /*2b10*/  LDS R25, [R35+0x2c00] ;  /* 0x002c000023197984 */ /* 0x000e220000000800 */
[----:B------:R-:W-:-:S03]  /*2b20*/  ISETP.GE.U32.AND.EX P3, PT, RZ, UR5, PT, P3 ;  /* 0x00000005ff007c0c */ /* 0x000fc6000bf66130 */
[----:B-1----:R-:W-:Y:S01]  /*2b30*/  @!P1 STG.E desc[UR10][R2.64+0xc00], R9 ;  /* 0x000c000902009986 */ /* 0x002fe2000c10190a */
[----:B------:R-:W-:-:S03]  /*2b40*/  ISETP.GE.U32.AND P1, PT, R0, UR4, PT ;  /* 0x0000000400007c0c */ /* 0x000fc6000bf26070 */
[----:B------:R-:W1:Y:S04]  /*2b50*/  LDS R5, [R35+0x3000] ;  /* 0x0030000023057984 */ /* 0x000e680000000800 */
[----:B--2---:R-:W-:Y:S01]  /*2b60*/  @!P0 STG.E desc[UR10][R2.64+0x1400], R13 ;  /* 0x0014000d02008986 */ /* 0x004fe2000c10190a */
[----:B------:R-:W-:-:S03]  /*2b70*/  ISETP.GE.U32.AND.EX P0, PT, RZ, UR5, PT, P1 ;  /* 0x00000005ff007c0c */ /* 0x000fc6000bf06110 */
[----:B---3--:R-:W-:Y:S01]  /*2b80*/  @!P6 STG.E desc[UR10][R2.64+0x1000], R11 ;  /* 0x0010000b0200e986 */ /* 0x008fe2000c10190a */
[----:B------:R-:W-:Y:S01]  /*2b90*/  ISETP.GE.U32.AND P6, PT, R4, UR4, PT ;  /* 0x0000000404007c0c */ /* 0x000fe2000bfc6070 */
[----:B------:R-:W-:Y:S02]  /*2ba0*/  VIADD R4, R0, 0xb00 ;  /* 0x00000b0000047836 */ /* 0x000fe40000000000 */
[----:B----4-:R-:W-:Y:S01]  /*2bb0*/  @!P4 STG.E desc[UR10][R2.64+0x800], R7 ;  /* 0x000800070200c986 */ /* 0x010fe2000c10190a */
[----:B------:R-:W-:Y:S01]  /*2bc0*/  ISETP.GE.U32.AND P4, PT, R6, UR4, PT ;  /* 0x0000000406007c0c */ /* 0x000fe2000bf86070 */
[----:B------:R-:W-:Y:S01]  /*2bd0*/  VIADD R6, R0, 0xe00 ;  /* 0x00000e0000067836 */ /* 0x000fe20000000000 */
[----:B------:R-:W-:Y:S01]  /*2be0*/  ISETP.GE.U32.AND P1, PT, R4, UR4, PT ;  /* 0x0000000404007c0c */ /* 0x000fe2000bf26070 */
[----:B------:R-:W2:Y:S01]  /*2bf0*/  LDS R7, [R35+0x3400] ;  /* 0x0034000023077984 */ /* 0x000ea20000000800 */
[----:B------:R-:W-:Y:S02]  /*2c00*/  LOP3.LUT R4, R0, 0xc00, RZ, 0xfc, !PT ;  /* 0x00000c0000047812 */ /* 0x000fe400078efcff */
[----:B------:R-:W-:Y:S01]  /*2c10*/  ISETP.GE.U32.AND.EX P4, PT, RZ, UR5, PT, P4 ;  /* 0x00000005ff007c0c */ /* 0x000fe2000bf86140 */
[----:B------:R-:W3:Y:S01]  /*2c20*/  LDS R9, [R35+0x3800] ;  /* 0x0038000023097984 */ /* 0x000ee20000000800 */
[----:B------:R-:W-:-:S03]  /*2c30*/  ISETP.GE.U32.AND.EX P6, PT, RZ, UR5, PT, P6 ;  /* 0x00000005ff007c0c */ /* 0x000fc6000bfc6160 */
[----:B------:R-:W-:Y:S04]  /*2c40*/  LDS R11, [R35+0x3c00] ;  /* 0x003c0000230b7984 */ /* 0x000fe80000000800 */
[----:B------:R-:W-:Y:S04]  /*2c50*/  LDS R13, [R35+0x4000] ;  /* 0x00400000230d7984 */ /* 0x000fe80000000800 */
[----:B------:R-:W-:Y:S04]  /*2c60*/  LDS R27, [R35+0x4400] ;  /* 0x00440000231b7984 */ /* 0x000fe80000000800 */
[----:B------:R-:W4:Y:S04]  /*2c70*/  @!P0 LDS R29, [R35] ;  /* 0x00000000231d8984 */ /* 0x000f280000000800 */
[----:B-----5:R0:W-:Y:S01]  /*2c80*/  @!P5 STG.E desc[UR10][R2.64+0x1800], R15 ;  /* 0x0018000f0200d986 */ /* 0x0201e2000c10190a */
[----:B------:R-:W-:Y:S01]  /*2c90*/  ISETP.GE.U32.AND P5, PT, R4, UR4, PT ;  /* 0x0000000404007c0c */ /* 0x000fe2000bfa6070 */
[----:B------:R-:W-:-:S02]  /*2ca0*/  VIADD R4, R0, 0xd00 ;  /* 0x00000d0000047836 */ /* 0x000fc40000000000 */
[----:B------:R0:W-:Y:S01]  /*2cb0*/  @!P2 STG.E desc[UR10][R2.64+0x1c00], R17 ;  /* 0x001c00110200a986 */ /* 0x0001e2000c10190a */
[----:B------:R-:W-:Y:S02]  /*2cc0*/  ISETP.GE.U32.AND.EX P2, PT, RZ, UR5, PT, P1 ;  /* 0x00000005ff007c0c */ /* 0x000fe4000bf46110 */
[----:B------:R-:W-:Y:S01]  /*2cd0*/  ISETP.GE.U32.AND.EX P5, PT, RZ, UR5, PT, P5 ;  /* 0x00000005ff007c0c */ /* 0x000fe2000bfa6150 */
[----:B------:R0:W-:Y:S01]  /*2ce0*/  @!P3 STG.E desc[UR10][R2.64+0x2000], R19 ;  /* 0x002000130200b986 */ /* 0x0001e2000c10190a */
[----:B------:R-:W-:Y:S01]  /*2cf0*/  ISETP.GE.U32.AND P1, PT, R4, UR4, PT ;  /* 0x0000000404007c0c */ /* 0x000fe2000bf26070 */
[----:B------:R-:W-:Y:S01]  /*2d00*/  VIADD R4, R0, 0xf00 ;  /* 0x00000f0000047836 */ /* 0x000fe20000000000 */
[----:B------:R-:W-:Y:S01]  /*2d10*/  ISETP.GE.U32.AND P3, PT, R6, UR4, PT ;  /* 0x0000000406007c0c */ /* 0x000fe2000bf66070 */
[----:B------:R1:W-:Y:S01]  /*2d20*/  @!P4 STG.E desc[UR10][R2.64+0x2400], R21 ;  /* 0x002400150200c986 */ /* 0x0003e2000c10190a */
[----:B------:R-:W-:Y:S01]  /*2d30*/  VIADD R6, R0, 0x1100 ;  /* 0x0000110000067836 */ /* 0x000fe20000000000 */
[----:B------:R-:W-:-:S02]  /*2d40*/  ISETP.GE.U32.AND.EX P1, PT, RZ, UR5, PT, P1 ;  /* 0x00000005ff007c0c */ /* 0x000fc4000bf26110 */
[----:B------:R-:W-:Y:S01]  /*2d50*/  ISETP.GE.U32.AND P4, PT, R4, UR4, PT ;  /* 0x0000000404007c0c */ /* 0x000fe2000bf86070 */
[----:B------:R2:W-:Y:S01]  /*2d60*/  @!P6 STG.E desc[UR10][R2.64+0x2800], R23 ;  /* 0x002800170200e986 */ /* 0x0005e2000c10190a */
[C---:B------:R-:W-:Y:S01]  /*2d70*/  LOP3.LUT R4, R0.reuse, 0x1000, RZ, 0xfc, !PT ;  /* 0x0000100000047812 */ /* 0x040fe200078efcff */
[----:B------:R-:W-:Y:S01]  /*2d80*/  VIADD R0, R0, 0x1200 ;  /* 0x0000120000007836 */ /* 0x000fe20000000000 */
[----:B------:R-:W-:Y:S01]  /*2d90*/  ISETP.GE.U32.AND.EX P3, PT, RZ, UR5, PT, P3 ;  /* 0x00000005ff007c0c */ /* 0x000fe2000bf66130 */
[----:B0-----:R0:W-:Y:S01]  /*2da0*/  @!P2 STG.E desc[UR10][R2.64+0x2c00], R25 ;  /* 0x002c00190200a986 */ /* 0x0011e2000c10190a */
[----:B------:R-:W-:Y:S02]  /*2db0*/  ISETP.GE.U32.AND P6, PT, R4, UR4, PT ;  /* 0x0000000404007c0c */ /* 0x000fe4000bfc6070 */
[----:B------:R-:W-:Y:S01]  /*2dc0*/  ISETP.GE.U32.AND P2, PT, R6, UR4, PT ;  /* 0x0000000406007c0c */ /* 0x000fe2000bf46070 */
[----:B-1----:R0:W-:Y:S01]  /*2dd0*/  @!P5 STG.E desc[UR10][R2.64+0x3000], R5 ;  /* 0x003000050200d986 */ /* 0x0021e2000c10190a */
[----:B------:R-:W-:-:S02]  /*2de0*/  ISETP.GE.U32.AND P5, PT, R0, UR4, PT ;  /* 0x0000000400007c0c */ /* 0x000fc4000bfa6070 */
[----:B------:R-:W-:Y:S01]  /*2df0*/  ISETP.GE.U32.AND.EX P4, PT, RZ, UR5, PT, P4 ;  /* 0x00000005ff007c0c */ /* 0x000fe2000bf86140 */
[----:B--2---:R0:W-:Y:S01]  /*2e00*/  @!P1 STG.E desc[UR10][R2.64+0x3400], R7 ;  /* 0x0034000702009986 */ /* 0x0041e2000c10190a */
[----:B------:R-:W-:Y:S02]  /*2e10*/  ISETP.GE.U32.AND.EX P6, PT, RZ, UR5, PT, P6 ;  /* 0x00000005ff007c0c */ /* 0x000fe4000bfc6160 */
[----:B------:R-:W-:Y:S01]  /*2e20*/  ISETP.GE.U32.AND.EX P2, PT, RZ, UR5, PT, P2 ;  /* 0x00000005ff007c0c */ /* 0x000fe2000bf46120 */
[----:B---3--:R0:W-:Y:S01]  /*2e30*/  @!P3 STG.E desc[UR10][R2.64+0x3800], R9 ;  /* 0x003800090200b986 */ /* 0x0081e2000c10190a */
[----:B------:R-:W-:-:S03]  /*2e40*/  ISETP.GE.U32.AND.EX P5, PT, RZ, UR5, PT, P5 ;  /* 0x00000005ff007c0c */ /* 0x000fc6000bfa6150 */
[----:B----4-:R0:W-:Y:S04]  /*2e50*/  @!P0 STG.E desc[UR10][R2.64], R29 ;  /* 0x0000001d02008986 */ /* 0x0101e8000c10190a */
[----:B------:R0:W-:Y:S04]  /*2e60*/  @!P4 STG.E desc[UR10][R2.64+0x3c00], R11 ;  /* 0x003c000b0200c986 */ /* 0x0001e8000c10190a */
[----:B------:R0:W-:Y:S04]  /*2e70*/  @!P6 STG.E desc[UR10][R2.64+0x4000], R13 ;  /* 0x0040000d0200e986 */ /* 0x0001e8000c10190a */
[----:B------:R0:W-:Y:S01]  /*2e80*/  @!P2 STG.E desc[UR10][R2.64+0x4400], R27 ;  /* 0x0044001b0200a986 */ /* 0x0001e2000c10190a */
[----:B------:R-:W-:Y:S05]  /*2e90*/  @P5 EXIT ;  /* 0x000000000000594d */ /* 0x000fea0003800000 */
[----:B------:R-:W1:Y:S04]  /*2ea0*/  LDS R35, [R35+0x4800] ;  /* 0x0048000023237984 */ /* 0x000e680000000800 */
[----:B-1----:R-:W-:Y:S01]  /*2eb0*/  STG.E desc[UR10][R2.64+0x4800], R35 ;  /* 0x0048002302007986 */ /* 0x002fe2000c10190a */
[----:B------:R-:W-:Y:S05]  /*2ec0*/  EXIT ;  /* 0x000000000000794d */ /* 0x000fea0003800000 */
.L_x_221:
        /* <DEDUP_REMOVED lines=11> */
.L_x_284:


//--------------------- .text._ZN3cub18CUB_300001_SM_10006detail11EmptyKernelIvEEvv --------------------------
	.section	.text._ZN3cub18CUB_300001_SM_10006detail11EmptyKernelIvEEvv,"ax",@progbits
	.align	128
        .global         _ZN3cub18CUB_300001_SM_10006detail11EmptyKernelIvEEvv
        .type           _ZN3cub18CUB_300001_SM_10006detail11EmptyKernelIvEEvv,@function
        .size           _ZN3cub18CUB_300001_SM_10006detail11EmptyKernelIvEEvv,(.L_x_285 - _ZN3cub18CUB_300001_SM_10006detail11EmptyKernelIvEEvv)
        .other          _ZN3cub18CUB_300001_SM_10006detail11EmptyKernelIvEEvv,@"STO_CUDA_ENTRY STV_DEFAULT"
_ZN3cub18CUB_300001_SM_10006detail11EmptyKernelIvEEvv:
.text._ZN3cub18CUB_300001_SM_10006detail11EmptyKernelIvEEvv:
[----:B------:R-:W-:Y:S01]  /*0000*/  LDC R1, c[0x0][0x37c] ;  /* 0x0000df00ff017b82 */ /* 0x000fe20000000800 */
[----:B------:R-:W-:Y:S05]  /*0010*/  EXIT ;  /* 0x000000000000794d */ /* 0x000fea0003800000 */
.L_x_222:
        /* <DEDUP_REMOVED lines=14> */
.L_x_285:


//--------------------- .text._Z7scatterPjiPKjS_iii --------------------------
	.section	.text._Z7scatterPjiPKjS_iii,"ax",@progbits
	.align	128
        .global         _Z7scatterPjiPKjS_iii
        .type           _Z7scatterPjiPKjS_iii,@function
        .size           _Z7scatterPjiPKjS_iii,(.L_x_286 - _Z7scatterPjiPKjS_iii)
        .other          _Z7scatterPjiPKjS_iii,@"STO_CUDA_ENTRY STV_DEFAULT"
_Z7scatterPjiPKjS_iii:
.text._Z7scatterPjiPKjS_iii:
[----:B------:R-:W-:Y:S01]  /*0000*/  LDC R1, c[0x0][0x37c] ;  /* 0x0000df00ff017b82 */ /* 0x000fe20000000800 */
[----:B------:R-:W0:Y:S07]  /*0010*/  S2R R6, SR_TID.X ;  /* 0x0000000000067919 */ /* 0x000e2e0000002100 */
[----:B------:R-:W1:Y:S01]  /*0020*/  S2UR UR7, SR_CTAID.X ;  /* 0x00000000000779c3 */ /* 0x000e620000002500 */
[----:B------:R-:W2:Y:S01]  /*0030*/  LDCU UR4, c[0x0][0x388] ;  /* 0x00007100ff0477ac */ /* 0x000ea20008000800 */
[----:B------:R-:W3:Y:S06]  /*0040*/  LDCU.64 UR8, c[0x0][0x358] ;  /* 0x00006b00ff0877ac */ /* 0x000eec0008000a00 */
[----:B------:R-:W1:Y:S08]  /*0050*/  LDC R5, c[0x0][0x360] ;  /* 0x0000d800ff057b82 */ /* 0x000e700000000800 */
[----:B------:R-:W4:Y:S01]  /*0060*/  LDC R10, c[0x0][0x3a0] ;  /* 0x0000e800ff0a7b82 */ /* 0x000f220000000800 */
[----:B-1----:R-:W-:-:S04]  /*0070*/  IMAD R3, R5, UR7, RZ ;  /* 0x0000000705037c24 */ /* 0x002fc8000f8e02ff */
[----:B0-----:R-:W-:-:S04]  /*0080*/  IMAD R0, R3, 0x2, R6 ;  /* 0x0000000203007824 */ /* 0x001fc800078e0206 */
[C---:B------:R-:W-:Y:S01]  /*0090*/  IMAD.IADD R7, R0.reuse, 0x1, R5 ;  /* 0x0000000100077824 */ /* 0x040fe200078e0205 */
[----:B--2---:R-:W-:-:S04]  /*00a0*/  ISETP.GE.AND P0, PT, R0, UR4, PT ;  /* 0x0000000400007c0c */ /* 0x004fc8000bf06270 */
[----:B------:R-:W-:Y:S01]  /*00b0*/  ISETP.GE.AND P1, PT, R7, UR4, PT ;  /* 0x0000000407007c0c */ /* 0x000fe2000bf26270 */
[----:B------:R-:W0:Y:S08]  /*00c0*/  LDCU UR4, c[0x0][0x3a8] ;  /* 0x00007500ff0477ac */ /* 0x000e300008000800 */
[----:B------:R-:W1:Y:S08]  /*00d0*/  @!P0 LDC.64 R2, c[0x0][0x380] ;  /* 0x0000e000ff028b82 */ /* 0x000e700000000a00 */
[----:B------:R-:W2:Y:S08]  /*00e0*/  @!P1 LDC.64 R8, c[0x0][0x380] ;  /* 0x0000e000ff089b82 */ /* 0x000eb00000000a00 */
[----:B------:R-:W5:Y:S01]  /*00f0*/  @!P0 LDC R12, c[0x0][0x3a4] ;  /* 0x0000e900ff0c8b82 */ /* 0x000f620000000800 */
[----:B-1----:R-:W-:-:S07]  /*0100*/  @!P0 IMAD.WIDE R2, R0, 0x4, R2 ;  /* 0x0000000400028825 */ /* 0x002fce00078e0202 */
[----:B------:R-:W1:Y:S01]  /*0110*/  @!P1 LDC R14, c[0x0][0x3a4] ;  /* 0x0000e900ff0e9b82 */ /* 0x000e620000000800 */
[----:B---3--:R3:W5:Y:S01]  /*0120*/  @!P0 LDG.E R11, desc[UR8][R2.64] ;  /* 0x00000008020b8981 */ /* 0x008762000c1e1900 */
[----:B--2---:R-:W-:-:S06]  /*0130*/  @!P1 IMAD.WIDE R8, R7, 0x4, R8 ;  /* 0x0000000407089825 */ /* 0x004fcc00078e0208 */
[----:B------:R2:W1:Y:S01]  /*0140*/  @!P1 LDG.E R9, desc[UR8][R8.64] ;  /* 0x0000000808099981 */ /* 0x000462000c1e1900 */
[----:B------:R-:W-:Y:S01]  /*0150*/  MOV R0, 0x400 ;  /* 0x0000040000007802 */ /* 0x000fe20000000f00 */
[----:B0-----:R-:W-:Y:S01]  /*0160*/  UISETP.GE.AND UP0, UPT, UR4, 0x1, UPT ;  /* 0x000000010400788c */ /* 0x001fe2000bf06270 */
[----:B------:R-:W0:Y:S02]  /*0170*/  S2R R7, SR_CgaCtaId ;  /* 0x0000000000077919 */ /* 0x000e240000008800 */
[----:B0-----:R-:W-:Y:S02]  /*0180*/  LEA R0, R7, R0, 0x18 ;  /* 0x0000000007007211 */ /* 0x001fe400078ec0ff */
[----:B----4-:R-:W-:-:S03]  /*0190*/  IADD3 R7, PT, PT, R10, -0x1, RZ ;  /* 0xffffffff0a077810 */ /* 0x010fc60007ffe0ff */
[----:B------:R-:W-:-:S04]  /*01a0*/  IMAD R4, R5, 0x8, R0 ;  /* 0x0000000805047824 */ /* 0x000fc800078e0200 */
[--C-:B---3--:R-:W-:Y:S02]  /*01b0*/  IMAD R3, R6, 0x4, R4.reuse ;  /* 0x0000000406037824 */ /* 0x108fe400078e0204 */
[C---:B------:R-:W-:Y:S02]  /*01c0*/  IMAD R16, R5.reuse, 0x8, R4 ;  /* 0x0000000805107824 */ /* 0x040fe400078e0204 */
[C---:B------:R-:W-:Y:S02]  /*01d0*/  IMAD R18, R5.reuse, 0x4, R3 ;  /* 0x0000000405127824 */ /* 0x040fe400078e0203 */
[----:B------:R-:W-:-:S04]  /*01e0*/  IMAD R17, R5, 0x8, R16 ;  /* 0x0000000805117824 */ /* 0x000fc800078e0210 */
[----:B------:R-:W-:Y:S01]  /*01f0*/  IMAD R15, R5, 0x8, R17 ;  /* 0x00000008050f7824 */ /* 0x000fe200078e0211 */
[----:B-----5:R-:W-:-:S04]  /*0200*/  @!P0 SHF.R.U32.HI R2, RZ, R12, R11 ;  /* 0x0000000cff028219 */ /* 0x020fc8000001160b */
[-C--:B--2---:R-:W-:Y:S01]  /*0210*/  @!P0 LOP3.LUT R8, R2, R7.reuse, RZ, 0xc0, !PT ;  /* 0x0000000702088212 */ /* 0x084fe200078ec0ff */
[----:B------:R-:W-:Y:S01]  /*0220*/  IMAD R2, R6, 0x4, R0 ;  /* 0x0000000406027824 */ /* 0x000fe200078e0200 */
[-C--:B------:R-:W-:Y:S02]  /*0230*/  @P0 MOV R8, R7.reuse ;  /* 0x0000000700080202 */ /* 0x080fe40000000f00 */
[----:B-1----:R-:W-:Y:S01]  /*0240*/  @!P1 SHF.R.U32.HI R0, RZ, R14, R9 ;  /* 0x0000000eff009219 */ /* 0x002fe20000011609 */
[C---:B------:R-:W-:Y:S01]  /*0250*/  @!P1 IMAD R10, R5.reuse, 0x4, R2 ;  /* 0x00000004050a9824 */ /* 0x040fe200078e0202 */
[----:B------:R0:W-:Y:S02]  /*0260*/  @!P0 STS [R2], R11 ;  /* 0x0000000b02008388 */ /* 0x0001e40000000800 */
[----:B------:R-:W-:Y:S02]  /*0270*/  @!P1 LOP3.LUT R13, R0, R7, RZ, 0xc0, !PT ;  /* 0x00000007000d9212 */ /* 0x000fe400078ec0ff */
[----:B------:R0:W-:Y:S01]  /*0280*/  STS [R3], R8 ;  /* 0x0000000803007388 */ /* 0x0001e20000000800 */
[----:B------:R-:W-:-:S03]  /*0290*/  SHF.L.U32 R0, R5, 0x1, RZ ;  /* 0x0000000105007819 */ /* 0x000fc600000006ff */
[----:B------:R0:W-:Y:S04]  /*02a0*/  @!P1 STS [R10], R9 ;  /* 0x000000090a009388 */ /* 0x0001e80000000800 */
[----:B------:R0:W-:Y:S04]  /*02b0*/  @!P1 STS [R18], R13 ;  /* 0x0000000d12009388 */ /* 0x0001e80000000800 */
[----:B------:R0:W-:Y:S01]  /*02c0*/  @P1 STS [R18], R7 ;  /* 0x0000000712001388 */ /* 0x0001e20000000800 */
[----:B------:R-:W-:Y:S06]  /*02d0*/  BAR.SYNC.DEFER_BLOCKING 0x0 ;  /* 0x0000000000007b1d */ /* 0x000fec0000010000 */
[----:B------:R-:W-:Y:S05]  /*02e0*/  BRA.U !UP0, `(.L_x_223) ;  /* 0x0000001508287547 */ /* 0x000fea000b800000 */
[----:B0-----:R-:W0:Y:S01]  /*02f0*/  I2F.U32.RP R11, R5 ;  /* 0x00000005000b7306 */ /* 0x001e220000209000 */
[C---:B------:R-:W-:Y:S01]  /*0300*/  IADD3 R13, PT, PT, R5.reuse, R6, RZ ;  /* 0x00000006050d7210 */ /* 0x040fe20007ffe0ff */
[C---:B------:R-:W-:Y:S01]  /*0310*/  IMAD R14, R5.reuse, 0x4, R2 ;  /* 0x00000004050e7824 */ /* 0x040fe200078e0202 */
[----:B------:R-:W-:Y:S01]  /*0320*/  ISETP.NE.U32.AND P2, PT, R5, RZ, PT ;  /* 0x000000ff0500720c */ /* 0x000fe20003f45070 */
[----:B------:R-:W-:Y:S01]  /*0330*/  UMOV UR4, URZ ;  /* 0x000000ff00047c82 */ /* 0x000fe20008000000 */
[----:B------:R-:W-:Y:S02]  /*0340*/  ISETP.GE.U32.AND P0, PT, R13, R0, PT ;  /* 0x000000000d00720c */ /* 0x000fe40003f06070 */
[----:B------:R-:W-:Y:S02]  /*0350*/  VIMNMX.U32 R10, PT, PT, R0, R13, !PT ;  /* 0x0000000d000a7248 */ /* 0x000fe40007fe0000 */
[----:B------:R-:W-:-:S04]  /*0360*/  SEL R7, RZ, 0x1, P0 ;  /* 0x00000001ff077807 */ /* 0x000fc80000000000 */
[----:B------:R-:W-:Y:S01]  /*0370*/  IADD3 R10, PT, PT, R10, -R13, -R7 ;  /* 0x8000000d0a0a7210 */ /* 0x000fe20007ffe807 */
[----:B0-----:R-:W0:Y:S02]  /*0380*/  MUFU.RCP R11, R11 ;  /* 0x0000000b000b7308 */ /* 0x001e240000001000 */
[----:B0-----:R-:W-:Y:S02]  /*0390*/  VIADD R8, R11, 0xffffffe ;  /* 0x0ffffffe0b087836 */ /* 0x001fe40000000000 */
[----:B------:R-:W-:-:S04]  /*03a0*/  IMAD R11, R5, -0x4, R17 ;  /* 0xfffffffc050b7824 */ /* 0x000fc800078e0211 */
[----:B------:R0:W1:Y:S02]  /*03b0*/  F2I.FTZ.U32.TRUNC.NTZ R9, R8 ;  /* 0x0000000800097305 */ /* 0x000064000021f000 */
[----:B0-----:R-:W-:Y:S02]  /*03c0*/  IMAD.MOV.U32 R8, RZ, RZ, RZ ;  /* 0x000000ffff087224 */ /* 0x001fe400078e00ff */
[----:B-1----:R-:W-:-:S04]  /*03d0*/  IMAD.MOV R12, RZ, RZ, -R9 ;  /* 0x000000ffff0c7224 */ /* 0x002fc800078e0a09 */
[----:B------:R-:W-:Y:S01]  /*03e0*/  IMAD R19, R12, R5, RZ ;  /* 0x000000050c137224 */ /* 0x000fe200078e02ff */
[----:B------:R-:W-:-:S03]  /*03f0*/  LEA R12, R6, R17, 0x2 ;  /* 0x00000011060c7211 */ /* 0x000fc600078e10ff */
[----:B------:R-:W-:-:S06]  /*0400*/  IMAD.HI.U32 R9, R9, R19, R8 ;  /* 0x0000001309097227 */ /* 0x000fcc00078e0008 */
[----:B------:R-:W-:-:S04]  /*0410*/  IMAD.HI.U32 R8, R9, R10, RZ ;  /* 0x0000000a09087227 */ /* 0x000fc800078e00ff */
[----:B------:R-:W-:-:S04]  /*0420*/  IMAD.MOV R9, RZ, RZ, -R8 ;  /* 0x000000ffff097224 */ /* 0x000fc800078e0a08 */
[----:B------:R-:W-:-:S05]  /*0430*/  IMAD R10, R5, R9, R10 ;  /* 0x00000009050a7224 */ /* 0x000fca00078e020a */
[----:B------:R-:W-:-:S13]  /*0440*/  ISETP.GE.U32.AND P0, PT, R10, R5, PT ;  /* 0x000000050a00720c */ /* 0x000fda0003f06070 */
[----:B------:R-:W-:Y:S01]  /*0450*/  @P0 IMAD.IADD R10, R10, 0x1, -R5 ;  /* 0x000000010a0a0824 */ /* 0x000fe200078e0a05 */
[----:B------:R-:W-:-:S04]  /*0460*/  @P0 IADD3 R8, PT, PT, R8, 0x1, RZ ;  /* 0x0000000108080810 */ /* 0x000fc80007ffe0ff */
[----:B------:R-:W-:Y:S01]  /*0470*/  ISETP.GE.U32.AND P1, PT, R10, R5, PT ;  /* 0x000000050a00720c */ /* 0x000fe20003f26070 */
[----:B------:R-:W-:-:S12]  /*0480*/  IMAD.IADD R10, R13, 0x1, R5 ;  /* 0x000000010d0a7824 */ /* 0x000fd800078e0205 */
[----:B------:R-:W-:Y:S01]  /*0490*/  @P1 VIADD R8, R8, 0x1 ;  /* 0x0000000108081836 */ /* 0x000fe20000000000 */
[----:B------:R-:W-:-:S05]  /*04a0*/  @!P2 LOP3.LUT R8, RZ, R5, RZ, 0x33, !PT ;  /* 0x00000005ff08a212 */ /* 0x000fca00078e33ff */
[----:B------:R-:W-:-:S07]  /*04b0*/  IMAD.IADD R9, R7, 0x1, R8 ;  /* 0x0000000107097824 */ /* 0x000fce00078e0208 */
.L_x_254:
[C---:B------:R-:W-:Y:S01]  /*04c0*/  ISETP.NE.AND P0, PT, R6.reuse, RZ, PT ;  /* 0x000000ff0600720c */ /* 0x040fe20003f05270 */
[----:B0-----:R-:W-:Y:S01]  /*04d0*/  IMAD.MOV.U32 R7, RZ, RZ, RZ ;  /* 0x000000ffff077224 */ /* 0x001fe200078e00ff */
[----:B------:R-:W-:Y:S01]  /*04e0*/  BSSY.RECONVERGENT B0, `(.L_x_224) ;  /* 0x0000023000007945 */ /* 0x000fe20003800200 */
[----:B--2---:R-:W-:-:S10]  /*04f0*/  IMAD R22, R6, 0x4, R16 ;  /* 0x0000000406167824 */ /* 0x004fd400078e0210 */
[----:B------:R-:W0:Y:S02]  /*0500*/  @P0 LDS R19, [R3+-0x4] ;  /* 0xfffffc0003130984 */ /* 0x000e240000000800 */
[----:B0-----:R-:W-:-:S04]  /*0510*/  @P0 SHF.R.U32.HI R19, RZ, UR4, R19 ;  /* 0x00000004ff130c19 */ /* 0x001fc80008011613 */
[----:B------:R-:W-:Y:S02]  /*0520*/  @P0 LOP3.LUT R7, R19, 0x1, RZ, 0xc0, !PT ;  /* 0x0000000113070812 */ /* 0x000fe400078ec0ff */
[----:B------:R-:W-:-:S03]  /*0530*/  ISETP.GE.U32.AND P0, PT, R6, R0, PT ;  /* 0x000000000600720c */ /* 0x000fc60003f06070 */
[----:B------:R-:W-:Y:S04]  /*0540*/  STS [R22], R7 ;  /* 0x0000000716007388 */ /* 0x000fe80000000800 */
[----:B------:R-:W0:Y:S02]  /*0550*/  LDS R19, [R18+-0x4] ;  /* 0xfffffc0012137984 */ /* 0x000e240000000800 */
[----:B0-----:R-:W-:Y:S02]  /*0560*/  SHF.R.U32.HI R20, RZ, UR4, R19 ;  /* 0x00000004ff147c19 */ /* 0x001fe40008011613 */
[----:B------:R-:W-:Y:S02]  /*0570*/  LEA R19, R5, R22, 0x2 ;  /* 0x0000001605137211 */ /* 0x000fe400078e10ff */
[----:B------:R-:W-:-:S05]  /*0580*/  LOP3.LUT R20, R20, 0x1, RZ, 0xc0, !PT ;  /* 0x0000000114147812 */ /* 0x000fca00078ec0ff */
[----:B------:R0:W-:Y:S01]  /*0590*/  STS [R19], R20 ;  /* 0x0000001413007388 */ /* 0x0001e20000000800 */
[----:B------:R-:W-:Y:S06]  /*05a0*/  BAR.SYNC.DEFER_BLOCKING 0x0 ;  /* 0x0000000000007b1d */ /* 0x000fec0000010000 */
[----:B-1-34-:R-:W-:Y:S05]  /*05b0*/  @P0 BRA `(.L_x_225) ;  /* 0x0000000000540947 */ /* 0x01afea0003800000 */
[----:B------:R-:W-:-:S07]  /*05c0*/  IMAD.MOV.U32 R7, RZ, RZ, R6 ;  /* 0x000000ffff077224 */ /* 0x000fce00078e0006 */
.L_x_228:
[----:B------:R-:W-:-:S13]  /*05d0*/  ISETP.GE.U32.AND P1, PT, R5, 0x2, PT ;  /* 0x000000020500780c */ /* 0x000fda0003f26070 */
[----:B------:R-:W-:Y:S05]  /*05e0*/  @!P1 BRA `(.L_x_226) ;  /* 0x00000000003c9947 */ /* 0x000fea0003800000 */
[----:B------:R-:W-:Y:S02]  /*05f0*/  IMAD R24, R7, 0x4, R16 ;  /* 0x0000000407187824 */ /* 0x000fe400078e0210 */
[----:B0-----:R-:W-:-:S07]  /*0600*/  IMAD.MOV.U32 R20, RZ, RZ, 0x1 ;  /* 0x00000001ff147424 */ /* 0x001fce00078e00ff */
.L_x_227:
[----:B------:R-:W-:Y:S01]  /*0610*/  ISETP.GE.U32.AND P1, PT, R6, R20, PT ;  /* 0x000000140600720c */ /* 0x000fe20003f26070 */
[----:B------:R-:W-:-:S12]  /*0620*/  WARPSYNC.ALL ;  /* 0x0000000000007948 */ /* 0x000fd80003800000 */
[C---:B------:R-:W-:Y:S01]  /*0630*/  @P1 IADD3 R21, PT, PT, -R20.reuse, R7, RZ ;  /* 0x0000000714151210 */ /* 0x040fe20007ffe1ff */
[----:B------:R-:W-:-:S04]  /*0640*/  IMAD.SHL.U32 R20, R20, 0x2, RZ ;  /* 0x0000000214147824 */ /* 0x000fc800078e00ff */
[----:B------:R-:W-:-:S05]  /*0650*/  @P1 IMAD R21, R21, 0x4, R16 ;  /* 0x0000000415151824 */ /* 0x000fca00078e0210 */
[----:B------:R-:W-:Y:S01]  /*0660*/  @P1 LDS R8, [R21] ;  /* 0x0000000015081984 */ /* 0x000fe20000000800 */
[----:B------:R-:W-:Y:S06]  /*0670*/  BAR.SYNC.DEFER_BLOCKING 0x0 ;  /* 0x0000000000007b1d */ /* 0x000fec0000010000 */
[----:B------:R-:W0:Y:S02]  /*0680*/  @P1 LDS R23, [R24] ;  /* 0x0000000018171984 */ /* 0x000e240000000800 */
[----:B0-----:R-:W-:-:S05]  /*0690*/  @P1 IMAD.IADD R23, R8, 0x1, R23 ;  /* 0x0000000108171824 */ /* 0x001fca00078e0217 */
[----:B------:R1:W-:Y:S01]  /*06a0*/  @P1 STS [R24], R23 ;  /* 0x0000001718001388 */ /* 0x0003e20000000800 */
[----:B------:R-:W-:Y:S01]  /*06b0*/  BAR.SYNC.DEFER_BLOCKING 0x0 ;  /* 0x0000000000007b1d */ /* 0x000fe20000010000 */
[----:B------:R-:W-:-:S13]  /*06c0*/  ISETP.GE.U32.AND P1, PT, R20, R5, PT ;  /* 0x000000051400720c */ /* 0x000fda0003f26070 */
[----:B-1----:R-:W-:Y:S05]  /*06d0*/  @!P1 BRA `(.L_x_227) ;  /* 0xfffffffc00cc9947 */ /* 0x002fea000383ffff */
.L_x_226:
[----:B------:R-:W-:-:S04]  /*06e0*/  IADD3 R7, PT, PT, R5, R7, RZ ;  /* 0x0000000705077210 */ /* 0x000fc80007ffe0ff */
[----:B------:R-:W-:-:S13]  /*06f0*/  ISETP.GE.U32.AND P1, PT, R7, R0, PT ;  /* 0x000000000700720c */ /* 0x000fda0003f26070 */
[----:B------:R-:W-:Y:S05]  /*0700*/  @!P1 BRA `(.L_x_228) ;  /* 0xfffffffc00b09947 */ /* 0x000fea000383ffff */
.L_x_225:
[----:B------:R-:W-:Y:S05]  /*0710*/  BSYNC.RECONVERGENT B0 ;  /* 0x0000000000007941 */ /* 0x000fea0003800200 */
.L_x_224:
[----:B------:R-:W-:Y:S01]  /*0720*/  LDS R7, [R11+-0x4] ;  /* 0xfffffc000b077984 */ /* 0x000fe20000000800 */
[----:B------:R-:W-:Y:S05]  /*0730*/  WARPSYNC.ALL ;  /* 0x0000000000007948 */ /* 0x000fea0003800000 */
[----:B0-----:R-:W0:Y:S01]  /*0740*/  LDS R20, [R19] ;  /* 0x0000000013147984 */ /* 0x001e220000000800 */
[----:B------:R-:W-:Y:S01]  /*0750*/  BSSY.RECONVERGENT B0, `(.L_x_229) ;  /* 0x00000b5000007945 */ /* 0x000fe20003800200 */
[----:B0-----:R-:W-:-:S05]  /*0760*/  IMAD.IADD R20, R7, 0x1, R20 ;  /* 0x0000000107147824 */ /* 0x001fca00078e0214 */
[----:B------:R0:W-:Y:S01]  /*0770*/  STS [R19], R20 ;  /* 0x0000001413007388 */ /* 0x0001e20000000800 */
[----:B------:R-:W-:Y:S06]  /*0780*/  BAR.SYNC.DEFER_BLOCKING 0x0 ;  /* 0x0000000000007b1d */ /* 0x000fec0000010000 */
[----:B------:R-:W-:Y:S05]  /*0790*/  @P0 BRA `(.L_x_230) ;  /* 0x0000000800c00947 */ /* 0x000fea0003800000 */
[----:B------:R-:W-:Y:S01]  /*07a0*/  VIADD R21, R9, 0x1 ;  /* 0x0000000109157836 */ /* 0x000fe20000000000 */
[----:B------:R-:W-:Y:S01]  /*07b0*/  BSSY.RECONVERGENT B1, `(.L_x_231) ;  /* 0x0000044000017945 */ /* 0x000fe20003800200 */
[----:B------:R-:W-:Y:S01]  /*07c0*/  IMAD.MOV.U32 R7, RZ, RZ, 0x1 ;  /* 0x00000001ff077424 */ /* 0x000fe200078e00ff */
[----:B0-----:R-:W-:Y:S02]  /*07d0*/  MOV R20, R6 ;  /* 0x0000000600147202 */ /* 0x001fe40000000f00 */
[----:B------:R-:W-:Y:S02]  /*07e0*/  LOP3.LUT R21, R21, 0x3, RZ, 0xc0, !PT ;  /* 0x0000000315157812 */ /* 0x000fe400078ec0ff */
[----:B------:R-:W-:Y:S02]  /*07f0*/  SHF.L.U32 R7, R7, UR4, RZ ;  /* 0x0000000407077c19 */ /* 0x000fe400080006ff */
[----:B------:R-:W-:-:S13]  /*0800*/  ISETP.NE.AND P1, PT, R21, RZ, PT ;  /* 0x000000ff1500720c */ /* 0x000fda0003f25270 */
[----:B------:R-:W-:Y:S05]  /*0810*/  @!P1 BRA `(.L_x_232) ;  /* 0x0000000000f49947 */ /* 0x000fea0003800000 */
[----:B------:R-:W0:Y:S04]  /*0820*/  LDS R24, [R3] ;  /* 0x0000000003187984 */ /* 0x000e280000000800 */
[----:B------:R-:W-:Y:S01]  /*0830*/  LDS R25, [R22] ;  /* 0x0000000016197984 */ /* 0x000fe20000000800 */
[----:B0-----:R-:W-:-:S13]  /*0840*/  LOP3.LUT P1, RZ, R24, R7, RZ, 0xc0, !PT ;  /* 0x0000000718ff7212 */ /* 0x001fda000782c0ff */
[----:B------:R-:W0:Y:S04]  /*0850*/  @P1 LDS R23, [R16+-0x4] ;  /* 0xfffffc0010171984 */ /* 0x000e280000000800 */
[----:B------:R-:W1:Y:S01]  /*0860*/  @P1 LDS R20, [R17+-0x4] ;  /* 0xfffffc0011141984 */ /* 0x000e620000000800 */
[----:B0-----:R-:W-:-:S04]  /*0870*/  @P1 SHF.R.U32.HI R23, RZ, UR4, R23 ;  /* 0x00000004ff171c19 */ /* 0x001fc80008011617 */
[----:B------:R-:W-:-:S05]  /*0880*/  @P1 LOP3.LUT R23, R23, 0x1, RZ, 0xc0, !PT ;  /* 0x0000000117171812 */ /* 0x000fca00078ec0ff */
[----:B-1----:R-:W-:-:S05]  /*0890*/  @P1 IMAD.IADD R20, R20, 0x1, R23 ;  /* 0x0000000114141824 */ /* 0x002fca00078e0217 */
[--C-:B------:R-:W-:Y:S01]  /*08a0*/  @P1 IADD3 R20, PT, PT, -R20, R0, R25.reuse ;  /* 0x0000000014141210 */ /* 0x100fe20007ffe119 */
[----:B------:R-:W-:Y:S01]  /*08b0*/  @!P1 IMAD.IADD R20, R6, 0x1, -R25 ;  /* 0x0000000106149824 */ /* 0x000fe200078e0a19 */
[----:B------:R-:W-:-:S03]  /*08c0*/  ISETP.NE.AND P1, PT, R21, 0x1, PT ;  /* 0x000000011500780c */ /* 0x000fc60003f25270 */
[C---:B------:R-:W-:Y:S01]  /*08d0*/  IMAD R23, R20.reuse, 0x4, R15 ;  /* 0x0000000414177824 */ /* 0x040fe200078e020f */
[----:B------:R-:W-:Y:S01]  /*08e0*/  LEA R26, R20, R17, 0x2 ;  /* 0x00000011141a7211 */ /* 0x000fe200078e10ff */
[----:B------:R-:W-:-:S03]  /*08f0*/  IMAD.MOV.U32 R20, RZ, RZ, R13 ;  /* 0x000000ffff147224 */ /* 0x000fc600078e000d */
[----:B------:R-:W-:Y:S04]  /*0900*/  STS [R23], R24 ;  /* 0x0000001817007388 */ /* 0x000fe80000000800 */
[----:B------:R-:W0:Y:S04]  /*0910*/  LDS R25, [R2] ;  /* 0x0000000002197984 */ /* 0x000e280000000800 */
[----:B0-----:R0:W-:Y:S01]  /*0920*/  STS [R26], R25 ;  /* 0x000000191a007388 */ /* 0x0011e20000000800 */
[----:B------:R-:W-:Y:S05]  /*0930*/  @!P1 BRA `(.L_x_232) ;  /* 0x0000000000ac9947 */ /* 0x000fea0003800000 */
[----:B------:R-:W1:Y:S04]  /*0940*/  LDS R22, [R18] ;  /* 0x0000000012167984 */ /* 0x000e680000000800 */
[----:B------:R-:W-:Y:S01]  /*0950*/  LDS R19, [R19] ;  /* 0x0000000013137984 */ /* 0x000fe20000000800 */
[----:B-1----:R-:W-:-:S13]  /*0960*/  LOP3.LUT P1, RZ, R22, R7, RZ, 0xc0, !PT ;  /* 0x0000000716ff7212 */ /* 0x002fda000782c0ff */
[----:B------:R-:W1:Y:S04]  /*0970*/  @P1 LDS R23, [R16+-0x4] ;  /* 0xfffffc0010171984 */ /* 0x000e680000000800 */
[----:B------:R-:W2:Y:S01]  /*0980*/  @P1 LDS R20, [R17+-0x4] ;  /* 0xfffffc0011141984 */ /* 0x000ea20000000800 */
[----:B-1----:R-:W-:-:S04]  /*0990*/  @P1 SHF.R.U32.HI R23, RZ, UR4, R23 ;  /* 0x00000004ff171c19 */ /* 0x002fc80008011617 */
[----:B------:R-:W-:-:S05]  /*09a0*/  @P1 LOP3.LUT R23, R23, 0x1, RZ, 0xc0, !PT ;  /* 0x0000000117171812 */ /* 0x000fca00078ec0ff */
[----:B--2---:R-:W-:-:S05]  /*09b0*/  @P1 IMAD.IADD R20, R20, 0x1, R23 ;  /* 0x0000000114141824 */ /* 0x004fca00078e0217 */
[--C-:B------:R-:W-:Y:S01]  /*09c0*/  @P1 IADD3 R20, PT, PT, -R20, R0, R19.reuse ;  /* 0x0000000014141210 */ /* 0x100fe20007ffe113 */
[----:B------:R-:W-:Y:S01]  /*09d0*/  @!P1 IMAD.IADD R20, R13, 0x1, -R19 ;  /* 0x000000010d149824 */ /* 0x000fe200078e0a13 */
[----:B------:R-:W-:-:S03]  /*09e0*/  ISETP.NE.AND P1, PT, R21, 0x2, PT ;  /* 0x000000021500780c */ /* 0x000fc60003f25270 */
[C---:B0-----:R-:W-:Y:S01]  /*09f0*/  IMAD R25, R20.reuse, 0x4, R17 ;  /* 0x0000000414197824 */ /* 0x041fe200078e0211 */
[----:B------:R-:W-:Y:S01]  /*0a00*/  LEA R23, R20, R15, 0x2 ;  /* 0x0000000f14177211 */ /* 0x000fe200078e10ff */
[----:B------:R-:W-:-:S04]  /*0a10*/  IMAD.MOV.U32 R20, RZ, RZ, R10 ;  /* 0x000000ffff147224 */ /* 0x000fc800078e000a */
[----:B------:R-:W-:Y:S04]  /*0a20*/  STS [R23], R22 ;  /* 0x0000001617007388 */ /* 0x000fe80000000800 */
[----:B------:R-:W0:Y:S04]  /*0a30*/  LDS R24, [R14] ;  /* 0x000000000e187984 */ /* 0x000e280000000800 */
[----:B0-----:R1:W-:Y:S01]  /*0a40*/  STS [R25], R24 ;  /* 0x0000001819007388 */ /* 0x0013e20000000800 */
[----:B------:R-:W-:Y:S05]  /*0a50*/  @!P1 BRA `(.L_x_232) ;  /* 0x0000000000649947 */ /* 0x000fea0003800000 */
[----:B------:R-:W-:Y:S01]  /*0a60*/  IMAD R12, R5, 0x4, R18 ;  /* 0x00000004050c7824 */ /* 0x000fe200078e0212 */
[----:B------:R-:W-:Y:S04]  /*0a70*/  BSSY.RECONVERGENT B2, `(.L_x_233) ;  /* 0x0000010000027945 */ /* 0x000fe80003800200 */
[----:B------:R-:W0:Y:S02]  /*0a80*/  LDS R22, [R12] ;  /* 0x000000000c167984 */ /* 0x000e240000000800 */
[----:B0-----:R-:W-:-:S13]  /*0a90*/  LOP3.LUT P1, RZ, R22, R7, RZ, 0xc0, !PT ;  /* 0x0000000716ff7212 */ /* 0x001fda000782c0ff */
[----:B------:R-:W-:Y:S05]  /*0aa0*/  @!P1 BRA `(.L_x_234) ;  /* 0x0000000000249947 */ /* 0x000fea0003800000 */
[----:B------:R-:W0:Y:S01]  /*0ab0*/  LDS R20, [R16+-0x4] ;  /* 0xfffffc0010147984 */ /* 0x000e220000000800 */
[----:B------:R-:W-:-:S03]  /*0ac0*/  LEA R12, R6, R17, 0x2 ;  /* 0x00000011060c7211 */ /* 0x000fc600078e10ff */
[----:B------:R-:W2:Y:S04]  /*0ad0*/  LDS R19, [R17+-0x4] ;  /* 0xfffffc0011137984 */ /* 0x000ea80000000800 */
[----:B------:R-:W3:Y:S01]  /*0ae0*/  LDS R21, [R12] ;  /* 0x000000000c157984 */ /* 0x000ee20000000800 */
[----:B0-----:R-:W-:-:S04]  /*0af0*/  SHF.R.U32.HI R20, RZ, UR4, R20 ;  /* 0x00000004ff147c19 */ /* 0x001fc80008011614 */
[----:B------:R-:W-:-:S05]  /*0b00*/  LOP3.LUT R20, R20, 0x1, RZ, 0xc0, !PT ;  /* 0x0000000114147812 */ /* 0x000fca00078ec0ff */
[----:B--2---:R-:W-:-:S05]  /*0b10*/  IMAD.IADD R19, R19, 0x1, R20 ;  /* 0x0000000113137824 */ /* 0x004fca00078e0214 */
[----:B---3--:R-:W-:Y:S01]  /*0b20*/  IADD3 R20, PT, PT, -R19, R0, R21 ;  /* 0x0000000013147210 */ /* 0x008fe20007ffe115 */
[----:B------:R-:W-:Y:S06]  /*0b30*/  BRA `(.L_x_235) ;  /* 0x00000000000c7947 */ /* 0x000fec0003800000 */
.L_x_234:
[----:B------:R-:W-:-:S05]  /*0b40*/  IMAD R12, R6, 0x4, R17 ;  /* 0x00000004060c7824 */ /* 0x000fca00078e0211 */
[----:B------:R-:W0:Y:S02]  /*0b50*/  LDS R19, [R12] ;  /* 0x000000000c137984 */ /* 0x000e240000000800 */
[----:B0-----:R-:W-:-:S07]  /*0b60*/  IMAD.IADD R20, R10, 0x1, -R19 ;  /* 0x000000010a147824 */ /* 0x001fce00078e0a13 */
.L_x_235:
[----:B------:R-:W-:Y:S05]  /*0b70*/  BSYNC.RECONVERGENT B2 ;  /* 0x0000000000027941 */ /* 0x000fea0003800200 */
.L_x_233:
[C---:B------:R-:W-:Y:S01]  /*0b80*/  LEA R19, R20.reuse, R15, 0x2 ;  /* 0x0000000f14137211 */ /* 0x040fe200078e10ff */
[----:B------:R-:W-:Y:S02]  /*0b90*/  IMAD R21, R5, 0x4, R14 ;  /* 0x0000000405157824 */ /* 0x000fe400078e020e */
[----:B-1----:R-:W-:Y:S02]  /*0ba0*/  IMAD R24, R20, 0x4, R17 ;  /* 0x0000000414187824 */ /* 0x002fe400078e0211 */
[----:B------:R-:W-:Y:S01]  /*0bb0*/  STS [R19], R22 ;  /* 0x0000001613007388 */ /* 0x000fe20000000800 */
[----:B------:R-:W-:-:S03]  /*0bc0*/  IMAD.IADD R20, R10, 0x1, R5 ;  /* 0x000000010a147824 */ /* 0x000fc600078e0205 */
[----:B------:R-:W0:Y:S04]  /*0bd0*/  LDS R21, [R21] ;  /* 0x0000000015157984 */ /* 0x000e280000000800 */
[----:B0-----:R2:W-:Y:S02]  /*0be0*/  STS [R24], R21 ;  /* 0x0000001518007388 */ /* 0x0015e40000000800 */
.L_x_232:
[----:B------:R-:W-:Y:S05]  /*0bf0*/  BSYNC.RECONVERGENT B1 ;  /* 0x0000000000017941 */ /* 0x000fea0003800200 */
.L_x_231:
[----:B------:R-:W-:-:S13]  /*0c00*/  ISETP.GE.U32.AND P1, PT, R9, 0x3, PT ;  /* 0x000000030900780c */ /* 0x000fda0003f26070 */
[----:B------:R-:W-:Y:S05]  /*0c10*/  @!P1 BRA `(.L_x_230) ;  /* 0x0000000400a09947 */ /* 0x000fea0003800000 */
.L_x_248:
[----:B-12---:R-:W-:Y:S01]  /*0c20*/  LEA R24, R20, R4, 0x2 ;  /* 0x0000000414187211 */ /* 0x006fe200078e10ff */
[----:B------:R-:W-:Y:S04]  /*0c30*/  BSSY.RECONVERGENT B1, `(.L_x_236) ;  /* 0x0000010000017945 */ /* 0x000fe80003800200 */
[----:B------:R-:W1:Y:S02]  /*0c40*/  LDS R22, [R24] ;  /* 0x0000000018167984 */ /* 0x000e640000000800 */
[----:B-1----:R-:W-:-:S13]  /*0c50*/  LOP3.LUT P1, RZ, R22, R7, RZ, 0xc0, !PT ;  /* 0x0000000716ff7212 */ /* 0x002fda000782c0ff */
[----:B---3--:R-:W-:Y:S05]  /*0c60*/  @!P1 BRA `(.L_x_237) ;  /* 0x0000000000249947 */ /* 0x008fea0003800000 */
[----:B------:R-:W1:Y:S01]  /*0c70*/  LDS R21, [R16+-0x4] ;  /* 0xfffffc0010157984 */ /* 0x000e620000000800 */
[----:B------:R-:W-:-:S03]  /*0c80*/  IMAD R23, R20, 0x4, R16 ;  /* 0x0000000414177824 */ /* 0x000fc600078e0210 */
[----:B------:R-:W2:Y:S04]  /*0c90*/  LDS R19, [R17+-0x4] ;  /* 0xfffffc0011137984 */ /* 0x000ea80000000800 */
[----:B------:R-:W3:Y:S01]  /*0ca0*/  LDS R23, [R23] ;  /* 0x0000000017177984 */ /* 0x000ee20000000800 */
[----:B-1----:R-:W-:-:S04]  /*0cb0*/  SHF.R.U32.HI R21, RZ, UR4, R21 ;  /* 0x00000004ff157c19 */ /* 0x002fc80008011615 */
[----:B0-----:R-:W-:-:S05]  /*0cc0*/  LOP3.LUT R26, R21, 0x1, RZ, 0xc0, !PT ;  /* 0x00000001151a7812 */ /* 0x001fca00078ec0ff */
[----:B--2---:R-:W-:-:S05]  /*0cd0*/  IMAD.IADD R19, R19, 0x1, R26 ;  /* 0x0000000113137824 */ /* 0x004fca00078e021a */
[----:B---3--:R-:W-:Y:S01]  /*0ce0*/  IADD3 R28, PT, PT, -R19, R0, R23 ;  /* 0x00000000131c7210 */ /* 0x008fe20007ffe117 */
[----:B------:R-:W-:Y:S06]  /*0cf0*/  BRA `(.L_x_238) ;  /* 0x00000000000c7947 */ /* 0x000fec0003800000 */
.L_x_237:
[----:B------:R-:W-:-:S06]  /*0d00*/  IMAD R19, R20, 0x4, R16 ;  /* 0x0000000414137824 */ /* 0x000fcc00078e0210 */
[----:B------:R-:W1:Y:S02]  /*0d10*/  LDS R19, [R19] ;  /* 0x0000000013137984 */ /* 0x000e640000000800 */
[----:B-1----:R-:W-:-:S07]  /*0d20*/  IADD3 R28, PT, PT, -R19, R20, RZ ;  /* 0x00000014131c7210 */ /* 0x002fce0007ffe1ff */
.L_x_238:
[----:B------:R-:W-:Y:S05]  /*0d30*/  BSYNC.RECONVERGENT B1 ;  /* 0x0000000000017941 */ /* 0x000fea0003800200 */
.L_x_236:
[----:B------:R-:W1:Y:S01]  /*0d40*/  S2UR UR6, SR_CgaCtaId ;  /* 0x00000000000679c3 */ /* 0x000e620000008800 */
[----:B------:R-:W-:Y:S01]  /*0d50*/  UMOV UR5, 0x400 ;  /* 0x0000040000057882 */ /* 0x000fe20000000000 */
[C---:B------:R-:W-:Y:S01]  /*0d60*/  IMAD R21, R28.reuse, 0x4, R15 ;  /* 0x000000041c157824 */ /* 0x040fe200078e020f */
[----:B------:R-:W-:Y:S01]  /*0d70*/  BSSY.RECONVERGENT B1, `(.L_x_239) ;  /* 0x0000018000017945 */ /* 0x000fe20003800200 */
[----:B0-----:R-:W-:Y:S02]  /*0d80*/  IMAD R25, R28, 0x4, R17 ;  /* 0x000000041c197824 */ /* 0x001fe400078e0211 */
[C---:B------:R-:W-:Y:S01]  /*0d90*/  IMAD R28, R5.reuse, 0x4, R24 ;  /* 0x00000004051c7824 */ /* 0x040fe200078e0218 */
[----:B------:R-:W-:Y:S01]  /*0da0*/  STS [R21], R22 ;  /* 0x0000001615007388 */ /* 0x000fe20000000800 */
[----:B------:R-:W-:Y:S01]  /*0db0*/  IADD3 R24, PT, PT, R5, R20, RZ ;  /* 0x0000001405187210 */ /* 0x000fe20007ffe0ff */
[----:B-1----:R-:W-:-:S06]  /*0dc0*/  ULEA UR5, UR6, UR5, 0x18 ;  /* 0x0000000506057291 */ /* 0x002fcc000f8ec0ff */
[----:B------:R-:W-:-:S05]  /*0dd0*/  LEA R26, R20, UR5, 0x2 ;  /* 0x00000005141a7c11 */ /* 0x000fca000f8e10ff */
[----:B------:R-:W0:Y:S04]  /*0de0*/  LDS R23, [R26] ;  /* 0x000000001a177984 */ /* 0x000e280000000800 */
[----:B0-----:R-:W-:Y:S04]  /*0df0*/  STS [R25], R23 ;  /* 0x0000001719007388 */ /* 0x001fe80000000800 */
[----:B------:R-:W0:Y:S02]  /*0e00*/  LDS R19, [R28] ;  /* 0x000000001c137984 */ /* 0x000e240000000800 */
[----:B0-----:R-:W-:-:S13]  /*0e10*/  LOP3.LUT P1, RZ, R19, R7, RZ, 0xc0, !PT ;  /* 0x0000000713ff7212 */ /* 0x001fda000782c0ff */
[----:B------:R-:W-:Y:S05]  /*0e20*/  @!P1 BRA `(.L_x_240) ;  /* 0x0000000000249947 */ /* 0x000fea0003800000 */
[----:B------:R-:W0:Y:S01]  /*0e30*/  LDS R22, [R16+-0x4] ;  /* 0xfffffc0010167984 */ /* 0x000e220000000800 */
[----:B------:R-:W-:-:S03]  /*0e40*/  IMAD R23, R20, 0x4, R11 ;  /* 0x0000000414177824 */ /* 0x000fc600078e020b */
[----:B------:R-:W1:Y:S04]  /*0e50*/  LDS R21, [R17+-0x4] ;  /* 0xfffffc0011157984 */ /* 0x000e680000000800 */
[----:B------:R-:W2:Y:S01]  /*0e60*/  LDS R23, [R23] ;  /* 0x0000000017177984 */ /* 0x000ea20000000800 */
[----:B0-----:R-:W-:-:S04]  /*0e70*/  SHF.R.U32.HI R22, RZ, UR4, R22 ;  /* 0x00000004ff167c19 */ /* 0x001fc80008011616 */
[----:B------:R-:W-:-:S05]  /*0e80*/  LOP3.LUT R22, R22, 0x1, RZ, 0xc0, !PT ;  /* 0x0000000116167812 */ /* 0x000fca00078ec0ff */
[----:B-1----:R-:W-:-:S05]  /*0e90*/  IMAD.IADD R21, R21, 0x1, R22 ;  /* 0x0000000115157824 */ /* 0x002fca00078e0216 */
[----:B--2---:R-:W-:Y:S01]  /*0ea0*/  IADD3 R22, PT, PT, -R21, R0, R23 ;  /* 0x0000000015167210 */ /* 0x004fe20007ffe117 */
[----:B------:R-:W-:Y:S06]  /*0eb0*/  BRA `(.L_x_241) ;  /* 0x00000000000c7947 */ /* 0x000fec0003800000 */
.L_x_240:
[----:B------:R-:W-:-:S06]  /*0ec0*/  IMAD R21, R20, 0x4, R11 ;  /* 0x0000000414157824 */ /* 0x000fcc00078e020b */
[----:B------:R-:W0:Y:S02]  /*0ed0*/  LDS R21, [R21] ;  /* 0x0000000015157984 */ /* 0x000e240000000800 */
[----:B0-----:R-:W-:-:S07]  /*0ee0*/  IADD3 R22, PT, PT, R24, -R21, RZ ;  /* 0x8000001518167210 */ /* 0x001fce0007ffe0ff */
.L_x_241:
[----:B------:R-:W-:Y:S05]  /*0ef0*/  BSYNC.RECONVERGENT B1 ;  /* 0x0000000000017941 */ /* 0x000fea0003800200 */
.L_x_239:
[C---:B------:R-:W-:Y:S01]  /*0f00*/  IMAD R21, R22.reuse, 0x4, R15 ;  /* 0x0000000416157824 */ /* 0x040fe200078e020f */
[C---:B------:R-:W-:Y:S01]  /*0f10*/  LEA R28, R5.reuse, R28, 0x2 ;  /* 0x0000001c051c7211 */ /* 0x040fe200078e10ff */
[----:B------:R-:W-:Y:S01]  /*0f20*/  IMAD R26, R5, 0x4, R26 ;  /* 0x00000004051a7824 */ /* 0x000fe200078e021a */
[----:B------:R-:W-:Y:S01]  /*0f30*/  BSSY.RECONVERGENT B1, `(.L_x_242) ;  /* 0x0000014000017945 */ /* 0x000fe20003800200 */
[----:B------:R-:W-:Y:S01]  /*0f40*/  IMAD R25, R22, 0x4, R17 ;  /* 0x0000000416197824 */ /* 0x000fe200078e0211 */
[----:B------:R-:W-:Y:S04]  /*0f50*/  STS [R21], R19 ;  /* 0x0000001315007388 */ /* 0x000fe80000000800 */
        /* <DEDUP_REMOVED lines=14> */
.L_x_243:
[----:B------:R-:W-:-:S06]  /*1040*/  IMAD R19, R20, 0x4, R17 ;  /* 0x0000000414137824 */ /* 0x000fcc00078e0211 */
[----:B------:R-:W0:Y:S02]  /*1050*/  LDS R19, [R19] ;  /* 0x0000000013137984 */ /* 0x000e240000000800 */
[----:B0-----:R-:W-:-:S07]  /*1060*/  IADD3 R20, PT, PT, -R19, R24, R5 ;  /* 0x0000001813147210 */ /* 0x001fce0007ffe105 */
.L_x_244:
[----:B------:R-:W-:Y:S05]  /*1070*/  BSYNC.RECONVERGENT B1 ;  /* 0x0000000000017941 */ /* 0x000fea0003800200 */
.L_x_242:
[C---:B------:R-:W-:Y:S01]  /*1080*/  LEA R19, R20.reuse, R15, 0x2 ;  /* 0x0000000f14137211 */ /* 0x040fe200078e10ff */
[C---:B------:R-:W-:Y:S01]  /*1090*/  IMAD R26, R5.reuse, 0x4, R26 ;  /* 0x00000004051a7824 */ /* 0x040fe200078e021a */
[----:B------:R-:W-:Y:S01]  /*10a0*/  BSSY.RECONVERGENT B1, `(.L_x_245) ;  /* 0x0000016000017945 */ /* 0x000fe20003800200 */
[----:B------:R-:W-:Y:S01]  /*10b0*/  IMAD R23, R20, 0x4, R17 ;  /* 0x0000000414177824 */ /* 0x000fe200078e0211 */
[C---:B------:R-:W-:Y:S01]  /*10c0*/  IADD3 R20, PT, PT, R5.reuse, R24, R5 ;  /* 0x0000001805147210 */ /* 0x040fe20007ffe005 */
[----:B------:R-:W-:Y:S01]  /*10d0*/  STS [R19], R22 ;  /* 0x0000001613007388 */ /* 0x000fe20000000800 */
[----:B------:R-:W-:-:S03]  /*10e0*/  IMAD R28, R5, 0x4, R28 ;  /* 0x00000004051c7824 */ /* 0x000fc600078e021c */
[----:B------:R-:W0:Y:S04]  /*10f0*/  LDS R21, [R26] ;  /* 0x000000001a157984 */ /* 0x000e280000000800 */
[----:B0-----:R-:W-:Y:S04]  /*1100*/  STS [R23], R21 ;  /* 0x0000001517007388 */ /* 0x001fe80000000800 */
[----:B------:R-:W0:Y:S02]  /*1110*/  LDS R28, [R28] ;  /* 0x000000001c1c7984 */ /* 0x000e240000000800 */
[----:B0-----:R-:W-:-:S13]  /*1120*/  LOP3.LUT P1, RZ, R28, R7, RZ, 0xc0, !PT ;  /* 0x000000071cff7212 */ /* 0x001fda000782c0ff */
[----:B------:R-:W-:Y:S05]  /*1130*/  @!P1 BRA `(.L_x_246) ;  /* 0x0000000000249947 */ /* 0x000fea0003800000 */
[----:B------:R-:W0:Y:S01]  /*1140*/  LDS R21, [R16+-0x4] ;  /* 0xfffffc0010157984 */ /* 0x000e220000000800 */
[----:B------:R-:W-:-:S03]  /*1150*/  LEA R24, R24, R17, 0x2 ;  /* 0x0000001118187211 */ /* 0x000fc600078e10ff */
[----:B------:R-:W1:Y:S04]  /*1160*/  LDS R19, [R17+-0x4] ;  /* 0xfffffc0011137984 */ /* 0x000e680000000800 */
[----:B------:R-:W2:Y:S01]  /*1170*/  LDS R23, [R24] ;  /* 0x0000000018177984 */ /* 0x000ea20000000800 */
[----:B0-----:R-:W-:-:S04]  /*1180*/  SHF.R.U32.HI R21, RZ, UR4, R21 ;  /* 0x00000004ff157c19 */ /* 0x001fc80008011615 */
[----:B------:R-:W-:-:S05]  /*1190*/  LOP3.LUT R22, R21, 0x1, RZ, 0xc0, !PT ;  /* 0x0000000115167812 */ /* 0x000fca00078ec0ff */
[----:B-1----:R-:W-:-:S05]  /*11a0*/  IMAD.IADD R19, R19, 0x1, R22 ;  /* 0x0000000113137824 */ /* 0x002fca00078e0216 */
[----:B--2---:R-:W-:Y:S01]  /*11b0*/  IADD3 R22, PT, PT, -R19, R0, R23 ;  /* 0x0000000013167210 */ /* 0x004fe20007ffe117 */
[----:B------:R-:W-:Y:S06]  /*11c0*/  BRA `(.L_x_247) ;  /* 0x00000000000c7947 */ /* 0x000fec0003800000 */
.L_x_246:
[----:B------:R-:W-:-:S05]  /*11d0*/  IMAD R24, R24, 0x4, R17 ;  /* 0x0000000418187824 */ /* 0x000fca00078e0211 */
[----:B------:R-:W0:Y:S02]  /*11e0*/  LDS R19, [R24] ;  /* 0x0000000018137984 */ /* 0x000e240000000800 */
[----:B0-----:R-:W-:-:S07]  /*11f0*/  IMAD.IADD R22, R20, 0x1, -R19 ;  /* 0x0000000114167824 */ /* 0x001fce00078e0a13 */
.L_x_247:
[----:B------:R-:W-:Y:S05]  /*1200*/  BSYNC.RECONVERGENT B1 ;  /* 0x0000000000017941 */ /* 0x000fea0003800200 */
.L_x_245:
[C---:B------:R-:W-:Y:S01]  /*1210*/  LEA R19, R22.reuse, R15, 0x2 ;  /* 0x0000000f16137211 */ /* 0x040fe200078e10ff */
[----:B------:R-:W-:Y:S02]  /*1220*/  IMAD R26, R5, 0x4, R26 ;  /* 0x00000004051a7824 */ /* 0x000fe400078e021a */
[----:B------:R-:W-:Y:S02]  /*1230*/  IMAD R21, R22, 0x4, R17 ;  /* 0x0000000416157824 */ /* 0x000fe400078e0211 */
[----:B------:R-:W-:Y:S01]  /*1240*/  STS [R19], R28 ;  /* 0x0000001c13007388 */ /* 0x000fe20000000800 */
[----:B------:R-:W-:-:S03]  /*1250*/  IMAD.IADD R20, R20, 0x1, R5 ;  /* 0x0000000114147824 */ /* 0x000fc600078e0205 */
[----:B------:R-:W0:Y:S02]  /*1260*/  LDS R26, [R26] ;  /* 0x000000001a1a7984 */ /* 0x000e240000000800 */
[----:B------:R-:W-:Y:S02]  /*1270*/  ISETP.GE.U32.AND P1, PT, R20, R0, PT ;  /* 0x000000001400720c */ /* 0x000fe40003f26070 */
[----:B0-----:R3:W-:Y:S11]  /*1280*/  STS [R21], R26 ;  /* 0x0000001a15007388 */ /* 0x0017f60000000800 */
[----:B------:R-:W-:Y:S05]  /*1290*/  @!P1 BRA `(.L_x_248) ;  /* 0xfffffff800609947 */ /* 0x000fea000383ffff */
.L_x_230:
[----:B------:R-:W-:Y:S05]  /*12a0*/  BSYNC.RECONVERGENT B0 ;  /* 0x0000000000007941 */ /* 0x000fea0003800200 */
.L_x_229:
[----:B------:R-:W-:Y:S06]  /*12b0*/  BAR.SYNC.DEFER_BLOCKING 0x0 ;  /* 0x0000000000007b1d */ /* 0x000fec0000010000 */
[----:B------:R-:W-:Y:S04]  /*12c0*/  BSSY.RECONVERGENT B0, `(.L_x_249) ;  /* 0x0000047000007945 */ /* 0x000fe80003800200 */
[----:B------:R-:W-:Y:S05]  /*12d0*/  @P0 BRA `(.L_x_250) ;  /* 0x0000000400140947 */ /* 0x000fea0003800000 */
[C---:B------:R-:W-:Y:S01]  /*12e0*/  IADD3 R7, PT, PT, R9.reuse, 0x1, RZ ;  /* 0x0000000109077810 */ /* 0x040fe20007ffe0ff */
[----:B------:R-:W-:Y:S01]  /*12f0*/  BSSY.RECONVERGENT B1, `(.L_x_251) ;  /* 0x000001d000017945 */ /* 0x000fe20003800200 */
[----:B------:R-:W-:Y:S01]  /*1300*/  ISETP.GE.U32.AND P0, PT, R9, 0x3, PT ;  /* 0x000000030900780c */ /* 0x000fe20003f06070 */
[----:B0-----:R-:W-:Y:S01]  /*1310*/  IMAD.MOV.U32 R20, RZ, RZ, R6 ;  /* 0x000000ffff147224 */ /* 0x001fe200078e0006 */
[----:B--23--:R-:W-:-:S04]  /*1320*/  LOP3.LUT R21, R7, 0x3, RZ, 0xc0, !PT ;  /* 0x0000000307157812 */ /* 0x00cfc800078ec0ff */
[----:B------:R-:W-:-:S13]  /*1330*/  ISETP.NE.AND P1, PT, R21, RZ, PT ;  /* 0x000000ff1500720c */ /* 0x000fda0003f25270 */
[----:B------:R-:W-:Y:S05]  /*1340*/  @!P1 BRA `(.L_x_252) ;  /* 0x00000000005c9947 */ /* 0x000fea0003800000 */
[----:B-1----:R-:W-:Y:S01]  /*1350*/  IMAD R24, R6, 0x4, R15 ;  /* 0x0000000406187824 */ /* 0x002fe200078e020f */
[----:B------:R-:W-:Y:S01]  /*1360*/  ISETP.NE.AND P1, PT, R21, 0x1, PT ;  /* 0x000000011500780c */ /* 0x000fe20003f25270 */
[----:B------:R-:W-:-:S03]  /*1370*/  IMAD.MOV.U32 R20, RZ, RZ, R13 ;  /* 0x000000ffff147224 */ /* 0x000fc600078e000d */
[----:B------:R-:W0:Y:S04]  /*1380*/  LDS R22, [R24] ;  /* 0x0000000018167984 */ /* 0x000e280000000800 */
[----:B0-----:R-:W-:Y:S04]  /*1390*/  STS [R3], R22 ;  /* 0x0000001603007388 */ /* 0x001fe80000000800 */
[----:B------:R-:W0:Y:S04]  /*13a0*/  LDS R7, [R12] ;  /* 0x000000000c077984 */ /* 0x000e280000000800 */
[----:B0-----:R0:W-:Y:S01]  /*13b0*/  STS [R2], R7 ;  /* 0x0000000702007388 */ /* 0x0011e20000000800 */
[----:B------:R-:W-:Y:S05]  /*13c0*/  @!P1 BRA `(.L_x_252) ;  /* 0x00000000003c9947 */ /* 0x000fea0003800000 */
[C---:B------:R-:W-:Y:S01]  /*13d0*/  LEA R20, R5.reuse, R24, 0x2 ;  /* 0x0000001805147211 */ /* 0x040fe200078e10ff */
[----:B------:R-:W-:Y:S01]  /*13e0*/  IMAD R19, R5, 0x4, R12 ;  /* 0x0000000405137824 */ /* 0x000fe200078e020c */
[----:B------:R-:W-:-:S03]  /*13f0*/  ISETP.NE.AND P1, PT, R21, 0x2, PT ;  /* 0x000000021500780c */ /* 0x000fc60003f25270 */
[----:B0-----:R0:W1:Y:S10]  /*1400*/  LDS R7, [R20] ;  /* 0x0000000014077984 */ /* 0x0010740000000800 */
[C---:B------:R-:W-:Y:S01]  /*1410*/  @P1 IMAD R21, R5.reuse, 0x4, R20 ;  /* 0x0000000405151824 */ /* 0x040fe200078e0214 */
[C---:B------:R-:W-:Y:S01]  /*1420*/  @P1 LEA R23, R5.reuse, R14, 0x2 ;  /* 0x0000000e05171211 */ /* 0x040fe200078e10ff */
[----:B------:R-:W-:-:S02]  /*1430*/  @P1 IMAD R24, R5, 0x4, R18 ;  /* 0x0000000405181824 */ /* 0x000fc400078e0212 */
[----:B0-----:R-:W-:Y:S02]  /*1440*/  IMAD.MOV.U32 R20, RZ, RZ, R10 ;  /* 0x000000ffff147224 */ /* 0x001fe400078e000a */
[----:B------:R-:W-:Y:S01]  /*1450*/  @P1 IMAD.IADD R20, R10, 0x1, R5 ;  /* 0x000000010a141824 */ /* 0x000fe200078e0205 */
[----:B-1----:R-:W-:Y:S04]  /*1460*/  STS [R18], R7 ;  /* 0x0000000712007388 */ /* 0x002fe80000000800 */
[----:B------:R-:W0:Y:S04]  /*1470*/  LDS R19, [R19] ;  /* 0x0000000013137984 */ /* 0x000e280000000800 */
[----:B0-----:R-:W-:Y:S04]  /*1480*/  STS [R14], R19 ;  /* 0x000000130e007388 */ /* 0x001fe80000000800 */
[----:B------:R-:W0:Y:S04]  /*1490*/  @P1 LDS R21, [R21] ;  /* 0x0000000015151984 */ /* 0x000e280000000800 */
[----:B0-----:R2:W-:Y:S04]  /*14a0*/  @P1 STS [R24], R21 ;  /* 0x0000001518001388 */ /* 0x0015e80000000800 */
[----:B------:R2:W-:Y:S02]  /*14b0*/  @P1 STS [R23], R22 ;  /* 0x0000001617001388 */ /* 0x0005e40000000800 */
.L_x_252:
[----:B------:R-:W-:Y:S05]  /*14c0*/  BSYNC.RECONVERGENT B1 ;  /* 0x0000000000017941 */ /* 0x000fea0003800200 */
.L_x_251:
[----:B------:R-:W-:Y:S05]  /*14d0*/  @!P0 BRA `(.L_x_250) ;  /* 0x0000000000948947 */ /* 0x000fea0003800000 */
[----:B--2---:R-:W2:Y:S01]  /*14e0*/  S2R R22, SR_CgaCtaId ;  /* 0x0000000000167919 */ /* 0x004ea20000008800 */
[----:B0-----:R-:W-:-:S04]  /*14f0*/  MOV R7, 0x400 ;  /* 0x0000040000077802 */ /* 0x001fc80000000f00 */
[----:B--2---:R-:W-:-:S07]  /*1500*/  LEA R7, R22, R7, 0x18 ;  /* 0x0000000716077211 */ /* 0x004fce00078ec0ff */
.L_x_253:
[C---:B----4-:R-:W-:Y:S01]  /*1510*/  IMAD R21, R20.reuse, 0x4, R15 ;  /* 0x0000000414157824 */ /* 0x050fe200078e020f */
[C---:B------:R-:W-:Y:S01]  /*1520*/  LEA R23, R20.reuse, R4, 0x2 ;  /* 0x0000000414177211 */ /* 0x040fe200078e10ff */
[C---:B-1----:R-:W-:Y:S02]  /*1530*/  IMAD R25, R20.reuse, 0x4, R17 ;  /* 0x0000000414197824 */ /* 0x042fe400078e0211 */
[----:B------:R-:W-:Y:S01]  /*1540*/  IMAD R22, R20, 0x4, R7 ;  /* 0x0000000414167824 */ /* 0x000fe200078e0207 */
[----:B------:R-:W0:Y:S01]  /*1550*/  LDS R19, [R21] ;  /* 0x0000000015137984 */ /* 0x000e220000000800 */
[C---:B------:R-:W-:Y:S01]  /*1560*/  IMAD R24, R5.reuse, 0x4, R21 ;  /* 0x0000000405187824 */ /* 0x040fe200078e0215 */
[C---:B------:R-:W-:Y:S01]  /*1570*/  LEA R28, R5.reuse, R23, 0x2 ;  /* 0x00000017051c7211 */ /* 0x040fe200078e10ff */
[C---:B------:R-:W-:Y:S02]  /*1580*/  IMAD R26, R5.reuse, 0x4, R25 ;  /* 0x00000004051a7824 */ /* 0x040fe400078e0219 */
[----:B------:R-:W-:-:S05]  /*1590*/  IMAD R20, R5, 0x4, R20 ;  /* 0x0000000405147824 */ /* 0x000fca00078e0214 */
[----:B------:R-:W-:Y:S01]  /*15a0*/  ISETP.GE.U32.AND P0, PT, R20, R0, PT ;  /* 0x000000001400720c */ /* 0x000fe20003f06070 */
[----:B0-----:R0:W-:Y:S04]  /*15b0*/  STS [R23], R19 ;  /* 0x0000001317007388 */ /* 0x0011e80000000800 */
[----:B------:R1:W2:Y:S01]  /*15c0*/  LDS R27, [R25] ;  /* 0x00000000191b7984 */ /* 0x0002a20000000800 */
[C---:B0-----:R-:W-:Y:S02]  /*15d0*/  IMAD R23, R5.reuse, 0x4, R24 ;  /* 0x0000000405177824 */ /* 0x041fe400078e0218 */
[C---:B-1----:R-:W-:Y:S01]  /*15e0*/  IMAD R25, R5.reuse, 0x4, R22 ;  /* 0x0000000405197824 */ /* 0x042fe200078e0216 */
[----:B--2---:R0:W-:Y:S04]  /*15f0*/  STS [R22], R27 ;  /* 0x0000001b16007388 */ /* 0x0041e80000000800 */
[----:B------:R-:W1:Y:S01]  /*1600*/  LDS R29, [R24] ;  /* 0x00000000181d7984 */ /* 0x000e620000000800 */
[----:B0-----:R-:W-:-:S02]  /*1610*/  IMAD R22, R5, 0x4, R25 ;  /* 0x0000000405167824 */ /* 0x001fc400078e0219 */
[C---:B------:R-:W-:Y:S01]  /*1620*/  IMAD R27, R5.reuse, 0x4, R23 ;  /* 0x00000004051b7824 */ /* 0x040fe200078e0217 */
[----:B-1----:R0:W-:Y:S04]  /*1630*/  STS [R28], R29 ;  /* 0x0000001d1c007388 */ /* 0x0021e80000000800 */
[----:B------:R1:W2:Y:S01]  /*1640*/  LDS R21, [R26] ;  /* 0x000000001a157984 */ /* 0x0002a20000000800 */
[C---:B0-----:R-:W-:Y:S01]  /*1650*/  LEA R28, R5.reuse, R28, 0x2 ;  /* 0x0000001c051c7211 */ /* 0x041fe200078e10ff */
[----:B-1----:R-:W-:-:S03]  /*1660*/  IMAD R26, R5, 0x4, R26 ;  /* 0x00000004051a7824 */ /* 0x002fc600078e021a */
[C---:B------:R-:W-:Y:S01]  /*1670*/  LEA R29, R5.reuse, R28, 0x2 ;  /* 0x0000001c051d7211 */ /* 0x040fe200078e10ff */
[C---:B------:R-:W-:Y:S01]  /*1680*/  IMAD R26, R5.reuse, 0x4, R26 ;  /* 0x00000004051a7824 */ /* 0x040fe200078e021a */
[----:B--2---:R0:W-:Y:S04]  /*1690*/  STS [R25], R21 ;  /* 0x0000001519007388 */ /* 0x0041e80000000800 */
[----:B------:R-:W1:Y:S01]  /*16a0*/  LDS R24, [R23] ;  /* 0x0000000017187984 */ /* 0x000e620000000800 */
[----:B0-----:R-:W-:-:S03]  /*16b0*/  IMAD R21, R5, 0x4, R22 ;  /* 0x0000000405157824 */ /* 0x001fc600078e0216 */
[----:B-1----:R-:W-:Y:S04]  /*16c0*/  STS [R28], R24 ;  /* 0x000000181c007388 */ /* 0x002fe80000000800 */
[----:B------:R-:W-:Y:S04]  /*16d0*/  STS [R22], R19 ;  /* 0x0000001316007388 */ /* 0x000fe80000000800 */
[----:B------:R-:W0:Y:S04]  /*16e0*/  LDS R27, [R27] ;  /* 0x000000001b1b7984 */ /* 0x000e280000000800 */
[----:B0-----:R-:W-:Y:S04]  /*16f0*/  STS [R29], R27 ;  /* 0x0000001b1d007388 */ /* 0x001fe80000000800 */
[----:B------:R-:W0:Y:S04]  /*1700*/  LDS R26, [R26] ;  /* 0x000000001a1a7984 */ /* 0x000e280000000800 */
[----:B0-----:R4:W-:Y:S01]  /*1710*/  STS [R21], R26 ;  /* 0x0000001a15007388 */ /* 0x0019e20000000800 */
[----:B------:R-:W-:Y:S05]  /*1720*/  @!P0 BRA `(.L_x_253) ;  /* 0xfffffffc00788947 */ /* 0x000fea000383ffff */
.L_x_250:
[----:B------:R-:W-:Y:S05]  /*1730*/  BSYNC.RECONVERGENT B0 ;  /* 0x0000000000007941 */ /* 0x000fea0003800200 */
.L_x_249:
[----:B------:R-:W5:Y:S01]  /*1740*/  LDCU UR5, c[0x0][0x3a8] ;  /* 0x00007500ff0577ac */ /* 0x000f620008000800 */
[----:B------:R-:W-:-:S04]  /*1750*/  UIADD3 UR4, UPT, UPT, UR4, 0x1, URZ ;  /* 0x0000000104047890 */ /* 0x000fc8000fffe0ff */
[----:B-----5:R-:W-:Y:S01]  /*1760*/  UISETP.NE.AND UP0, UPT, UR4, UR5, UPT ;  /* 0x000000050400728c */ /* 0x020fe2000bf05270 */
[----:B------:R-:W-:Y:S08]  /*1770*/  BAR.SYNC.DEFER_BLOCKING 0x0 ;  /* 0x0000000000007b1d */ /* 0x000ff00000010000 */
[----:B------:R-:W-:Y:S05]  /*1780*/  BRA.U UP0, `(.L_x_254) ;  /* 0xffffffed004c7547 */ /* 0x000fea000b83ffff */
.L_x_223:
[----:B------:R-:W-:Y:S01]  /*1790*/  ISETP.GE.U32.AND P0, PT, R6, R0, PT ;  /* 0x000000000600720c */ /* 0x000fe20003f06070 */
[----:B------:R-:W-:Y:S01]  /*17a0*/  BSSY.RECONVERGENT B0, `(.L_x_255) ;  /* 0x0000072000007945 */ /* 0x000fe20003800200 */
[----:B------:R-:W-:-:S11]  /*17b0*/  LEA R15, R5, R15, 0x3 ;  /* 0x0000000f050f7211 */ /* 0x000fd600078e18ff */
[----:B------:R-:W-:Y:S05]  /*17c0*/  @P0 BRA `(.L_x_256) ;  /* 0x0000000400bc0947 */ /* 0x000fea0003800000 */
[----:B------:R-:W5:Y:S01]  /*17d0*/  I2F.U32.RP R12, R5 ;  /* 0x00000005000c7306 */ /* 0x000f620000209000 */
[C---:B0-----:R-:W-:Y:S01]  /*17e0*/  IMAD.IADD R7, R5.reuse, 0x1, R6 ;  /* 0x0000000105077824 */ /* 0x041fe200078e0206 */
[----:B------:R-:W-:Y:S01]  /*17f0*/  ISETP.NE.U32.AND P2, PT, R5, RZ, PT ;  /* 0x000000ff0500720c */ /* 0x000fe20003f45070 */
[----:B------:R-:W-:Y:S03]  /*1800*/  BSSY.RECONVERGENT B1, `(.L_x_257) ;  /* 0x0000036000017945 */ /* 0x000fe60003800200 */
[----:B------:R-:W-:Y:S02]  /*1810*/  ISETP.GE.U32.AND P0, PT, R7, R0, PT ;  /* 0x000000000700720c */ /* 0x000fe40003f06070 */
[----:B------:R-:W-:Y:S02]  /*1820*/  VIMNMX.U32 R10, PT, PT, R0, R7, !PT ;  /* 0x00000007000a7248 */ /* 0x000fe40007fe0000 */
[----:B------:R-:W-:-:S04]  /*1830*/  SEL R11, RZ, 0x1, P0 ;  /* 0x00000001ff0b7807 */ /* 0x000fc80000000000 */
[----:B------:R-:W-:Y:S01]  /*1840*/  IADD3 R10, PT, PT, R10, -R7, -R11 ;  /* 0x800000070a0a7210 */ /* 0x000fe20007ffe80b */
[----:B-----5:R-:W0:Y:S02]  /*1850*/  MUFU.RCP R12, R12 ;  /* 0x0000000c000c7308 */ /* 0x020e240000001000 */
[----:B0-----:R-:W-:-:S06]  /*1860*/  VIADD R8, R12, 0xffffffe ;  /* 0x0ffffffe0c087836 */ /* 0x001fcc0000000000 */
[----:B------:R0:W5:Y:S02]  /*1870*/  F2I.FTZ.U32.TRUNC.NTZ R9, R8 ;  /* 0x0000000800097305 */ /* 0x000164000021f000 */
[----:B0-----:R-:W-:Y:S02]  /*1880*/  HFMA2 R8, -RZ, RZ, 0, 0 ;  /* 0x00000000ff087431 */ /* 0x001fe400000001ff */
[----:B-----5:R-:W-:-:S04]  /*1890*/  IMAD.MOV R14, RZ, RZ, -R9 ;  /* 0x000000ffff0e7224 */ /* 0x020fc800078e0a09 */
[----:B------:R-:W-:-:S04]  /*18a0*/  IMAD R13, R14, R5, RZ ;  /* 0x000000050e0d7224 */ /* 0x000fc800078e02ff */
[----:B------:R-:W-:-:S06]  /*18b0*/  IMAD.HI.U32 R13, R9, R13, R8 ;  /* 0x0000000d090d7227 */ /* 0x000fcc00078e0008 */
[----:B------:R-:W-:-:S04]  /*18c0*/  IMAD.HI.U32 R8, R13, R10, RZ ;  /* 0x0000000a0d087227 */ /* 0x000fc800078e00ff */
[----:B------:R-:W-:-:S04]  /*18d0*/  IMAD.MOV R7, RZ, RZ, -R8 ;  /* 0x000000ffff077224 */ /* 0x000fc800078e0a08 */
[----:B------:R-:W-:-:S05]  /*18e0*/  IMAD R10, R5, R7, R10 ;  /* 0x00000007050a7224 */ /* 0x000fca00078e020a */
[----:B------:R-:W-:-:S13]  /*18f0*/  ISETP.GE.U32.AND P0, PT, R10, R5, PT ;  /* 0x000000050a00720c */ /* 0x000fda0003f06070 */
[----:B------:R-:W-:Y:S02]  /*1900*/  @P0 IMAD.IADD R10, R10, 0x1, -R5 ;  /* 0x000000010a0a0824 */ /* 0x000fe400078e0a05 */
[----:B------:R-:W-:-:S03]  /*1910*/  @P0 VIADD R8, R8, 0x1 ;  /* 0x0000000108080836 */ /* 0x000fc60000000000 */
[----:B------:R-:W-:-:S13]  /*1920*/  ISETP.GE.U32.AND P1, PT, R10, R5, PT ;  /* 0x000000050a00720c */ /* 0x000fda0003f26070 */
[----:B------:R-:W-:Y:S02]  /*1930*/  @P1 IADD3 R8, PT, PT, R8, 0x1, RZ ;  /* 0x0000000108081810 */ /* 0x000fe40007ffe0ff */
[----:B------:R-:W-:-:S05]  /*1940*/  @!P2 LOP3.LUT R8, RZ, R5, RZ, 0x33, !PT ;  /* 0x00000005ff08a212 */ /* 0x000fca00078e33ff */
[----:B------:R-:W-:Y:S02]  /*1950*/  IMAD.IADD R11, R11, 0x1, R8 ;  /* 0x000000010b0b7824 */ /* 0x000fe400078e0208 */
[----:B------:R-:W-:-:S03]  /*1960*/  IMAD.MOV.U32 R8, RZ, RZ, R6 ;  /* 0x000000ffff087224 */ /* 0x000fc600078e0006 */
[----:B------:R-:W-:-:S04]  /*1970*/  LOP3.LUT R7, R11, 0x3, RZ, 0xc0, !PT ;  /* 0x000000030b077812 */ /* 0x000fc800078ec0ff */
[----:B------:R-:W-:-:S13]  /*1980*/  ISETP.NE.AND P0, PT, R7, 0x3, PT ;  /* 0x000000030700780c */ /* 0x000fda0003f05270 */
[----:B------:R-:W-:Y:S05]  /*1990*/  @!P0 BRA `(.L_x_258) ;  /* 0x0000000000708947 */ /* 0x000fea0003800000 */
[----:B------:R-:W0:Y:S01]  /*19a0*/  S2UR UR5, SR_CgaCtaId ;  /* 0x00000000000579c3 */ /* 0x000e220000008800 */
[----:B------:R-:W-:Y:S01]  /*19b0*/  VIADD R7, R11, 0x1 ;  /* 0x000000010b077836 */ /* 0x000fe20000000000 */
[----:B------:R-:W-:Y:S01]  /*19c0*/  UMOV UR4, 0x400 ;  /* 0x0000040000047882 */ /* 0x000fe20000000000 */
[----:B------:R-:W-:Y:S01]  /*19d0*/  LEA R10, R5, R6, 0x1 ;  /* 0x00000006050a7211 */ /* 0x000fe200078e08ff */
[----:B------:R-:W-:Y:S02]  /*19e0*/  IMAD.MOV.U32 R8, RZ, RZ, R6 ;  /* 0x000000ffff087224 */ /* 0x000fe400078e0006 */
[----:B------:R-:W-:-:S05]  /*19f0*/  LOP3.LUT R7, R7, 0x3, RZ, 0xc0, !PT ;  /* 0x0000000307077812 */ /* 0x000fca00078ec0ff */
[----:B------:R-:W-:Y:S01]  /*1a00*/  IMAD.MOV R7, RZ, RZ, -R7 ;  /* 0x000000ffff077224 */ /* 0x000fe200078e0a07 */
[----:B0-----:R-:W-:-:S06]  /*1a10*/  ULEA UR4, UR5, UR4, 0x18 ;  /* 0x0000000405047291 */ /* 0x001fcc000f8ec0ff */
[----:B------:R-:W-:-:S07]  /*1a20*/  LEA R10, R10, UR4, 0x2 ;  /* 0x000000040a0a7c11 */ /* 0x000fce000f8e10ff */
.L_x_263:
[----:B------:R-:W-:Y:S01]  /*1a30*/  ISETP.NE.AND P0, PT, R8, RZ, PT ;  /* 0x000000ff0800720c */ /* 0x000fe20003f05270 */
[----:B------:R-:W-:Y:S01]  /*1a40*/  VIADD R7, R7, 0x1 ;  /* 0x0000000107077836 */ /* 0x000fe20000000000 */
[----:B------:R-:W-:Y:S04]  /*1a50*/  BSSY.RECONVERGENT B2, `(.L_x_259) ;  /* 0x000000d000027945 */ /* 0x000fe80003800200 */
[----:B------:R-:W-:Y:S01]  /*1a60*/  BSSY.RELIABLE B3, `(.L_x_260) ;  /* 0x0000009000037945 */ /* 0x000fe20003800100 */
[----:B------:R-:W-:-:S06]  /*1a70*/  ISETP.NE.AND P1, PT, R7, RZ, PT ;  /* 0x000000ff0700720c */ /* 0x000fcc0003f25270 */
[----:B------:R0:W0:Y:S01]  /*1a80*/  @!P0 LDS R12, [R4] ;  /* 0x00000000040c8984 */ /* 0x0000220000000800 */
[----:B------:R-:W-:Y:S06]  /*1a90*/  @!P0 BRA `(.L_x_261) ;  /* 0x0000000000148947 */ /* 0x000fec0003800000 */
[----:B0-----:R-:W-:Y:S04]  /*1aa0*/  LDS R12, [R10] ;  /* 0x000000000a0c7984 */ /* 0x001fe80000000800 */
[----:B------:R-:W0:Y:S02]  /*1ab0*/  LDS R9, [R10+-0x4] ;  /* 0xfffffc000a097984 */ /* 0x000e240000000800 */
[----:B0-----:R-:W-:-:S13]  /*1ac0*/  ISETP.NE.AND P0, PT, R12, R9, PT ;  /* 0x000000090c00720c */ /* 0x001fda0003f05270 */
[----:B------:R-:W-:Y:S05]  /*1ad0*/  @!P0 BREAK.RELIABLE B3 ;  /* 0x0000000000038942 */ /* 0x000fea0003800100 */
[----:B------:R-:W-:Y:S05]  /*1ae0*/  @!P0 BRA `(.L_x_262) ;  /* 0x00000000000c8947 */ /* 0x000fea0003800000 */
.L_x_261:
[----:B------:R-:W-:Y:S05]  /*1af0*/  BSYNC.RELIABLE B3 ;  /* 0x0000000000037941 */ /* 0x000fea0003800100 */
.L_x_260:
[----:B0-----:R-:W-:-:S05]  /*1b00*/  LEA R9, R12, R15, 0x2 ;  /* 0x0000000f0c097211 */ /* 0x001fca00078e10ff */
[----:B------:R0:W-:Y:S02]  /*1b10*/  STS [R9], R8 ;  /* 0x0000000809007388 */ /* 0x0001e40000000800 */
.L_x_262:
[----:B------:R-:W-:Y:S05]  /*1b20*/  BSYNC.RECONVERGENT B2 ;  /* 0x0000000000027941 */ /* 0x000fea0003800200 */
.L_x_259:
[C---:B0-----:R-:W-:Y:S02]  /*1b30*/  IMAD.IADD R8, R5.reuse, 0x1, R8 ;  /* 0x0000000105087824 */ /* 0x041fe400078e0208 */
[----:B------:R-:W-:Y:S01]  /*1b40*/  IMAD R10, R5, 0x4, R10 ;  /* 0x00000004050a7824 */ /* 0x000fe200078e020a */
[----:B------:R-:W-:Y:S06]  /*1b50*/  @P1 BRA `(.L_x_263) ;  /* 0xfffffffc00b41947 */ /* 0x000fec000383ffff */
.L_x_258:
[----:B------:R-:W-:Y:S05]  /*1b60*/  BSYNC.RECONVERGENT B1 ;  /* 0x0000000000017941 */ /* 0x000fea0003800200 */
.L_x_257:
[----:B------:R-:W-:-:S13]  /*1b70*/  ISETP.GE.U32.AND P0, PT, R11, 0x3, PT ;  /* 0x000000030b00780c */ /* 0x000fda0003f06070 */
[----:B------:R-:W-:Y:S05]  /*1b80*/  @!P0 BRA `(.L_x_256) ;  /* 0x0000000000cc8947 */ /* 0x000fea0003800000 */
[----:B------:R-:W0:Y:S01]  /*1b90*/  S2UR UR5, SR_CgaCtaId ;  /* 0x00000000000579c3 */ /* 0x000e220000008800 */
[----:B------:R-:W-:Y:S01]  /*1ba0*/  UMOV UR4, 0x400 ;  /* 0x0000040000047882 */ /* 0x000fe20000000000 */
[----:B------:R-:W-:Y:S01]  /*1bb0*/  IMAD.MOV.U32 R16, RZ, RZ, 0x14 ;  /* 0x00000014ff107424 */ /* 0x000fe200078e00ff */
[----:B------:R-:W-:Y:S01]  /*1bc0*/  IADD3 R14, PT, PT, R0, R8, RZ ;  /* 0x00000008000e7210 */ /* 0x000fe20007ffe0ff */
[C---:B------:R-:W-:Y:S01]  /*1bd0*/  IMAD R10, R5.reuse, 0x3, R8 ;  /* 0x00000003050a7824 */ /* 0x040fe200078e0208 */
[C---:B------:R-:W-:Y:S01]  /*1be0*/  LEA R7, R5.reuse, 0xfffffffc, 0x3 ;  /* 0xfffffffc05077811 */ /* 0x040fe200078e18ff */
[----:B------:R-:W-:Y:S02]  /*1bf0*/  IMAD R9, R5, R16, -0x4 ;  /* 0xfffffffc05097424 */ /* 0x000fe400078e0210 */
[----:B------:R-:W-:Y:S01]  /*1c00*/  IMAD.IADD R12, R8, 0x1, R5 ;  /* 0x00000001080c7824 */ /* 0x000fe200078e0205 */
[----:B0-----:R-:W-:-:S06]  /*1c10*/  ULEA UR4, UR5, UR4, 0x18 ;  /* 0x0000000405047291 */ /* 0x001fcc000f8ec0ff */
[----:B------:R-:W-:-:S07]  /*1c20*/  LEA R16, R8, UR4, 0x2 ;  /* 0x0000000408107c11 */ /* 0x000fce000f8e10ff */
.L_x_268:
[----:B------:R-:W-:Y:S01]  /*1c30*/  ISETP.NE.AND P0, PT, R8, RZ, PT ;  /* 0x000000ff0800720c */ /* 0x000fe20003f05270 */
[----:B------:R-:W-:Y:S04]  /*1c40*/  BSSY.RECONVERGENT B1, `(.L_x_264) ;  /* 0x000000d000017945 */ /* 0x000fe80003800200 */
[----:B------:R-:W-:Y:S08]  /*1c50*/  BSSY.RELIABLE B2, `(.L_x_265) ;  /* 0x0000009000027945 */ /* 0x000ff00003800100 */
[----:B------:R0:W0:Y:S01]  /*1c60*/  @!P0 LDS R18, [R4] ;  /* 0x0000000004128984 */ /* 0x0000220000000800 */
[----:B------:R-:W-:Y:S05]  /*1c70*/  @!P0 BRA `(.L_x_266) ;  /* 0x0000000000188947 */ /* 0x000fea0003800000 */
[----:B------:R-:W-:-:S05]  /*1c80*/  IMAD.IADD R11, R7, 0x1, R16 ;  /* 0x00000001070b7824 */ /* 0x000fca00078e0210 */
[----:B0-----:R-:W-:Y:S04]  /*1c90*/  LDS R18, [R11+0x4] ;  /* 0x000004000b127984 */ /* 0x001fe80000000800 */
[----:B------:R-:W0:Y:S02]  /*1ca0*/  LDS R13, [R11] ;  /* 0x000000000b0d7984 */ /* 0x000e240000000800 */
[----:B0-----:R-:W-:-:S13]  /*1cb0*/  ISETP.NE.AND P0, PT, R18, R13, PT ;  /* 0x0000000d1200720c */ /* 0x001fda0003f05270 */
[----:B------:R-:W-:Y:S05]  /*1cc0*/  @!P0 BREAK.RELIABLE B2 ;  /* 0x0000000000028942 */ /* 0x000fea0003800100 */
[----:B------:R-:W-:Y:S05]  /*1cd0*/  @!P0 BRA `(.L_x_267) ;  /* 0x00000000000c8947 */ /* 0x000fea0003800000 */
.L_x_266:
[----:B------:R-:W-:Y:S05]  /*1ce0*/  BSYNC.RELIABLE B2 ;  /* 0x0000000000027941 */ /* 0x000fea0003800100 */
.L_x_265:
[----:B0-----:R-:W-:-:S05]  /*1cf0*/  IMAD R11, R18, 0x4, R15 ;  /* 0x00000004120b7824 */ /* 0x001fca00078e020f */
[----:B------:R0:W-:Y:S02]  /*1d00*/  STS [R11], R8 ;  /* 0x000000080b007388 */ /* 0x0001e40000000800 */
.L_x_267:
[----:B------:R-:W-:Y:S05]  /*1d10*/  BSYNC.RECONVERGENT B1 ;  /* 0x0000000000017941 */ /* 0x000fea0003800200 */
.L_x_264:
[C-C-:B0-----:R-:W-:Y:S01]  /*1d20*/  IMAD R11, R5.reuse, 0xc, R16.reuse ;  /* 0x0000000c050b7824 */ /* 0x141fe200078e0210 */
[C---:B------:R-:W-:Y:S01]  /*1d30*/  IADD3 R8, PT, PT, R5.reuse, R8, R5 ;  /* 0x0000000805087210 */ /* 0x040fe20007ffe005 */
[----:B------:R-:W-:-:S03]  /*1d40*/  IMAD R19, R5, 0x10, R16 ;  /* 0x0000001005137824 */ /* 0x000fc600078e0210 */
[----:B------:R-:W-:Y:S01]  /*1d50*/  LDS R18, [R11] ;  /* 0x000000000b127984 */ /* 0x000fe20000000800 */
[----:B------:R-:W-:-:S03]  /*1d60*/  IADD3 R8, PT, PT, R5, R8, R5 ;  /* 0x0000000805087210 */ /* 0x000fc60007ffe005 */
[----:B------:R-:W0:Y:S02]  /*1d70*/  LDS R13, [R11+-0x4] ;  /* 0xfffffc000b0d7984 */ /* 0x000e240000000800 */
[----:B0-----:R-:W-:-:S13]  /*1d80*/  ISETP.NE.AND P0, PT, R18, R13, PT ;  /* 0x0000000d1200720c */ /* 0x001fda0003f05270 */
[----:B------:R-:W-:-:S05]  /*1d90*/  @P0 LEA R13, R18, R15, 0x2 ;  /* 0x0000000f120d0211 */ /* 0x000fca00078e10ff */
[----:B------:R0:W-:Y:S04]  /*1da0*/  @P0 STS [R13], R12 ;  /* 0x0000000c0d000388 */ /* 0x0001e80000000800 */
[----:B------:R-:W-:Y:S04]  /*1db0*/  LDS R18, [R19] ;  /* 0x0000000013127984 */ /* 0x000fe80000000800 */
[----:B------:R-:W5:Y:S01]  /*1dc0*/  LDS R17, [R19+-0x4] ;  /* 0xfffffc0013117984 */ /* 0x000f620000000800 */
[----:B0-----:R-:W-:Y:S02]  /*1dd0*/  LEA R12, R5, R12, 0x2 ;  /* 0x0000000c050c7211 */ /* 0x001fe400078e10ff */
[----:B-----5:R-:W-:-:S13]  /*1de0*/  ISETP.NE.AND P0, PT, R18, R17, PT ;  /* 0x000000111200720c */ /* 0x020fda0003f05270 */
[----:B------:R-:W-:Y:S01]  /*1df0*/  @P0 IMAD R17, R18, 0x4, R15 ;  /* 0x0000000412110824 */ /* 0x000fe200078e020f */
[----:B------:R-:W-:-:S04]  /*1e00*/  IADD3 R18, PT, PT, R9, R16, RZ ;  /* 0x0000001009127210 */ /* 0x000fc80007ffe0ff */
[----:B------:R0:W-:Y:S04]  /*1e10*/  @P0 STS [R17], R14 ;  /* 0x0000000e11000388 */ /* 0x0001e80000000800 */
[----:B------:R-:W-:Y:S04]  /*1e20*/  LDS R16, [R18+0x4] ;  /* 0x0000040012107984 */ /* 0x000fe80000000800 */
[----:B------:R-:W5:Y:S01]  /*1e30*/  LDS R11, [R18] ;  /* 0x00000000120b7984 */ /* 0x000f620000000800 */
[----:B0-----:R-:W-:Y:S01]  /*1e40*/  IMAD R14, R5, 0x4, R14 ;  /* 0x00000004050e7824 */ /* 0x001fe200078e020e */
[----:B-----5:R-:W-:-:S13]  /*1e50*/  ISETP.NE.AND P0, PT, R16, R11, PT ;  /* 0x0000000b1000720c */ /* 0x020fda0003f05270 */
[----:B------:R-:W-:Y:S02]  /*1e60*/  @P0 IMAD R11, R16, 0x4, R15 ;  /* 0x00000004100b0824 */ /* 0x000fe400078e020f */
[----:B------:R-:W-:-:S03]  /*1e70*/  IMAD.MOV.U32 R16, RZ, RZ, R19 ;  /* 0x000000ffff107224 */ /* 0x000fc600078e0013 */
[----:B------:R0:W-:Y:S01]  /*1e80*/  @P0 STS [R11], R10 ;  /* 0x0000000a0b000388 */ /* 0x0001e20000000800 */
[----:B------:R-:W-:Y:S01]  /*1e90*/  ISETP.GE.U32.AND P0, PT, R8, R0, PT ;  /* 0x000000000800720c */ /* 0x000fe20003f06070 */
[----:B0-----:R-:W-:-:S12]  /*1ea0*/  IMAD R10, R5, 0x4, R10 ;  /* 0x00000004050a7824 */ /* 0x001fd800078e020a */
[----:B------:R-:W-:Y:S05]  /*1eb0*/  @!P0 BRA `(.L_x_268) ;  /* 0xfffffffc005c8947 */ /* 0x000fea000383ffff */
.L_x_256:
[----:B------:R-:W-:Y:S05]  /*1ec0*/  BSYNC.RECONVERGENT B0 ;  /* 0x0000000000007941 */ /* 0x000fea0003800200 */
.L_x_255:
[----:B------:R-:W-:Y:S05]  /*1ed0*/  WARPSYNC.ALL ;  /* 0x0000000000007948 */ /* 0x000fea0003800000 */
[----:B------:R-:W5:Y:S01]  /*1ee0*/  LDCU UR4, c[0x0][0x388] ;  /* 0x00007100ff0477ac */ /* 0x000f620008000800 */
[----:B0-----:R-:W-:-:S05]  /*1ef0*/  IMAD R7, R5, UR7, RZ ;  /* 0x0000000705077c24 */ /* 0x001fca000f8e02ff */
[----:B------:R-:W-:Y:S01]  /*1f00*/  LEA R7, R7, R6, 0x1 ;  /* 0x0000000607077211 */ /* 0x000fe200078e08ff */
[----:B------:R-:W-:Y:S03]  /*1f10*/  BAR.SYNC.DEFER_BLOCKING 0x0 ;  /* 0x0000000000007b1d */ /* 0x000fe60000010000 */
[----:B-----5:R-:W-:-:S13]  /*1f20*/  ISETP.GE.AND P0, PT, R7, UR4, PT ;  /* 0x0000000407007c0c */ /* 0x020fda000bf06270 */
[----:B------:R-:W-:Y:S05]  /*1f30*/  @P0 EXIT ;  /* 0x000000000000094d */ /* 0x000fea0003800000 */
[----:B------:R-:W0:Y:S01]  /*1f40*/  LDS R0, [R3] ;  /* 0x0000000003007984 */ /* 0x000e220000000800 */
[----:B--234-:R-:W0:Y:S03]  /*1f50*/  LDC R21, c[0x0][0x370] ;  /* 0x0000dc00ff157b82 */ /* 0x01ce260000000800 */
[----:B------:R-:W-:Y:S05]  /*1f60*/  LDS R19, [R2] ;  /* 0x0000000002137984 */ /* 0x000fea0000000800 */
[----:B------:R-:W2:Y:S08]  /*1f70*/  LDC.64 R8, c[0x0][0x390] ;  /* 0x0000e400ff087b82 */ /* 0x000eb00000000a00 */
[----:B------:R-:W3:Y:S01]  /*1f80*/  LDC.64 R10, c[0x0][0x398] ;  /* 0x0000e600ff0a7b82 */ /* 0x000ee20000000a00 */
[----:B0-----:R-:W-:-:S04]  /*1f90*/  IMAD R13, R0, R21, UR7 ;  /* 0x00000007000d7e24 */ /* 0x001fc8000f8e0215 */
[----:B--2---:R-:W-:-:S06]  /*1fa0*/  IMAD.WIDE.U32 R12, R13, 0x4, R8 ;  /* 0x000000040d0c7825 */ /* 0x004fcc00078e0008 */
[----:B------:R-:W2:Y:S01]  /*1fb0*/  LDG.E R12, desc[UR8][R12.64] ;  /* 0x000000080c0c7981 */ /* 0x000ea2000c1e1900 */
[----:B------:R-:W-:Y:S02]  /*1fc0*/  IMAD R0, R0, 0x4, R15 ;  /* 0x0000000400007824 */ /* 0x000fe400078e020f */
[----:B------:R-:W-:-:S03]  /*1fd0*/  IMAD R17, R5, UR7, RZ ;  /* 0x0000000705117c24 */ /* 0x000fc6000f8e02ff */
[----:B------:R-:W2:Y:S01]  /*1fe0*/  LDS R7, [R0] ;  /* 0x0000000000077984 */ /* 0x000ea20000000800 */
[----:B------:R-:W-:-:S05]  /*1ff0*/  IMAD R4, R17, 0x2, R6 ;  /* 0x0000000211047824 */ /* 0x000fca00078e0206 */
[----:B------:R-:W-:-:S04]  /*2000*/  IADD3 R4, PT, PT, R4, R5, RZ ;  /* 0x0000000504047210 */ /* 0x000fc80007ffe0ff */
[----:B------:R-:W-:Y:S02]  /*2010*/  ISETP.GE.AND P0, PT, R4, UR4, PT ;  /* 0x0000000404007c0c */ /* 0x000fe4000bf06270 */
[----:B--2---:R-:W-:-:S05]  /*2020*/  IADD3 R7, PT, PT, R12, R6, -R7 ;  /* 0x000000060c077210 */ /* 0x004fca0007ffe807 */
[----:B---3--:R-:W-:-:S05]  /*2030*/  IMAD.WIDE.U32 R16, R7, 0x4, R10 ;  /* 0x0000000407107825 */ /* 0x008fca00078e000a */
[----:B------:R0:W-:Y:S01]  /*2040*/  STG.E desc[UR8][R16.64], R19 ;  /* 0x0000001310007986 */ /* 0x0001e2000c101908 */
[----:B------:R-:W-:Y:S05]  /*2050*/  @P0 EXIT ;  /* 0x000000000000094d */ /* 0x000fea0003800000 */
[----:B------:R-:W-:-:S05]  /*2060*/  IMAD R4, R5, 0x4, R3 ;  /* 0x0000000405047824 */ /* 0x000fca00078e0203 */
[----:B------:R-:W2:Y:S02]  /*2070*/  LDS R0, [R4] ;  /* 0x0000000004007984 */ /* 0x000ea40000000800 */
[----:B--2---:R-:W-:-:S04]  /*2080*/  IMAD R3, R0, R21, UR7 ;  /* 0x0000000700037e24 */ /* 0x004fc8000f8e0215 */
[----:B------:R-:W-:-:S06]  /*2090*/  IMAD.WIDE.U32 R8, R3, 0x4, R8 ;  /* 0x0000000403087825 */ /* 0x000fcc00078e0008 */
[----:B------:R-:W2:Y:S01]  /*20a0*/  LDG.E R8, desc[UR8][R8.64] ;  /* 0x0000000808087981 */ /* 0x000ea2000c1e1900 */
[----:B------:R-:W-:Y:S01]  /*20b0*/  IMAD R0, R0, 0x4, R15 ;  /* 0x0000000400007824 */ /* 0x000fe200078e020f */
[----:B------:R-:W-:-:S05]  /*20c0*/  LEA R3, R5, R2, 0x2 ;  /* 0x0000000205037211 */ /* 0x000fca00078e10ff */
[----:B------:R-:W3:Y:S04]  /*20d0*/  LDS R0, [R0] ;  /* 0x0000000000007984 */ /* 0x000ee80000000800 */
[----:B------:R-:W4:Y:S01]  /*20e0*/  LDS R3, [R3] ;  /* 0x0000000003037984 */ /* 0x000f220000000800 */
[----:B---3--:R-:W-:-:S05]  /*20f0*/  IADD3 R5, PT, PT, -R0, R6, R5 ;  /* 0x0000000600057210 */ /* 0x008fca0007ffe105 */
[----:B--2---:R-:W-:-:S04]  /*2100*/  IMAD.IADD R5, R5, 0x1, R8 ;  /* 0x0000000105057824 */ /* 0x004fc800078e0208 */
[----:B------:R-:W-:-:S05]  /*2110*/  IMAD.WIDE.U32 R10, R5, 0x4, R10 ;  /* 0x00000004050a7825 */ /* 0x000fca00078e000a */
[----:B----4-:R-:W-:Y:S01]  /*2120*/  STG.E desc[UR8][R10.64], R3 ;  /* 0x000000030a007986 */ /* 0x010fe2000c101908 */
[----:B------:R-:W-:Y:S05]  /*2130*/  EXIT ;  /* 0x000000000000794d */ /* 0x000fea0003800000 */
.L_x_269:
        /* <DEDUP_REMOVED lines=12> */
.L_x_286:


//--------------------- .text._Z10addBlkSumsPjiS_ --------------------------
	.section	.text._Z10addBlkSumsPjiS_,"ax",@progbits
	.align	128
        .global         _Z10addBlkSumsPjiS_
        .type           _Z10addBlkSumsPjiS_,@function
        .size           _Z10addBlkSumsPjiS_,(.L_x_287 - _Z10addBlkSumsPjiS_)
        .other          _Z10addBlkSumsPjiS_,@"STO_CUDA_ENTRY STV_DEFAULT"
_Z10addBlkSumsPjiS_:
.text._Z10addBlkSumsPjiS_:
[----:B------:R-:W-:Y:S01]  /*0000*/  LDC R1, c[0x0][0x37c] ;  /* 0x0000df00ff017b82 */ /* 0x000fe20000000800 */
[----:B------:R-:W0:Y:S01]  /*0010*/  S2R R9, SR_CTAID.X ;  /* 0x0000000000097919 */ /* 0x000e220000002500 */
[----:B------:R-:W0:Y:S01]  /*0020*/  LDCU UR4, c[0x0][0x360] ;  /* 0x00006c00ff0477ac */ /* 0x000e220008000800 */
[----:B------:R-:W0:Y:S01]  /*0030*/  S2R R0, SR_TID.X ;  /* 0x0000000000007919 */ /* 0x000e220000002100 */
[----:B------:R-:W1:Y:S01]  /*0040*/  LDCU UR5, c[0x0][0x388] ;  /* 0x00007100ff0577ac */ /* 0x000e620008000800 */
[----:B0-----:R-:W-:-:S05]  /*0050*/  IMAD R7, R9, UR4, R0 ;  /* 0x0000000409077c24 */ /* 0x001fca000f8e0200 */
[----:B-1----:R-:W-:-:S13]  /*0060*/  ISETP.GE.AND P0, PT, R7, UR5, PT ;  /* 0x0000000507007c0c */ /* 0x002fda000bf06270 */
[----:B------:R-:W-:Y:S05]  /*0070*/  @P0 EXIT ;  /* 0x000000000000094d */ /* 0x000fea0003800000 */
[----:B------:R-:W0:Y:S01]  /*0080*/  LDC.64 R2, c[0x0][0x390] ;  /* 0x0000e400ff027b82 */ /* 0x000e220000000a00 */
[----:B------:R-:W1:Y:S07]  /*0090*/  LDCU.64 UR4, c[0x0][0x358] ;  /* 0x00006b00ff0477ac */ /* 0x000e6e0008000a00 */
[----:B------:R-:W2:Y:S01]  /*00a0*/  LDC.64 R4, c[0x0][0x380] ;  /* 0x0000e000ff047b82 */ /* 0x000ea20000000a00 */
[----:B0-----:R-:W-:-:S06]  /*00b0*/  IMAD.WIDE.U32 R2, R9, 0x4, R2 ;  /* 0x0000000409027825 */ /* 0x001fcc00078e0002 */
[----:B-1----:R-:W3:Y:S01]  /*00c0*/  LDG.E R2, desc[UR4][R2.64] ;  /* 0x0000000402027981 */ /* 0x002ee2000c1e1900 */
[----:B--2---:R-:W-:-:S05]  /*00d0*/  IMAD.WIDE R4, R7, 0x4, R4 ;  /* 0x0000000407047825 */ /* 0x004fca00078e0204 */
[----:B------:R-:W3:Y:S02]  /*00e0*/  LDG.E R7, desc[UR4][R4.64] ;  /* 0x0000000404077981 */ /* 0x000ee4000c1e1900 */
[----:B---3--:R-:W-:-:S05]  /*00f0*/  IADD3 R7, PT, PT, R2, R7, RZ ;  /* 0x0000000702077210 */ /* 0x008fca0007ffe0ff */
[----:B------:R-:W-:Y:S01]  /*0100*/  STG.E desc[UR4][R4.64], R7 ;  /* 0x0000000704007986 */ /* 0x000fe2000c101904 */
[----:B------:R-:W-:Y:S05]  /*0110*/  EXIT ;  /* 0x000000000000794d */ /* 0x000fea0003800000 */
.L_x_270:
        /* <DEDUP_REMOVED lines=14> */
.L_x_287:


//--------------------- .text._Z13scanBlkKernelPjiS_S_ --------------------------
	.section	.text._Z13scanBlkKernelPjiS_S_,"ax",@progbits
	.align	128
        .global         _Z13scanBlkKernelPjiS_S_
        .type           _Z13scanBlkKernelPjiS_S_,@function
        .size           _Z13scanBlkKernelPjiS_S_,(.L_x_288 - _Z13scanBlkKernelPjiS_S_)
        .other          _Z13scanBlkKernelPjiS_S_,@"STO_CUDA_ENTRY STV_DEFAULT"
_Z13scanBlkKernelPjiS_S_:
.text._Z13scanBlkKernelPjiS_S_:
        /* <DEDUP_REMOVED lines=9> */
[----:B------:R-:W1:Y:S01]  /*0090*/  LDCU.64 UR6, c[0x0][0x358] ;  /* 0x00006b00ff0677ac */ /* 0x000e620008000a00 */
[----:B0-----:R-:W-:-:S06]  /*00a0*/  IMAD.WIDE R2, R7, 0x4, R2 ;  /* 0x0000000407027825 */ /* 0x001fcc00078e0202 */
[----:B-1----:R-:W2:Y:S01]  /*00b0*/  LDG.E R2, desc[UR6][R2.64] ;  /* 0x0000000602027981 */ /* 0x002ea2000c1e1900 */
[----:B------:R-:W0:Y:S01]  /*00c0*/  S2UR UR5, SR_CgaCtaId ;  /* 0x00000000000579c3 */ /* 0x000e220000008800 */
[----:B------:R-:W-:Y:S01]  /*00d0*/  UMOV UR4, 0x400 ;  /* 0x0000040000047882 */ /* 0x000fe20000000000 */
[----:B------:R-:W-:Y:S02]  /*00e0*/  UISETP.GE.U32.AND UP0, UPT, UR8, 0x2, UPT ;  /* 0x000000020800788c */ /* 0x000fe4000bf06070 */
[----:B0-----:R-:W-:-:S06]  /*00f0*/  ULEA UR4, UR5, UR4, 0x18 ;  /* 0x0000000405047291 */ /* 0x001fcc000f8ec0ff */
[----:B------:R-:W-:-:S05]  /*0100*/  LEA R9, R6, UR4, 0x2 ;  /* 0x0000000406097c11 */ /* 0x000fca000f8e10ff */
[----:B--2---:R0:W-:Y:S01]  /*0110*/  STS [R9], R2 ;  /* 0x0000000209007388 */ /* 0x0041e20000000800 */
[----:B------:R-:W-:Y:S06]  /*0120*/  BAR.SYNC.DEFER_BLOCKING 0x0 ;  /* 0x0000000000007b1d */ /* 0x000fec0000010000 */
[----:B------:R-:W-:Y:S05]  /*0130*/  BRA.U !UP0, `(.L_x_271) ;  /* 0x0000000108347547 */ /* 0x000fea000b800000 */
[----:B------:R-:W-:-:S05]  /*0140*/  UMOV UR5, 0x1 ;  /* 0x0000000100057882 */ /* 0x000fca0000000000 */
.L_x_272:
[----:B------:R-:W-:-:S13]  /*0150*/  ISETP.GE.U32.AND P0, PT, R6, UR5, PT ;  /* 0x0000000506007c0c */ /* 0x000fda000bf06070 */
[----:B------:R-:W-:Y:S01]  /*0160*/  @P0 VIADD R0, R6, -UR5 ;  /* 0x8000000506000c36 */ /* 0x000fe20008000000 */
[----:B------:R-:W-:-:S04]  /*0170*/  USHF.L.U32 UR5, UR5, 0x1, URZ ;  /* 0x0000000105057899 */ /* 0x000fc800080006ff */
[----:B------:R-:W-:Y:S01]  /*0180*/  @P0 LEA R0, R0, UR4, 0x2 ;  /* 0x0000000400000c11 */ /* 0x000fe2000f8e10ff */
[----:B------:R-:W-:-:S04]  /*0190*/  UISETP.GE.U32.AND UP0, UPT, UR5, UR8, UPT ;  /* 0x000000080500728c */ /* 0x000fc8000bf06070 */
[----:B0-----:R-:W-:Y:S01]  /*01a0*/  @P0 LDS R2, [R0] ;  /* 0x0000000000020984 */ /* 0x001fe20000000800 */
[----:B------:R-:W-:Y:S06]  /*01b0*/  BAR.SYNC.DEFER_BLOCKING 0x0 ;  /* 0x0000000000007b1d */ /* 0x000fec0000010000 */
[----:B------:R-:W0:Y:S02]  /*01c0*/  @P0 LDS R3, [R9] ;  /* 0x0000000009030984 */ /* 0x000e240000000800 */
[----:B01----:R-:W-:-:S05]  /*01d0*/  @P0 IMAD.IADD R4, R2, 0x1, R3 ;  /* 0x0000000102040824 */ /* 0x003fca00078e0203 */
[----:B------:R1:W-:Y:S01]  /*01e0*/  @P0 STS [R9], R4 ;  /* 0x0000000409000388 */ /* 0x0003e20000000800 */
[----:B------:R-:W-:Y:S06]  /*01f0*/  BAR.SYNC.DEFER_BLOCKING 0x0 ;  /* 0x0000000000007b1d */ /* 0x000fec0000010000 */
[----:B------:R-:W-:Y:S05]  /*0200*/  BRA.U !UP0, `(.L_x_272) ;  /* 0xfffffffd08d07547 */ /* 0x000fea000b83ffff */
.L_x_271:
[----:B------:R-:W2:Y:S01]  /*0210*/  LDCU.64 UR10, c[0x0][0x398] ;  /* 0x00007300ff0a77ac */ /* 0x000ea20008000a00 */
[----:B01----:R-:W0:Y:S01]  /*0220*/  LDS R9, [R9] ;  /* 0x0000000009097984 */ /* 0x003e220000000800 */
[----:B------:R-:W1:Y:S01]  /*0230*/  LDC.64 R4, c[0x0][0x390] ;  /* 0x0000e400ff047b82 */ /* 0x000e620000000a00 */
[----:B------:R-:W-:-:S06]  /*0240*/  UIADD3 UR4, UPT, UPT, UR8, -0x1, URZ ;  /* 0xffffffff08047890 */ /* 0x000fcc000fffe0ff */
[----:B------:R-:W-:Y:S02]  /*0250*/  ISETP.NE.AND P0, PT, R6, UR4, PT ;  /* 0x0000000406007c0c */ /* 0x000fe4000bf05270 */
[----:B--2---:R-:W-:-:S04]  /*0260*/  ISETP.EQ.U32.AND P1, PT, RZ, UR10, PT ;  /* 0x0000000aff007c0c */ /* 0x004fc8000bf22070 */
[----:B------:R-:W-:Y:S01]  /*0270*/  ISETP.EQ.OR.EX P0, PT, RZ, UR11, P0, P1 ;  /* 0x0000000bff007c0c */ /* 0x000fe20008702710 */
[----:B-1----:R-:W-:-:S12]  /*0280*/  IMAD.WIDE R4, R7, 0x4, R4 ;  /* 0x0000000407047825 */ /* 0x002fd800078e0204 */
[----:B------:R-:W1:Y:S02]  /*0290*/  @!P0 LDC.64 R2, c[0x0][0x398] ;  /* 0x0000e600ff028b82 */ /* 0x000e640000000a00 */
[----:B-1----:R-:W-:-:S05]  /*02a0*/  @!P0 IMAD.WIDE.U32 R2, R11, 0x4, R2 ;  /* 0x000000040b028825 */ /* 0x002fca00078e0002 */
[----:B0-----:R-:W-:Y:S04]  /*02b0*/  @!P0 STG.E desc[UR6][R2.64], R9 ;  /* 0x0000000902008986 */ /* 0x001fe8000c101906 */
[----:B------:R-:W-:Y:S01]  /*02c0*/  STG.E desc[UR6][R4.64], R9 ;  /* 0x0000000904007986 */ /* 0x000fe2000c101906 */
[----:B------:R-:W-:Y:S05]  /*02d0*/  EXIT ;  /* 0x000000000000794d */ /* 0x000fea0003800000 */
.L_x_273:
        /* <DEDUP_REMOVED lines=10> */
.L_x_288:


//--------------------- .text._Z17computeHistKernelPjiS_ii --------------------------
	.section	.text._Z17computeHistKernelPjiS_ii,"ax",@progbits
	.align	128
        .global         _Z17computeHistKernelPjiS_ii
        .type           _Z17computeHistKernelPjiS_ii,@function
        .size           _Z17computeHistKernelPjiS_ii,(.L_x_289 - _Z17computeHistKernelPjiS_ii)
        .other          _Z17computeHistKernelPjiS_ii,@"STO_CUDA_ENTRY STV_DEFAULT"
_Z17computeHistKernelPjiS_ii:
.text._Z17computeHistKernelPjiS_ii:
[----:B------:R-:W-:Y:S01]  /*0000*/  LDC R1, c[0x0][0x37c] ;  /* 0x0000df00ff017b82 */ /* 0x000fe20000000800 */
[----:B------:R-:W0:Y:S01]  /*0010*/  S2R R0, SR_TID.X ;  /* 0x0000000000007919 */ /* 0x000e220000002100 */
[----:B------:R-:W0:Y:S06]  /*0020*/  LDCU UR10, c[0x0][0x398] ;  /* 0x00007300ff0a77ac */ /* 0x000e2c0008000800 */
[----:B------:R-:W1:Y:S01]  /*0030*/  LDC R9, c[0x0][0x360] ;  /* 0x0000d800ff097b82 */ /* 0x000e620000000800 */
[----:B------:R-:W-:Y:S07]  /*0040*/  BSSY.RECONVERGENT B0, `(.L_x_274) ;  /* 0x000000d000007945 */ /* 0x000fee0003800200 */
[----:B------:R-:W2:Y:S01]  /*0050*/  S2UR UR7, SR_CTAID.X ;  /* 0x00000000000779c3 */ /* 0x000ea20000002500 */
[----:B0-----:R-:W-:-:S13]  /*0060*/  ISETP.GE.AND P0, PT, R0, UR10, PT ;  /* 0x0000000a00007c0c */ /* 0x001fda000bf06270 */
[----:B--2---:R-:W-:Y:S05]  /*0070*/  @P0 BRA `(.L_x_275) ;  /* 0x0000000000240947 */ /* 0x004fea0003800000 */
[----:B------:R-:W0:Y:S01]  /*0080*/  S2R R4, SR_CgaCtaId ;  /* 0x0000000000047919 */ /* 0x000e220000008800 */
[----:B------:R-:W-:Y:S01]  /*0090*/  MOV R3, 0x400 ;  /* 0x0000040000037802 */ /* 0x000fe20000000f00 */
[----:B------:R-:W-:-:S03]  /*00a0*/  IMAD.MOV.U32 R2, RZ, RZ, R0 ;  /* 0x000000ffff027224 */ /* 0x000fc600078e0000 */
[----:B0-----:R-:W-:-:S07]  /*00b0*/  LEA R3, R4, R3, 0x18 ;  /* 0x0000000304037211 */ /* 0x001fce00078ec0ff */
.L_x_276:
[----:B------:R-:W-:Y:S02]  /*00c0*/  IMAD R4, R2, 0x4, R3 ;  /* 0x0000000402047824 */ /* 0x000fe400078e0203 */
[----:B-1----:R-:W-:-:S03]  /*00d0*/  IMAD.IADD R2, R9, 0x1, R2 ;  /* 0x0000000109027824 */ /* 0x002fc600078e0202 */
[----:B------:R0:W-:Y:S02]  /*00e0*/  STS [R4], RZ ;  /* 0x000000ff04007388 */ /* 0x0001e40000000800 */
[----:B------:R-:W-:-:S13]  /*00f0*/  ISETP.GE.AND P0, PT, R2, UR10, PT ;  /* 0x0000000a02007c0c */ /* 0x000fda000bf06270 */
[----:B0-----:R-:W-:Y:S05]  /*0100*/  @!P0 BRA `(.L_x_276) ;  /* 0xfffffffc00ec8947 */ /* 0x001fea000383ffff */
.L_x_275:
[----:B------:R-:W-:Y:S05]  /*0110*/  BSYNC.RECONVERGENT B0 ;  /* 0x0000000000007941 */ /* 0x000fea0003800200 */
.L_x_274:
[----:B------:R-:W0:Y:S01]  /*0120*/  LDCU UR4, c[0x0][0x388] ;  /* 0x00007100ff0477ac */ /* 0x000e220008000800 */
[----:B-1----:R-:W-:Y:S01]  /*0130*/  IMAD R5, R9, UR7, R0 ;  /* 0x0000000709057c24 */ /* 0x002fe2000f8e0200 */
[----:B------:R-:W-:Y:S01]  /*0140*/  BSSY.RECONVERGENT B0, `(.L_x_277) ;  /* 0x0000012000007945 */ /* 0x000fe20003800200 */
[----:B------:R-:W-:Y:S01]  /*0150*/  BAR.SYNC.DEFER_BLOCKING 0x0 ;  /* 0x0000000000007b1d */ /* 0x000fe20000010000 */
[----:B------:R-:W-:-:S05]  /*0160*/  ISETP.GE.AND P1, PT, R0, UR10, PT ;  /* 0x0000000a00007c0c */ /* 0x000fca000bf26270 */
[----:B------:R-:W1:Y:S01]  /*0170*/  LDCU.64 UR8, c[0x0][0x358] ;  /* 0x00006b00ff0877ac */ /* 0x000e620008000a00 */
[----:B0-----:R-:W-:-:S13]  /*0180*/  ISETP.GE.AND P0, PT, R5, UR4, PT ;  /* 0x0000000405007c0c */ /* 0x001fda000bf06270 */
[----:B-1----:R-:W-:Y:S05]  /*0190*/  @P0 BRA `(.L_x_278) ;  /* 0x0000000000300947 */ /* 0x002fea0003800000 */
[----:B------:R-:W0:Y:S01]  /*01a0*/  LDC.64 R2, c[0x0][0x380] ;  /* 0x0000e000ff027b82 */ /* 0x000e220000000a00 */
[----:B------:R-:W1:Y:S01]  /*01b0*/  LDCU UR11, c[0x0][0x39c] ;  /* 0x00007380ff0b77ac */ /* 0x000e620008000800 */
[----:B0-----:R-:W-:-:S06]  /*01c0*/  IMAD.WIDE R2, R5, 0x4, R2 ;  /* 0x0000000405027825 */ /* 0x001fcc00078e0202 */
[----:B------:R-:W1:Y:S01]  /*01d0*/  LDG.E R2, desc[UR8][R2.64] ;  /* 0x0000000802027981 */ /* 0x000e62000c1e1900 */
[----:B------:R-:W0:Y:S01]  /*01e0*/  S2UR UR5, SR_CgaCtaId ;  /* 0x00000000000579c3 */ /* 0x000e220000008800 */
[----:B------:R-:W-:Y:S01]  /*01f0*/  UIADD3 UR6, UPT, UPT, UR10, -0x1, URZ ;  /* 0xffffffff0a067890 */ /* 0x000fe2000fffe0ff */
[----:B------:R-:W-:Y:S02]  /*0200*/  UMOV UR4, 0x400 ;  /* 0x0000040000047882 */ /* 0x000fe40000000000 */
[----:B0-----:R-:W-:Y:S01]  /*0210*/  ULEA UR4, UR5, UR4, 0x18 ;  /* 0x0000000405047291 */ /* 0x001fe2000f8ec0ff */
[----:B-1----:R-:W-:-:S04]  /*0220*/  SHF.R.U32.HI R4, RZ, UR11, R2 ;  /* 0x0000000bff047c19 */ /* 0x002fc80008011602 */
[----:B------:R-:W-:-:S04]  /*0230*/  LOP3.LUT R4, R4, UR6, RZ, 0xc0, !PT ;  /* 0x0000000604047c12 */ /* 0x000fc8000f8ec0ff */
[----:B------:R-:W-:-:S05]  /*0240*/  LEA R4, R4, UR4, 0x2 ;  /* 0x0000000404047c11 */ /* 0x000fca000f8e10ff */
[----:B------:R0:W-:Y:S02]  /*0250*/  ATOMS.POPC.INC.32 RZ, [R4+URZ] ;  /* 0x0000000004ff7f8c */ /* 0x0001e4000d8000ff */
.L_x_278:
[----:B------:R-:W-:Y:S05]  /*0260*/  BSYNC.RECONVERGENT B0 ;  /* 0x0000000000007941 */ /* 0x000fea0003800200 */
.L_x_277:
[----:B------:R-:W-:Y:S06]  /*0270*/  BAR.SYNC.DEFER_BLOCKING 0x0 ;  /* 0x0000000000007b1d */ /* 0x000fec0000010000 */
[----:B------:R-:W-:Y:S05]  /*0280*/  @P1 EXIT ;  /* 0x000000000000194d */ /* 0x000fea0003800000 */
[----:B------:R-:W1:Y:S01]  /*0290*/  S2UR UR5, SR_CgaCtaId ;  /* 0x00000000000579c3 */ /* 0x000e620000008800 */
[----:B------:R-:W-:-:S07]  /*02a0*/  UMOV UR4, 0x400 ;  /* 0x0000040000047882 */ /* 0x000fce0000000000 */
[----:B------:R-:W2:Y:S08]  /*02b0*/  LDC R11, c[0x0][0x370] ;  /* 0x0000dc00ff0b7b82 */ /* 0x000eb00000000800 */
[----:B0-----:R-:W0:Y:S01]  /*02c0*/  LDC.64 R4, c[0x0][0x390] ;  /* 0x0000e400ff047b82 */ /* 0x001e220000000a00 */
[----:B-1----:R-:W-:-:S12]  /*02d0*/  ULEA UR4, UR5, UR4, 0x18 ;  /* 0x0000000405047291 */ /* 0x002fd8000f8ec0ff */
.L_x_279:
[----:B------:R-:W-:Y:S01]  /*02e0*/  LEA R6, R0, UR4, 0x2 ;  /* 0x0000000400067c11 */ /* 0x000fe2000f8e10ff */
[----:B-12---:R-:W-:Y:S02]  /*02f0*/  IMAD R3, R11, R0, UR7 ;  /* 0x000000070b037e24 */ /* 0x006fe4000f8e0200 */
[----:B------:R-:W-:Y:S02]  /*0300*/  IMAD.IADD R0, R9, 0x1, R0 ;  /* 0x0000000109007824 */ /* 0x000fe400078e0200 */
[----:B------:R-:W1:Y:S01]  /*0310*/  LDS R7, [R6] ;  /* 0x0000000006077984 */ /* 0x000e620000000800 */
[----:B0-----:R-:W-:Y:S02]  /*0320*/  IMAD.WIDE.U32 R2, R3, 0x4, R4 ;  /* 0x0000000403027825 */ /* 0x001fe400078e0004 */
[----:B------:R-:W-:-:S03]  /*0330*/  ISETP.GE.AND P0, PT, R0, UR10, PT ;  /* 0x0000000a00007c0c */ /* 0x000fc6000bf06270 */
[----:B-1----:R1:W-:Y:S10]  /*0340*/  STG.E desc[UR8][R2.64], R7 ;  /* 0x0000000702007986 */ /* 0x0023f4000c101908 */
[----:B------:R-:W-:Y:S05]  /*0350*/  @!P0 BRA `(.L_x_279) ;  /* 0xfffffffc00e08947 */ /* 0x000fea000383ffff */
[----:B------:R-:W-:Y:S05]  /*0360*/  EXIT ;  /* 0x000000000000794d */ /* 0x000fea0003800000 */
.L_x_280:
        /* <DEDUP_REMOVED lines=9> */
.L_x_289:


//--------------------- .nv.shared._ZN3cub18CUB_300001_SM_10006detail10radix_sort29DeviceRadixSortOnesweepKernelINS1_5radix10policy_hubIjNS0_8NullTypeEyE10Policy1000ELNS0_9SortOrderE0EjS6_yiiNS1_21identity_decomposer_tEEEvPT5_SC_PT3_PKSD_PT1_PKSH_PT2_PKSL_T4_iiT6_ --------------------------
	.section	.nv.shared._ZN3cub18CUB_300001_SM_10006detail10radix_sort29DeviceRadixSortOnesweepKernelINS1_5radix10policy_hubIjNS0_8NullTypeEyE10Policy1000ELNS0_9SortOrderE0EjS6_yiiNS1_21identity_decomposer_tEEEvPT5_SC_PT3_PKSD_PT1_PKSH_PT2_PKSL_T4_iiT6_,"aw",@nobits
	.sectionflags	@""
	.align	16
.nv.shared._ZN3cub18CUB_300001_SM_10006detail10radix_sort29DeviceRadixSortOnesweepKernelINS1_5radix10policy_hubIjNS0_8NullTypeEyE10Policy1000ELNS0_9SortOrderE0EjS6_yiiNS1_21identity_decomposer_tEEEvPT5_SC_PT3_PKSD_PT1_PKSH_PT2_PKSL_T4_iiT6_:
	.zero		32256


//--------------------- .nv.shared.reserved.0     --------------------------
	.section	.nv.shared.reserved.0,"aw",@nobits
	.weak		__nv_reservedSMEM_offset_0_alias
	.size		__nv_reservedSMEM_offset_0_alias, 0, 64
	.other		__nv_reservedSMEM_offset_0_alias,@"STO_CUDA_RESERVED_SHARED STV_DEFAULT"
__nv_reservedSMEM_offset_0_alias:
	.zero		0
	.zero		64


//--------------------- .nv.global                --------------------------
	.section	.nv.global,"aw",@nobits
.nv.global:
	.type		_ZN34_INTERNAL_fa9bf9eb_4_k_cu_e1258c596thrust24THRUST_300001_SM_1000_NS12placeholders2_8E,@object
	.size		_ZN34_INTERNAL_fa9bf9eb_4_k_cu_e1258c596thrust24THRUST_300001_SM_1000_NS12placeholders2_8E,(_ZN34_INTERNAL_fa9bf9eb_4_k_cu_e1258c594cuda3std3__436_GLOBAL__N__fa9bf9eb_4_k_cu_e1258c596ignoreE - _ZN34_INTERNAL_fa9bf9eb_4_k_cu_e1258c596thrust24THRUST_300001_SM_1000_NS12placeholders2_8E)
_ZN34_INTERNAL_fa9bf9eb_4_k_cu_e1258c596thrust24THRUST_300001_SM_1000_NS12placeholders2_8E:
	.zero		1
	.type		_ZN34_INTERNAL_fa9bf9eb_4_k_cu_e1258c594cuda3std3__436_GLOBAL__N__fa9bf9eb_4_k_cu_e1258c596ignoreE,@object
	.size		_ZN34_INTERNAL_fa9bf9eb_4_k_cu_e1258c594cuda3std3__436_GLOBAL__N__fa9bf9eb_4_k_cu_e1258c596ignoreE,(_ZN34_INTERNAL_fa9bf9eb_4_k_cu_e1258c594cuda3std6ranges3__45__cpo4dataE - _ZN34_INTERNAL_fa9bf9eb_4_k_cu_e1258c594cuda3std3__436_GLOBAL__N__fa9bf9eb_4_k_cu_e1258c596ignoreE)
_ZN34_INTERNAL_fa9bf9eb_4_k_cu_e1258c594cuda3std3__436_GLOBAL__N__fa9bf9eb_4_k_cu_e1258c596ignoreE:
	.zero		1
	.type		_ZN34_INTERNAL_fa9bf9eb_4_k_cu_e1258c594cuda3std6ranges3__45__cpo4dataE,@object
	.size		_ZN34_INTERNAL_fa9bf9eb_4_k_cu_e1258c594cuda3std6ranges3__45__cpo4dataE,(_ZN34_INTERNAL_fa9bf9eb_4_k_cu_e1258c596thrust24THRUST_300001_SM_1000_NS8cuda_cub10par_nosyncE - _ZN34_INTERNAL_fa9bf9eb_4_k_cu_e1258c594cuda3std6ranges3__45__cpo4dataE)
_ZN34_INTERNAL_fa9bf9eb_4_k_cu_e1258c594cuda3std6ranges3__45__cpo4dataE:
	.zero		1
	.type		_ZN34_INTERNAL_fa9bf9eb_4_k_cu_e1258c596thrust24THRUST_300001_SM_1000_NS8cuda_cub10par_nosyncE,@object
	.size		_ZN34_INTERNAL_fa9bf9eb_4_k_cu_e1258c596thrust24THRUST_300001_SM_1000_NS8cuda_cub10par_nosyncE,(_ZN34_INTERNAL_fa9bf9eb_4_k_cu_e1258c594cuda3std3__45__cpo5beginE - _ZN34_INTERNAL_fa9bf9eb_4_k_cu_e1258c596thrust24THRUST_300001_SM_1000_NS8cuda_cub10par_nosyncE)
_ZN34_INTERNAL_fa9bf9eb_4_k_cu_e1258c596thrust24THRUST_300001_SM_1000_NS8cuda_cub10par_nosyncE:
	.zero		1
	.type		_ZN34_INTERNAL_fa9bf9eb_4_k_cu_e1258c594cuda3std3__45__cpo5beginE,@object
	.size		_ZN34_INTERNAL_fa9bf9eb_4_k_cu_e1258c594cuda3std3__45__cpo5beginE,(_ZN34_INTERNAL_fa9bf9eb_4_k_cu_e1258c594cuda3std6ranges3__45__cpo5beginE - _ZN34_INTERNAL_fa9bf9eb_4_k_cu_e1258c594cuda3std3__45__cpo5beginE)
_ZN34_INTERNAL_fa9bf9eb_4_k_cu_e1258c594cuda3std3__45__cpo5beginE:
	.zero		1
	.type		_ZN34_INTERNAL_fa9bf9eb_4_k_cu_e1258c594cuda3std6ranges3__45__cpo5beginE,@object
	.size		_ZN34_INTERNAL_fa9bf9eb_4_k_cu_e1258c594cuda3std6ranges3__45__cpo5beginE,(_ZN34_INTERNAL_fa9bf9eb_4_k_cu_e1258c596thrust24THRUST_300001_SM_1000_NS6deviceE - _ZN34_INTERNAL_fa9bf9eb_4_k_cu_e1258c594cuda3std6ranges3__45__cpo5beginE)
_ZN34_INTERNAL_fa9bf9eb_4_k_cu_e1258c594cuda3std6ranges3__45__cpo5beginE:
	.zero		1
	.type		_ZN34_INTERNAL_fa9bf9eb_4_k_cu_e1258c596thrust24THRUST_300001_SM_1000_NS6deviceE,@object
	.size		_ZN34_INTERNAL_fa9bf9eb_4_k_cu_e1258c596thrust24THRUST_300001_SM_1000_NS6deviceE,(_ZN34_INTERNAL_fa9bf9eb_4_k_cu_e1258c594cuda3std3__47nulloptE - _ZN34_INTERNAL_fa9bf9eb_4_k_cu_e1258c596thrust24THRUST_300001_SM_1000_NS6deviceE)
_ZN34_INTERNAL_fa9bf9eb_4_k_cu_e1258c596thrust24THRUST_300001_SM_1000_NS6deviceE:
	.zero		1
	.type		_ZN34_INTERNAL_fa9bf9eb_4_k_cu_e1258c594cuda3std3__47nulloptE,@object
	.size		_ZN34_INTERNAL_fa9bf9eb_4_k_cu_e1258c594cuda3std3__47nulloptE,(_ZN34_INTERNAL_fa9bf9eb_4_k_cu_e1258c594cuda3std6ranges3__45__cpo8distanceE - _ZN34_INTERNAL_fa9bf9eb_4_k_cu_e1258c594cuda3std3__47nulloptE)
_ZN34_INTERNAL_fa9bf9eb_4_k_cu_e1258c594cuda3std3__47nulloptE:
	.zero		1
	.type		_ZN34_INTERNAL_fa9bf9eb_4_k_cu_e1258c594cuda3std6ranges3__45__cpo8distanceE,@object
	.size		_ZN34_INTERNAL_fa9bf9eb_4_k_cu_e1258c594cuda3std6ranges3__45__cpo8distanceE,(_ZN34_INTERNAL_fa9bf9eb_4_k_cu_e1258c596thrust24THRUST_300001_SM_1000_NS12placeholders2_4E - _ZN34_INTERNAL_fa9bf9eb_4_k_cu_e1258c594cuda3std6ranges3__45__cpo8distanceE)
_ZN34_INTERNAL_fa9bf9eb_4_k_cu_e1258c594cuda3std6ranges3__45__cpo8distanceE:
	.zero		1
	.type		_ZN34_INTERNAL_fa9bf9eb_4_k_cu_e1258c596thrust24THRUST_300001_SM_1000_NS12placeholders2_4E,@object
	.size		_ZN34_INTERNAL_fa9bf9eb_4_k_cu_e1258c596thrust24THRUST_300001_SM_1000_NS12placeholders2_4E,(_ZN34_INTERNAL_fa9bf9eb_4_k_cu_e1258c594cuda3std3__45__cpo6rbeginE - _ZN34_INTERNAL_fa9bf9eb_4_k_cu_e1258c596thrust24THRUST_300001_SM_1000_NS12placeholders2_4E)
_ZN34_INTERNAL_fa9bf9eb_4_k_cu_e1258c596thrust24THRUST_300001_SM_1000_NS12placeholders2_4E:
	.zero		1
	.type		_ZN34_INTERNAL_fa9bf9eb_4_k_cu_e1258c594cuda3std3__45__cpo6rbeginE,@object
	.size		_ZN34_INTERNAL_fa9bf9eb_4_k_cu_e1258c594cuda3std3__45__cpo6rbeginE,(_ZN34_INTERNAL_fa9bf9eb_4_k_cu_e1258c594cuda3std6ranges3__45__cpo7advanceE - _ZN34_INTERNAL_fa9bf9eb_4_k_cu_e1258c594cuda3std3__45__cpo6rbeginE)
_ZN34_INTERNAL_fa9bf9eb_4_k_cu_e1258c594cuda3std3__45__cpo6rbeginE:
	.zero		1
	.type		_ZN34_INTERNAL_fa9bf9eb_4_k_cu_e1258c594cuda3std6ranges3__45__cpo7advanceE,@object
	.size		_ZN34_INTERNAL_fa9bf9eb_4_k_cu_e1258c594cuda3std6ranges3__45__cpo7advanceE,(_ZN34_INTERNAL_fa9bf9eb_4_k_cu_e1258c596thrust24THRUST_300001_SM_1000_NS12placeholders3_10E - _ZN34_INTERNAL_fa9bf9eb_4_k_cu_e1258c594cuda3std6ranges3__45__cpo7advanceE)
_ZN34_INTERNAL_fa9bf9eb_4_k_cu_e1258c594cuda3std6ranges3__45__cpo7advanceE:
	.zero		1
	.type		_ZN34_INTERNAL_fa9bf9eb_4_k_cu_e1258c596thrust24THRUST_300001_SM_1000_NS12placeholders3_10E,@object
	.size		_ZN34_INTERNAL_fa9bf9eb_4_k_cu_e1258c596thrust24THRUST_300001_SM_1000_NS12placeholders3_10E,(_ZN34_INTERNAL_fa9bf9eb_4_k_cu_e1258c594cuda3std3__48in_placeE - _ZN34_INTERNAL_fa9bf9eb_4_k_cu_e1258c596thrust24THRUST_300001_SM_1000_NS12placeholders3_10E)
_ZN34_INTERNAL_fa9bf9eb_4_k_cu_e1258c596thrust24THRUST_300001_SM_1000_NS12placeholders3_10E:
	.zero		1
	.type		_ZN34_INTERNAL_fa9bf9eb_4_k_cu_e1258c594cuda3std3__48in_placeE,@object
	.size		_ZN34_INTERNAL_fa9bf9eb_4_k_cu_e1258c594cuda3std3__48in_placeE,(_ZN34_INTERNAL_fa9bf9eb_4_k_cu_e1258c594cuda3std6ranges3__45__cpo4sizeE - _ZN34_INTERNAL_fa9bf9eb_4_k_cu_e1258c594cuda3std3__48in_placeE)
_ZN34_INTERNAL_fa9bf9eb_4_k_cu_e1258c594cuda3std3__48in_placeE:
	.zero		1
	.type		_ZN34_INTERNAL_fa9bf9eb_4_k_cu_e1258c594cuda3std6ranges3__45__cpo4sizeE,@object
	.size		_ZN34_INTERNAL_fa9bf9eb_4_k_cu_e1258c594cuda3std6ranges3__45__cpo4sizeE,(_ZN34_INTERNAL_fa9bf9eb_4_k_cu_e1258c596thrust24THRUST_300001_SM_1000_NS12placeholders2_2E - _ZN34_INTERNAL_fa9bf9eb_4_k_cu_e1258c594cuda3std6ranges3__45__cpo4sizeE)
_ZN34_INTERNAL_fa9bf9eb_4_k_cu_e1258c594cuda3std6ranges3__45__cpo4sizeE:
	.zero		1
	.type		_ZN34_INTERNAL_fa9bf9eb_4_k_cu_e1258c596thrust24THRUST_300001_SM_1000_NS12placeholders2_2E,@object
	.size		_ZN34_INTERNAL_fa9bf9eb_4_k_cu_e1258c596thrust24THRUST_300001_SM_1000_NS12placeholders2_2E,(_ZN34_INTERNAL_fa9bf9eb_4_k_cu_e1258c594cuda3std3__45__cpo6cbeginE - _ZN34_INTERNAL_fa9bf9eb_4_k_cu_e1258c596thrust24THRUST_300001_SM_1000_NS12placeholders2_2E)
_ZN34_INTERNAL_fa9bf9eb_4_k_cu_e1258c596thrust24THRUST_300001_SM_1000_NS12placeholders2_2E:
	.zero		1
	.type		_ZN34_INTERNAL_fa9bf9eb_4_k_cu_e1258c594cuda3std3__45__cpo6cbeginE,@object
	.size		_ZN34_INTERNAL_fa9bf9eb_4_k_cu_e1258c594cuda3std3__45__cpo6cbeginE,(_ZN34_INTERNAL_fa9bf9eb_4_k_cu_e1258c594cuda3std6ranges3__45__cpo6cbeginE - _ZN34_INTERNAL_fa9bf9eb_4_k_cu_e1258c594cuda3std3__45__cpo6cbeginE)
_ZN34_INTERNAL_fa9bf9eb_4_k_cu_e1258c594cuda3std3__45__cpo6cbeginE:
	.zero		1
	.type		_ZN34_INTERNAL_fa9bf9eb_4_k_cu_e1258c594cuda3std6ranges3__45__cpo6cbeginE,@object
	.size		_ZN34_INTERNAL_fa9bf9eb_4_k_cu_e1258c594cuda3std6ranges3__45__cpo6cbeginE,(_ZN34_INTERNAL_fa9bf9eb_4_k_cu_e1258c596thrust24THRUST_300001_SM_1000_NS12placeholders2_6E - _ZN34_INTERNAL_fa9bf9eb_4_k_cu_e1258c594cuda3std6ranges3__45__cpo6cbeginE)
_ZN34_INTERNAL_fa9bf9eb_4_k_cu_e1258c594cuda3std6ranges3__45__cpo6cbeginE:
	.zero		1
	.type		_ZN34_INTERNAL_fa9bf9eb_4_k_cu_e1258c596thrust24THRUST_300001_SM_1000_NS12placeholders2_6E,@object
	.size		_ZN34_INTERNAL_fa9bf9eb_4_k_cu_e1258c596thrust24THRUST_300001_SM_1000_NS12placeholders2_6E,(_ZN34_INTERNAL_fa9bf9eb_4_k_cu_e1258c594cuda3std3__45__cpo7crbeginE - _ZN34_INTERNAL_fa9bf9eb_4_k_cu_e1258c596thrust24THRUST_300001_SM_1000_NS12placeholders2_6E)
_ZN34_INTERNAL_fa9bf9eb_4_k_cu_e1258c596thrust24THRUST_300001_SM_1000_NS12placeholders2_6E:
	.zero		1
	.type		_ZN34_INTERNAL_fa9bf9eb_4_k_cu_e1258c594cuda3std3__45__cpo7crbeginE,@object
	.size		_ZN34_INTERNAL_fa9bf9eb_4_k_cu_e1258c594cuda3std3__45__cpo7crbeginE,(_ZN34_INTERNAL_fa9bf9eb_4_k_cu_e1258c594cuda3std6ranges3__45__cpo4nextE - _ZN34_INTERNAL_fa9bf9eb_4_k_cu_e1258c594cuda3std3__45__cpo7crbeginE)
_ZN34_INTERNAL_fa9bf9eb_4_k_cu_e1258c594cuda3std3__45__cpo7crbeginE:
	.zero		1
	.type		_ZN34_INTERNAL_fa9bf9eb_4_k_cu_e1258c594cuda3std6ranges3__45__cpo4nextE,@object
	.size		_ZN34_INTERNAL_fa9bf9eb_4_k_cu_e1258c594cuda3std6ranges3__45__cpo4nextE,(_ZN34_INTERNAL_fa9bf9eb_4_k_cu_e1258c594cuda3std6ranges3__45__cpo4swapE - _ZN34_INTERNAL_fa9bf9eb_4_k_cu_e1258c594cuda3std6ranges3__45__cpo4nextE)
_ZN34_INTERNAL_fa9bf9eb_4_k_cu_e1258c594cuda3std6ranges3__45__cpo4nextE:
	.zero		1
	.type		_ZN34_INTERNAL_fa9bf9eb_4_k_cu_e1258c594cuda3std6ranges3__45__cpo4swapE,@object
	.size		_ZN34_INTERNAL_fa9bf9eb_4_k_cu_e1258c594cuda3std6ranges3__45__cpo4swapE,(_ZN34_INTERNAL_fa9bf9eb_4_k_cu_e1258c596thrust24THRUST_300001_SM_1000_NS6system3cpp3parE - _ZN34_INTERNAL_fa9bf9eb_4_k_cu_e1258c594cuda3std6ranges3__45__cpo4swapE)
_ZN34_INTERNAL_fa9bf9eb_4_k_cu_e1258c594cuda3std6ranges3__45__cpo4swapE:
	.zero		1
	.type		_ZN34_INTERNAL_fa9bf9eb_4_k_cu_e1258c596thrust24THRUST_300001_SM_1000_NS6system3cpp3parE,@object
	.size		_ZN34_INTERNAL_fa9bf9eb_4_k_cu_e1258c596thrust24THRUST_300001_SM_1000_NS6system3cpp3parE,(_ZN34_INTERNAL_fa9bf9eb_4_k_cu_e1258c596thrust24THRUST_300001_SM_1000_NS3seqE - _ZN34_INTERNAL_fa9bf9eb_4_k_cu_e1258c596thrust24THRUST_300001_SM_1000_NS6system3cpp3parE)
_ZN34_INTERNAL_fa9bf9eb_4_k_cu_e1258c596thrust24THRUST_300001_SM_1000_NS6system3cpp3parE:
	.zero		1
	.type		_ZN34_INTERNAL_fa9bf9eb_4_k_cu_e1258c596thrust24THRUST_300001_SM_1000_NS3seqE,@object
	.size		_ZN34_INTERNAL_fa9bf9eb_4_k_cu_e1258c596thrust24THRUST_300001_SM_1000_NS3seqE,(_ZN34_INTERNAL_fa9bf9eb_4_k_cu_e1258c594cuda3std3__420unreachable_sentinelE - _ZN34_INTERNAL_fa9bf9eb_4_k_cu_e1258c596thrust24THRUST_300001_SM_1000_NS3seqE)
_ZN34_INTERNAL_fa9bf9eb_4_k_cu_e1258c596thrust24THRUST_300001_SM_1000_NS3seqE:
	.zero		1
	.type		_ZN34_INTERNAL_fa9bf9eb_4_k_cu_e1258c594cuda3std3__420unreachable_sentinelE,@object
	.size		_ZN34_INTERNAL_fa9bf9eb_4_k_cu_e1258c594cuda3std3__420unreachable_sentinelE,(_ZN34_INTERNAL_fa9bf9eb_4_k_cu_e1258c594cuda3std6ranges3__45__cpo5ssizeE - _ZN34_INTERNAL_fa9bf9eb_4_k_cu_e1258c594cuda3std3__420unreachable_sentinelE)
_ZN34_INTERNAL_fa9bf9eb_4_k_cu_e1258c594cuda3std3__420unreachable_sentinelE:
	.zero		1
	.type		_ZN34_INTERNAL_fa9bf9eb_4_k_cu_e1258c594cuda3std6ranges3__45__cpo5ssizeE,@object
	.size		_ZN34_INTERNAL_fa9bf9eb_4_k_cu_e1258c594cuda3std6ranges3__45__cpo5ssizeE,(_ZN34_INTERNAL_fa9bf9eb_4_k_cu_e1258c596thrust24THRUST_300001_SM_1000_NS12placeholders2_3E - _ZN34_INTERNAL_fa9bf9eb_4_k_cu_e1258c594cuda3std6ranges3__45__cpo5ssizeE)
_ZN34_INTERNAL_fa9bf9eb_4_k_cu_e1258c594cuda3std6ranges3__45__cpo5ssizeE:
	.zero		1
	.type		_ZN34_INTERNAL_fa9bf9eb_4_k_cu_e1258c596thrust24THRUST_300001_SM_1000_NS12placeholders2_3E,@object
	.size		_ZN34_INTERNAL_fa9bf9eb_4_k_cu_e1258c596thrust24THRUST_300001_SM_1000_NS12placeholders2_3E,(_ZN34_INTERNAL_fa9bf9eb_4_k_cu_e1258c594cuda3std3__45__cpo4cendE - _ZN34_INTERNAL_fa9bf9eb_4_k_cu_e1258c596thrust24THRUST_300001_SM_1000_NS12placeholders2_3E)
_ZN34_INTERNAL_fa9bf9eb_4_k_cu_e1258c596thrust24THRUST_300001_SM_1000_NS12placeholders2_3E:
	.zero		1
	.type		_ZN34_INTERNAL_fa9bf9eb_4_k_cu_e1258c594cuda3std3__45__cpo4cendE,@object
	.size		_ZN34_INTERNAL_fa9bf9eb_4_k_cu_e1258c594cuda3std3__45__cpo4cendE,(_ZN34_INTERNAL_fa9bf9eb_4_k_cu_e1258c594cuda3std6ranges3__45__cpo4cendE - _ZN34_INTERNAL_fa9bf9eb_4_k_cu_e1258c594cuda3std3__45__cpo4cendE)
_ZN34_INTERNAL_fa9bf9eb_4_k_cu_e1258c594cuda3std3__45__cpo4cendE:
	.zero		1
	.type		_ZN34_INTERNAL_fa9bf9eb_4_k_cu_e1258c594cuda3std6ranges3__45__cpo4cendE,@object
	.size		_ZN34_INTERNAL_fa9bf9eb_4_k_cu_e1258c594cuda3std6ranges3__45__cpo4cendE,(_ZN34_INTERNAL_fa9bf9eb_4_k_cu_e1258c596thrust24THRUST_300001_SM_1000_NS12placeholders2_7E - _ZN34_INTERNAL_fa9bf9eb_4_k_cu_e1258c594cuda3std6ranges3__45__cpo4cendE)
_ZN34_INTERNAL_fa9bf9eb_4_k_cu_e1258c594cuda3std6ranges3__45__cpo4cendE:
	.zero		1
	.type		_ZN34_INTERNAL_fa9bf9eb_4_k_cu_e1258c596thrust24THRUST_300001_SM_1000_NS12placeholders2_7E,@object
	.size		_ZN34_INTERNAL_fa9bf9eb_4_k_cu_e1258c596thrust24THRUST_300001_SM_1000_NS12placeholders2_7E,(_ZN34_INTERNAL_fa9bf9eb_4_k_cu_e1258c594cuda3std3__45__cpo5crendE - _ZN34_INTERNAL_fa9bf9eb_4_k_cu_e1258c596thrust24THRUST_300001_SM_1000_NS12placeholders2_7E)
_ZN34_INTERNAL_fa9bf9eb_4_k_cu_e1258c596thrust24THRUST_300001_SM_1000_NS12placeholders2_7E:
	.zero		1
	.type		_ZN34_INTERNAL_fa9bf9eb_4_k_cu_e1258c594cuda3std3__45__cpo5crendE,@object
	.size		_ZN34_INTERNAL_fa9bf9eb_4_k_cu_e1258c594cuda3std3__45__cpo5crendE,(_ZN34_INTERNAL_fa9bf9eb_4_k_cu_e1258c594cuda3std6ranges3__45__cpo4prevE - _ZN34_INTERNAL_fa9bf9eb_4_k_cu_e1258c594cuda3std3__45__cpo5crendE)
_ZN34_INTERNAL_fa9bf9eb_4_k_cu_e1258c594cuda3std3__45__cpo5crendE:
	.zero		1
	.type		_ZN34_INTERNAL_fa9bf9eb_4_k_cu_e1258c594cuda3std6ranges3__45__cpo4prevE,@object
	.size		_ZN34_INTERNAL_fa9bf9eb_4_k_cu_e1258c594cuda3std6ranges3__45__cpo4prevE,(_ZN34_INTERNAL_fa9bf9eb_4_k_cu_e1258c594cuda3std6ranges3__45__cpo9iter_moveE - _ZN34_INTERNAL_fa9bf9eb_4_k_cu_e1258c594cuda3std6ranges3__45__cpo4prevE)
_ZN34_INTERNAL_fa9bf9eb_4_k_cu_e1258c594cuda3std6ranges3__45__cpo4prevE:
	.zero		1
	.type		_ZN34_INTERNAL_fa9bf9eb_4_k_cu_e1258c594cuda3std6ranges3__45__cpo9iter_moveE,@object
	.size		_ZN34_INTERNAL_fa9bf9eb_4_k_cu_e1258c594cuda3std6ranges3__45__cpo9iter_moveE,(_ZN34_INTERNAL_fa9bf9eb_4_k_cu_e1258c596thrust24THRUST_300001_SM_1000_NS8cuda_cub3parE - _ZN34_INTERNAL_fa9bf9eb_4_k_cu_e1258c594cuda3std6ranges3__45__cpo9iter_moveE)
_ZN34_INTERNAL_fa9bf9eb_4_k_cu_e1258c594cuda3std6ranges3__45__cpo9iter_moveE:
	.zero		1
	.type		_ZN34_INTERNAL_fa9bf9eb_4_k_cu_e1258c596thrust24THRUST_300001_SM_1000_NS8cuda_cub3parE,@object
	.size		_ZN34_INTERNAL_fa9bf9eb_4_k_cu_e1258c596thrust24THRUST_300001_SM_1000_NS8cuda_cub3parE,(_ZN34_INTERNAL_fa9bf9eb_4_k_cu_e1258c596thrust24THRUST_300001_SM_1000_NS12placeholders2_9E - _ZN34_INTERNAL_fa9bf9eb_4_k_cu_e1258c596thrust24THRUST_300001_SM_1000_NS8cuda_cub3parE)
_ZN34_INTERNAL_fa9bf9eb_4_k_cu_e1258c596thrust24THRUST_300001_SM_1000_NS8cuda_cub3parE:
	.zero		1
	.type		_ZN34_INTERNAL_fa9bf9eb_4_k_cu_e1258c596thrust24THRUST_300001_SM_1000_NS12placeholders2_9E,@object
	.size		_ZN34_INTERNAL_fa9bf9eb_4_k_cu_e1258c596thrust24THRUST_300001_SM_1000_NS12placeholders2_9E,(_ZN34_INTERNAL_fa9bf9eb_4_k_cu_e1258c594cuda3std3__419piecewise_constructE - _ZN34_INTERNAL_fa9bf9eb_4_k_cu_e1258c596thrust24THRUST_300001_SM_1000_NS12placeholders2_9E)
_ZN34_INTERNAL_fa9bf9eb_4_k_cu_e1258c596thrust24THRUST_300001_SM_1000_NS12placeholders2_9E:
	.zero		1
	.type		_ZN34_INTERNAL_fa9bf9eb_4_k_cu_e1258c594cuda3std3__419piecewise_constructE,@object
	.size		_ZN34_INTERNAL_fa9bf9eb_4_k_cu_e1258c594cuda3std3__419piecewise_constructE,(_ZN34_INTERNAL_fa9bf9eb_4_k_cu_e1258c594cuda3std6ranges3__45__cpo5cdataE - _ZN34_INTERNAL_fa9bf9eb_4_k_cu_e1258c594cuda3std3__419piecewise_constructE)
_ZN34_INTERNAL_fa9bf9eb_4_k_cu_e1258c594cuda3std3__419piecewise_constructE:
	.zero		1
	.type		_ZN34_INTERNAL_fa9bf9eb_4_k_cu_e1258c594cuda3std6ranges3__45__cpo5cdataE,@object
	.size		_ZN34_INTERNAL_fa9bf9eb_4_k_cu_e1258c594cuda3std6ranges3__45__cpo5cdataE,(_ZN34_INTERNAL_fa9bf9eb_4_k_cu_e1258c596thrust24THRUST_300001_SM_1000_NS12placeholders2_1E - _ZN34_INTERNAL_fa9bf9eb_4_k_cu_e1258c594cuda3std6ranges3__45__cpo5cdataE)
_ZN34_INTERNAL_fa9bf9eb_4_k_cu_e1258c594cuda3std6ranges3__45__cpo5cdataE:
	.zero		1
	.type		_ZN34_INTERNAL_fa9bf9eb_4_k_cu_e1258c596thrust24THRUST_300001_SM_1000_NS12placeholders2_1E,@object
	.size		_ZN34_INTERNAL_fa9bf9eb_4_k_cu_e1258c596thrust24THRUST_300001_SM_1000_NS12placeholders2_1E,(_ZN34_INTERNAL_fa9bf9eb_4_k_cu_e1258c594cuda3std3__45__cpo3endE - _ZN34_INTERNAL_fa9bf9eb_4_k_cu_e1258c596thrust24THRUST_300001_SM_1000_NS12placeholders2_1E)
_ZN34_INTERNAL_fa9bf9eb_4_k_cu_e1258c596thrust24THRUST_300001_SM_1000_NS12placeholders2_1E:
	.zero		1
	.type		_ZN34_INTERNAL_fa9bf9eb_4_k_cu_e1258c594cuda3std3__45__cpo3endE,@object
	.size		_ZN34_INTERNAL_fa9bf9eb_4_k_cu_e1258c594cuda3std3__45__cpo3endE,(_ZN34_INTERNAL_fa9bf9eb_4_k_cu_e1258c594cuda3std6ranges3__45__cpo3endE - _ZN34_INTERNAL_fa9bf9eb_4_k_cu_e1258c594cuda3std3__45__cpo3endE)
_ZN34_INTERNAL_fa9bf9eb_4_k_cu_e1258c594cuda3std3__45__cpo3endE:
	.zero		1
	.type		_ZN34_INTERNAL_fa9bf9eb_4_k_cu_e1258c594cuda3std6ranges3__45__cpo3endE,@object
	.size		_ZN34_INTERNAL_fa9bf9eb_4_k_cu_e1258c594cuda3std6ranges3__45__cpo3endE,(_ZN34_INTERNAL_fa9bf9eb_4_k_cu_e1258c596thrust24THRUST_300001_SM_1000_NS12placeholders2_5E - _ZN34_INTERNAL_fa9bf9eb_4_k_cu_e1258c594cuda3std6ranges3__45__cpo3endE)
_ZN34_INTERNAL_fa9bf9eb_4_k_cu_e1258c594cuda3std6ranges3__45__cpo3endE:
	.zero		1
	.type		_ZN34_INTERNAL_fa9bf9eb_4_k_cu_e1258c596thrust24THRUST_300001_SM_1000_NS12placeholders2_5E,@object
	.size		_ZN34_INTERNAL_fa9bf9eb_4_k_cu_e1258c596thrust24THRUST_300001_SM_1000_NS12placeholders2_5E,(_ZN34_INTERNAL_fa9bf9eb_4_k_cu_e1258c594cuda3std3__45__cpo4rendE - _ZN34_INTERNAL_fa9bf9eb_4_k_cu_e1258c596thrust24THRUST_300001_SM_1000_NS12placeholders2_5E)
_ZN34_INTERNAL_fa9bf9eb_4_k_cu_e1258c596thrust24THRUST_300001_SM_1000_NS12placeholders2_5E:
	.zero		1
	.type		_ZN34_INTERNAL_fa9bf9eb_4_k_cu_e1258c594cuda3std3__45__cpo4rendE,@object
	.size		_ZN34_INTERNAL_fa9bf9eb_4_k_cu_e1258c594cuda3std3__45__cpo4rendE,(_ZN34_INTERNAL_fa9bf9eb_4_k_cu_e1258c594cuda3std6ranges3__45__cpo9iter_swapE - _ZN34_INTERNAL_fa9bf9eb_4_k_cu_e1258c594cuda3std3__45__cpo4rendE)
_ZN34_INTERNAL_fa9bf9eb_4_k_cu_e1258c594cuda3std3__45__cpo4rendE:
	.zero		1
	.type		_ZN34_INTERNAL_fa9bf9eb_4_k_cu_e1258c594cuda3std6ranges3__45__cpo9iter_swapE,@object
	.size		_ZN34_INTERNAL_fa9bf9eb_4_k_cu_e1258c594cuda3std6ranges3__45__cpo9iter_swapE,(_ZN34_INTERNAL_fa9bf9eb_4_k_cu_e1258c594cuda3std3__48unexpectE - _ZN34_INTERNAL_fa9bf9eb_4_k_cu_e1258c594cuda3std6ranges3__45__cpo9iter_swapE)
_ZN34_INTERNAL_fa9bf9eb_4_k_cu_e1258c594cuda3std6ranges3__45__cpo9iter_swapE:
	.zero		1
	.type		_ZN34_INTERNAL_fa9bf9eb_4_k_cu_e1258c594cuda3std3__48unexpectE,@object
	.size		_ZN34_INTERNAL_fa9bf9eb_4_k_cu_e1258c594cuda3std3__48unexpectE,(_ZN34_INTERNAL_fa9bf9eb_4_k_cu_e1258c596thrust24THRUST_300001_SM_1000_NS6system6detail10sequential3seqE - _ZN34_INTERNAL_fa9bf9eb_4_k_cu_e1258c594cuda3std3__48unexpectE)
_ZN34_INTERNAL_fa9bf9eb_4_k_cu_e1258c594cuda3std3__48unexpectE:
	.zero		1
	.type		_ZN34_INTERNAL_fa9bf9eb_4_k_cu_e1258c596thrust24THRUST_300001_SM_1000_NS6system6detail10sequential3seqE,@object
	.size		_ZN34_INTERNAL_fa9bf9eb_4_k_cu_e1258c596thrust24THRUST_300001_SM_1000_NS6system6detail10sequential3seqE,(.L_29 - _ZN34_INTERNAL_fa9bf9eb_4_k_cu_e1258c596thrust24THRUST_300001_SM_1000_NS6system6detail10sequential3seqE)
_ZN34_INTERNAL_fa9bf9eb_4_k_cu_e1258c596thrust24THRUST_300001_SM_1000_NS6system6detail10sequential3seqE:
	.zero		1
.L_29:


//--------------------- .nv.shared._ZN3cub18CUB_300001_SM_10006detail10radix_sort33DeviceRadixSortExclusiveSumKernelINS1_5radix10policy_hubIjNS0_8NullTypeEyE10Policy1000EyEEvPT0_ --------------------------
	.section	.nv.shared._ZN3cub18CUB_300001_SM_10006detail10radix_sort33DeviceRadixSortExclusiveSumKernelINS1_5radix10policy_hubIjNS0_8NullTypeEyE10Policy1000EyEEvPT0_,"aw",@nobits
	.sectionflags	@""
	.align	16
.nv.shared._ZN3cub18CUB_300001_SM_10006detail10radix_sort33DeviceRadixSortExclusiveSumKernelINS1_5radix10policy_hubIjNS0_8NullTypeEyE10Policy1000EyEEvPT0_:
	.zero		3360


//--------------------- .nv.shared._ZN3cub18CUB_300001_SM_10006detail10radix_sort30DeviceRadixSortHistogramKernelINS1_5radix10policy_hubIjNS0_8NullTypeEyE10Policy1000ELNS0_9SortOrderE0EjyNS1_21identity_decomposer_tEEEvPT2_PKT1_SB_iiT3_ --------------------------
	.section	.nv.shared._ZN3cub18CUB_300001_SM_10006detail10radix_sort30DeviceRadixSortHistogramKernelINS1_5radix10policy_hubIjNS0_8NullTypeEyE10Policy1000ELNS0_9SortOrderE0EjyNS1_21identity_decomposer_tEEEvPT2_PKT1_SB_iiT3_,"aw",@nobits
	.sectionflags	@""
	.align	16
.nv.shared._ZN3cub18CUB_300001_SM_10006detail10radix_sort30DeviceRadixSortHistogramKernelINS1_5radix10policy_hubIjNS0_8NullTypeEyE10Policy1000ELNS0_9SortOrderE0EjyNS1_21identity_decomposer_tEEEvPT2_PKT1_SB_iiT3_:
	.zero		5120


//--------------------- .nv.shared._ZN3cub18CUB_300001_SM_10006detail10radix_sort31DeviceRadixSortSingleTileKernelINS1_5radix10policy_hubIjNS0_8NullTypeEyE10Policy1000ELNS0_9SortOrderE0EjS6_yNS1_21identity_decomposer_tEEEvPKT1_PSB_PKT2_PSF_T3_iiT4_ --------------------------
	.section	.nv.shared._ZN3cub18CUB_300001_SM_10006detail10radix_sort31DeviceRadixSortSingleTileKernelINS1_5radix10policy_hubIjNS0_8NullTypeEyE10Policy1000ELNS0_9SortOrderE0EjS6_yNS1_21identity_decomposer_tEEEvPKT1_PSB_PKT2_PSF_T3_iiT4_,"aw",@nobits
	.sectionflags	@""
	.align	16
.nv.shared._ZN3cub18CUB_300001_SM_10006detail10radix_sort31DeviceRadixSortSingleTileKernelINS1_5radix10policy_hubIjNS0_8NullTypeEyE10Policy1000ELNS0_9SortOrderE0EjS6_yNS1_21identity_decomposer_tEEEvPKT1_PSB_PKT2_PSF_T3_iiT4_:
	.zero		34880


//--------------------- .nv.shared._ZN3cub18CUB_300001_SM_10006detail11EmptyKernelIvEEvv --------------------------
	.section	.nv.shared._ZN3cub18CUB_300001_SM_10006detail11EmptyKernelIvEEvv,"aw",@nobits
	.sectionflags	@""
	.align	16
	.zero		1024


//--------------------- .nv.shared._Z7scatterPjiPKjS_iii --------------------------
	.section	.nv.shared._Z7scatterPjiPKjS_iii,"aw",@nobits
	.sectionflags	@""
	.align	16
	.zero		1024


//--------------------- .nv.shared._Z10addBlkSumsPjiS_ --------------------------
	.section	.nv.shared._Z10addBlkSumsPjiS_,"aw",@nobits
	.sectionflags	@""
	.align	16
	.zero		1024


//--------------------- .nv.shared._Z13scanBlkKernelPjiS_S_ --------------------------
	.section	.nv.shared._Z13scanBlkKernelPjiS_S_,"aw",@nobits
	.sectionflags	@""
	.align	16
	.zero		1024


//--------------------- .nv.shared._Z17computeHistKernelPjiS_ii --------------------------
	.section	.nv.shared._Z17computeHistKernelPjiS_ii,"aw",@nobits
	.sectionflags	@""
	.align	16
	.zero		1024


//--------------------- .nv.constant0._ZN3cub18CUB_300001_SM_10006detail10radix_sort29DeviceRadixSortOnesweepKernelINS1_5radix10policy_hubIjNS0_8NullTypeEyE10Policy1000ELNS0_9SortOrderE0EjS6_yiiNS1_21identity_decomposer_tEEEvPT5_SC_PT3_PKSD_PT1_PKSH_PT2_PKSL_T4_iiT6_ --------------------------
	.section	.nv.constant0._ZN3cub18CUB_300001_SM_10006detail10radix_sort29DeviceRadixSortOnesweepKernelINS1_5radix10policy_hubIjNS0_8NullTypeEyE10Policy1000ELNS0_9SortOrderE0EjS6_yiiNS1_21identity_decomposer_tEEEvPT5_SC_PT3_PKSD_PT1_PKSH_PT2_PKSL_T4_iiT6_,"a",@progbits
	.sectionflags	@""
	.align	4
.nv.constant0._ZN3cub18CUB_300001_SM_10006detail10radix_sort29DeviceRadixSortOnesweepKernelINS1_5radix10policy_hubIjNS0_8NullTypeEyE10Policy1000ELNS0_9SortOrderE0EjS6_yiiNS1_21identity_decomposer_tEEEvPT5_SC_PT3_PKSD_PT1_PKSH_PT2_PKSL_T4_iiT6_:
	.zero		973


//--------------------- .nv.constant0._ZN3cub18CUB_300001_SM_10006detail10radix_sort33DeviceRadixSortExclusiveSumKernelINS1_5radix10policy_hubIjNS0_8NullTypeEyE10Policy1000EyEEvPT0_ --------------------------
	.section	.nv.constant0._ZN3cub18CUB_300001_SM_10006detail10radix_sort33DeviceRadixSortExclusiveSumKernelINS1_5radix10policy_hubIjNS0_8NullTypeEyE10Policy1000EyEEvPT0_,"a",@progbits
	.sectionflags	@""
	.align	4
.nv.constant0._ZN3cub18CUB_300001_SM_10006detail10radix_sort33DeviceRadixSortExclusiveSumKernelINS1_5radix10policy_hubIjNS0_8NullTypeEyE10Policy1000EyEEvPT0_:
	.zero		904


//--------------------- .nv.constant0._ZN3cub18CUB_300001_SM_10006detail10radix_sort30DeviceRadixSortHistogramKernelINS1_5radix10policy_hubIjNS0_8NullTypeEyE10Policy1000ELNS0_9SortOrderE0EjyNS1_21identity_decomposer_tEEEvPT2_PKT1_SB_iiT3_ --------------------------
	.section	.nv.constant0._ZN3cub18CUB_300001_SM_10006detail10radix_sort30DeviceRadixSortHistogramKernelINS1_5radix10policy_hubIjNS0_8NullTypeEyE10Policy1000ELNS0_9SortOrderE0EjyNS1_21identity_decomposer_tEEEvPT2_PKT1_SB_iiT3_,"a",@progbits
	.sectionflags	@""
	.align	4
.nv.constant0._ZN3cub18CUB_300001_SM_10006detail10radix_sort30DeviceRadixSortHistogramKernelINS1_5radix10policy_hubIjNS0_8NullTypeEyE10Policy1000ELNS0_9SortOrderE0EjyNS1_21identity_decomposer_tEEEvPT2_PKT1_SB_iiT3_:
	.zero		929


//--------------------- .nv.constant0._ZN3cub18CUB_300001_SM_10006detail10radix_sort31DeviceRadixSortSingleTileKernelINS1_5radix10policy_hubIjNS0_8NullTypeEyE10Policy1000ELNS0_9SortOrderE0EjS6_yNS1_21identity_decomposer_tEEEvPKT1_PSB_PKT2_PSF_T3_iiT4_ --------------------------
	.section	.nv.constant0._ZN3cub18CUB_300001_SM_10006detail10radix_sort31DeviceRadixSortSingleTileKernelINS1_5radix10policy_hubIjNS0_8NullTypeEyE10Policy1000ELNS0_9SortOrderE0EjS6_yNS1_21identity_decomposer_tEEEvPKT1_PSB_PKT2_PSF_T3_iiT4_,"a",@progbits
	.sectionflags	@""
	.align	4
.nv.constant0._ZN3cub18CUB_300001_SM_10006detail10radix_sort31DeviceRadixSortSingleTileKernelINS1_5radix10policy_hubIjNS0_8NullTypeEyE10Policy1000ELNS0_9SortOrderE0EjS6_yNS1_21identity_decomposer_tEEEvPKT1_PSB_PKT2_PSF_T3_iiT4_:
	.zero		945


//--------------------- .nv.constant0._ZN3cub18CUB_300001_SM_10006detail11EmptyKernelIvEEvv --------------------------
	.section	.nv.constant0._ZN3cub18CUB_300001_SM_10006detail11EmptyKernelIvEEvv,"a",@progbits
	.sectionflags	@""
	.align	4
.nv.constant0._ZN3cub18CUB_300001_SM_10006detail11EmptyKernelIvEEvv:
	.zero		896


//--------------------- .nv.constant0._Z7scatterPjiPKjS_iii --------------------------
	.section	.nv.constant0._Z7scatterPjiPKjS_iii,"a",@progbits
	.sectionflags	@""
	.align	4
.nv.constant0._Z7scatterPjiPKjS_iii:
	.zero		940


//--------------------- .nv.constant0._Z10addBlkSumsPjiS_ --------------------------
	.section	.nv.constant0._Z10addBlkSumsPjiS_,"a",@progbits
	.sectionflags	@""
	.align	4
.nv.constant0._Z10addBlkSumsPjiS_:
	.zero		920


//--------------------- .nv.constant0._Z13scanBlkKernelPjiS_S_ --------------------------
	.section	.nv.constant0._Z13scanBlkKernelPjiS_S_,"a",@progbits
	.sectionflags	@""
	.align	4
.nv.constant0._Z13scanBlkKernelPjiS_S_:
	.zero		928


//--------------------- .nv.constant0._Z17computeHistKernelPjiS_ii --------------------------
	.section	.nv.constant0._Z17computeHistKernelPjiS_ii,"a",@progbits
	.sectionflags	@""
	.align	4
.nv.constant0._Z17computeHistKernelPjiS_ii:
	.zero		928


//--------------------- SYMBOLS --------------------------

	.type		.nv.reservedSmem.offset0,@object
	.size		.nv.reservedSmem.offset0,0x4
	.type		.nv.reservedSmem.cap,@object
	.size		.nv.reservedSmem.cap,0x4
